def attn_fwd(
    Q,
    K,
    V,
    Out,
    Lse,
    sm_scale,
    stride_qz,
    stride_qh,
    stride_qm,
    stride_qk,
    stride_kz,
    stride_kh,
    stride_kn,
    stride_kk,
    stride_vz,
    stride_vh,
    stride_vn,
    stride_vk,
    stride_oz,
    stride_oh,
    stride_om,
    stride_ok,
    seqlen_q,
    seqlen_k,
    BLOCK_M: tl.constexpr,
    BLOCK_N: tl.constexpr,
    HEAD_DIM: tl.constexpr,
    CAUSAL: tl.constexpr,
):
    start_m = tl.program_id(0)
    off_hz = tl.program_id(1)
    q_off = off_hz * stride_qh
    k_off = off_hz * stride_kh
    v_off = off_hz * stride_vh
    offs_m = start_m * BLOCK_M + tl.arange(0, BLOCK_M)
    offs_d = tl.arange(0, HEAD_DIM)
    offs_n = tl.arange(0, BLOCK_N)
    q_ptrs = Q + q_off + offs_m[:, None] * stride_qm + offs_d[None, :] * stride_qk
    k_ptrs = K + k_off + offs_d[:, None] * stride_kk + offs_n[None, :] * stride_kn
    v_ptrs = V + v_off + offs_n[:, None] * stride_vn + offs_d[None, :] * stride_vk
    m_i = tl.full([BLOCK_M], float("-inf"), dtype=tl.float32)
    l_i = tl.zeros([BLOCK_M], dtype=tl.float32) + 1.0
    acc = tl.zeros([BLOCK_M, HEAD_DIM], dtype=tl.float32)
    q = tl.load(q_ptrs)
    acc, l_i, m_i = _attn_fwd_inner(
        acc,
        l_i,
        m_i,
        q,
        k_ptrs,
        v_ptrs,
        sm_scale,
        stride_kn,
        stride_vn,
        start_m,
        seqlen_k,
        BLOCK_M,
        BLOCK_N,
        HEAD_DIM,
        CAUSAL,
    )
    acc = acc / l_i[:, None]
    lse = m_i + tl.math.log2(l_i) / 1.4426950408889634
    o_ptrs = (
        Out
        + off_hz * stride_oh
        + offs_m[:, None] * stride_om
        + offs_d[None, :] * stride_ok
    )
    tl.store(o_ptrs, acc.to(Out.dtype.element_ty))
    tl.store(Lse + off_hz * seqlen_q + offs_m, lse)

# config = {"BLOCK_M": 128, "BLOCK_N": 128, "HEAD_DIM": 256, "arch": "sm_100", "causal": true, "dtype": "fp8e4m3", "num_stages": 4, "num_warps": 4}
# arch = sm_100


// ===== COMPILED SASS (sm_100a) =====

	.target	sm_100a

	.elftype	@"ET_EXEC"


//--------------------- .note.nv.tkinfo           --------------------------
	.section	.note.nv.tkinfo,"",@"SHT_NOTE"
	.sectionflags	@"SHF_NOTE_NV_TKINFO"
	.tkinfo
        /*0018*/ 	.word	0x00000081
        /*0030*/ 	.string	""
        /*0030*/ 	.string	"ptxas-blackwell"
        /*0030*/ 	.string	"Cuda compilation tools, release 12.9, V12.9.86"
        /*0030*/ 	.string	"Build cuda_12.9.r12.9/compiler.36037853_0"
        /*0030*/ 	.string	"-v  -suppress-debug-info  -lineinfo  -arch sm_100a "



//--------------------- .note.nv.cuver            --------------------------
	.section	.note.nv.cuver,"",@"SHT_NOTE"
	.sectionflags	@"SHF_NOTE_NV_CUVER"
        /*0018*/ 	.short	0x0001
        /*001a*/ 	.short	0x0064
        /*001c*/ 	.short	0x0001
        /*001e*/ 	.short	0x0000
        /*0020*/ 	.short	0x0001
        /*0022*/ 	.short	0x0000


//--------------------- .nv.info                  --------------------------
	.section	.nv.info,"",@"SHT_CUDA_INFO"
	.align	4


	//----- nvinfo : EIATTR_REGCOUNT
	.align		4
        /*0000*/ 	.byte	0x04, 0x2f
        /*0002*/ 	.short	(.L_5 - .L_4)
	.align		4
.L_4:
        /*0004*/ 	.word	index@(attn_fwd)
        /*0008*/ 	.word	0x000000ff


	//----- nvinfo : EIATTR_FRAME_SIZE
	.align		4
.L_5:
        /*000c*/ 	.byte	0x04, 0x11
        /*000e*/ 	.short	(.L_7 - .L_6)
	.align		4
.L_6:
        /*0010*/ 	.word	index@($__internal_2_$__cuda_sm10x_tcgen05_guardrail_trap_unallocated_columns_being_dealloced)
        /*0014*/ 	.word	0x00001398


	//----- nvinfo : EIATTR_FRAME_SIZE
	.align		4
.L_7:
        /*0018*/ 	.byte	0x04, 0x11
        /*001a*/ 	.short	(.L_9 - .L_8)
	.align		4
.L_8:
        /*001c*/ 	.word	index@($__internal_1_$__cuda_sm10x_tcgen05_guardrail_trap_phase_invalid_during_alloc)
        /*0020*/ 	.word	0x00001398


	//----- nvinfo : EIATTR_FRAME_SIZE
	.align		4
.L_9:
        /*0024*/ 	.byte	0x04, 0x11
        /*0026*/ 	.short	(.L_11 - .L_10)
	.align		4
.L_10:
        /*0028*/ 	.word	index@($__internal_0_$__cuda_sm10x_tcgen05_guardrail_trap_col_being_dealloced_not_returned_by_alloc)
        /*002c*/ 	.word	0x00001398


	//----- nvinfo : EIATTR_FRAME_SIZE
	.align		4
.L_11:
        /*0030*/ 	.byte	0x04, 0x11
        /*0032*/ 	.short	(.L_13 - .L_12)
	.align		4
.L_12:
        /*0034*/ 	.word	index@(attn_fwd)
        /*0038*/ 	.word	0x00001398


	//----- nvinfo : EIATTR_MIN_STACK_SIZE
	.align		4
.L_13:
        /*003c*/ 	.byte	0x04, 0x12
        /*003e*/ 	.short	(.L_15 - .L_14)
	.align		4
.L_14:
        /*0040*/ 	.word	index@(attn_fwd)
        /*0044*/ 	.word	0x00001398
.L_15:


//--------------------- .nv.info.attn_fwd         --------------------------
	.section	.nv.info.attn_fwd,"",@"SHT_CUDA_INFO"
	.sectionflags	@""
	.align	4


	//----- nvinfo : EIATTR_CUDA_API_VERSION
	.align		4
        /*0000*/ 	.byte	0x04, 0x37
        /*0002*/ 	.short	(.L_17 - .L_16)
.L_16:
        /*0004*/ 	.word	0x00000081


	//----- nvinfo : EIATTR_KPARAM_INFO
	.align		4
.L_17:
        /*0008*/ 	.byte	0x04, 0x17
        /*000a*/ 	.short	(.L_19 - .L_18)
.L_18:
        /*000c*/ 	.word	0x00000000
        /*0010*/ 	.short	0x0019
        /*0012*/ 	.short	0x0080
        /*0014*/ 	.byte	0x00, 0xf4, 0x21, 0x00


	//----- nvinfo : EIATTR_KPARAM_INFO
	.align		4
.L_19:
        /*0018*/ 	.byte	0x04, 0x17
        /*001a*/ 	.short	(.L_21 - .L_20)
.L_20:
        /*001c*/ 	.word	0x00000000
        /*0020*/ 	.short	0x0018
        /*0022*/ 	.short	0x0078
        /*0024*/ 	.byte	0x00, 0xf4, 0x21, 0x00


	//----- nvinfo : EIATTR_KPARAM_INFO
	.align		4
.L_21:
        /*0028*/ 	.byte	0x04, 0x17
        /*002a*/ 	.short	(.L_23 - .L_22)
.L_22:
        /*002c*/ 	.word	0x00000000
        /*0030*/ 	.short	0x0017
        /*0032*/ 	.short	0x0070
        /*0034*/ 	.byte	0x00, 0xf0, 0x11, 0x00


	//----- nvinfo : EIATTR_KPARAM_INFO
	.align		4
.L_23:
        /*0038*/ 	.byte	0x04, 0x17
        /*003a*/ 	.short	(.L_25 - .L_24)
.L_24:
        /*003c*/ 	.word	0x00000000
        /*0040*/ 	.short	0x0016
        /*0042*/ 	.short	0x006c
        /*0044*/ 	.byte	0x00, 0xf0, 0x11, 0x00


	//----- nvinfo : EIATTR_KPARAM_INFO
	.align		4
.L_25:
        /*0048*/ 	.byte	0x04, 0x17
        /*004a*/ 	.short	(.L_27 - .L_26)
.L_26:
        /*004c*/ 	.word	0x00000000
        /*0050*/ 	.short	0x0015
        /*0052*/ 	.short	0x0068
        /*0054*/ 	.byte	0x00, 0xf0, 0x11, 0x00


	//----- nvinfo : EIATTR_KPARAM_INFO
	.align		4
.L_27:
        /*0058*/ 	.byte	0x04, 0x17
        /*005a*/ 	.short	(.L_29 - .L_28)
.L_28:
        /*005c*/ 	.word	0x00000000
        /*0060*/ 	.short	0x0014
        /*0062*/ 	.short	0x0064
        /*0064*/ 	.byte	0x00, 0xf0, 0x11, 0x00


	//----- nvinfo : EIATTR_KPARAM_INFO
	.align		4
.L_29:
        /*0068*/ 	.byte	0x04, 0x17
        /*006a*/ 	.short	(.L_31 - .L_30)
.L_30:
        /*006c*/ 	.word	0x00000000
        /*0070*/ 	.short	0x0013
        /*0072*/ 	.short	0x0060
        /*0074*/ 	.byte	0x00, 0xf0, 0x11, 0x00


	//----- nvinfo : EIATTR_KPARAM_INFO
	.align		4
.L_31:
        /*0078*/ 	.byte	0x04, 0x17
        /*007a*/ 	.short	(.L_33 - .L_32)
.L_32:
        /*007c*/ 	.word	0x00000000
        /*0080*/ 	.short	0x0012
        /*0082*/ 	.short	0x005c
        /*0084*/ 	.byte	0x00, 0xf0, 0x11, 0x00


	//----- nvinfo : EIATTR_KPARAM_INFO
	.align		4
.L_33:
        /*0088*/ 	.byte	0x04, 0x17
        /*008a*/ 	.short	(.L_35 - .L_34)
.L_34:
        /*008c*/ 	.word	0x00000000
        /*0090*/ 	.short	0x0011
        /*0092*/ 	.short	0x0058
        /*0094*/ 	.byte	0x00, 0xf0, 0x11, 0x00


	//----- nvinfo : EIATTR_KPARAM_INFO
	.align		4
.L_35:
        /*0098*/ 	.byte	0x04, 0x17
        /*009a*/ 	.short	(.L_37 - .L_36)
.L_36:
        /*009c*/ 	.word	0x00000000
        /*00a0*/ 	.short	0x0010
        /*00a2*/ 	.short	0x0054
        /*00a4*/ 	.byte	0x00, 0xf0, 0x11, 0x00


	//----- nvinfo : EIATTR_KPARAM_INFO
	.align		4
.L_37:
        /*00a8*/ 	.byte	0x04, 0x17
        /*00aa*/ 	.short	(.L_39 - .L_38)
.L_38:
        /*00ac*/ 	.word	0x00000000
        /*00b0*/ 	.short	0x000f
        /*00b2*/ 	.short	0x0050
        /*00b4*/ 	.byte	0x00, 0xf0, 0x11, 0x00


	//----- nvinfo : EIATTR_KPARAM_INFO
	.align		4
.L_39:
        /*00b8*/ 	.byte	0x04, 0x17
        /*00ba*/ 	.short	(.L_41 - .L_40)
.L_40:
        /*00bc*/ 	.word	0x00000000
        /*00c0*/ 	.short	0x000e
        /*00c2*/ 	.short	0x004c
        /*00c4*/ 	.byte	0x00, 0xf0, 0x11, 0x00


	//----- nvinfo : EIATTR_KPARAM_INFO
	.align		4
.L_41:
        /*00c8*/ 	.byte	0x04, 0x17
        /*00ca*/ 	.short	(.L_43 - .L_42)
.L_42:
        /*00cc*/ 	.word	0x00000000
        /*00d0*/ 	.short	0x000d
        /*00d2*/ 	.short	0x0048
        /*00d4*/ 	.byte	0x00, 0xf0, 0x11, 0x00


	//----- nvinfo : EIATTR_KPARAM_INFO
	.align		4
.L_43:
        /*00d8*/ 	.byte	0x04, 0x17
        /*00da*/ 	.short	(.L_45 - .L_44)
.L_44:
        /*00dc*/ 	.word	0x00000000
        /*00e0*/ 	.short	0x000c
        /*00e2*/ 	.short	0x0044
        /*00e4*/ 	.byte	0x00, 0xf0, 0x11, 0x00


	//----- nvinfo : EIATTR_KPARAM_INFO
	.align		4
.L_45:
        /*00e8*/ 	.byte	0x04, 0x17
        /*00ea*/ 	.short	(.L_47 - .L_46)
.L_46:
        /*00ec*/ 	.word	0x00000000
        /*00f0*/ 	.short	0x000b
        /*00f2*/ 	.short	0x0040
        /*00f4*/ 	.byte	0x00, 0xf0, 0x11, 0x00


	//----- nvinfo : EIATTR_KPARAM_INFO
	.align		4
.L_47:
        /*00f8*/ 	.byte	0x04, 0x17
        /*00fa*/ 	.short	(.L_49 - .L_48)
.L_48:
        /*00fc*/ 	.word	0x00000000
        /*0100*/ 	.short	0x000a
        /*0102*/ 	.short	0x003c
        /*0104*/ 	.byte	0x00, 0xf0, 0x11, 0x00


	//----- nvinfo : EIATTR_KPARAM_INFO
	.align		4
.L_49:
        /*0108*/ 	.byte	0x04, 0x17
        /*010a*/ 	.short	(.L_51 - .L_50)
.L_50:
        /*010c*/ 	.word	0x00000000
        /*0110*/ 	.short	0x0009
        /*0112*/ 	.short	0x0038
        /*0114*/ 	.byte	0x00, 0xf0, 0x11, 0x00


	//----- nvinfo : EIATTR_KPARAM_INFO
	.align		4
.L_51:
        /*0118*/ 	.byte	0x04, 0x17
        /*011a*/ 	.short	(.L_53 - .L_52)
.L_52:
        /*011c*/ 	.word	0x00000000
        /*0120*/ 	.short	0x0008
        /*0122*/ 	.short	0x0034
        /*0124*/ 	.byte	0x00, 0xf0, 0x11, 0x00


	//----- nvinfo : EIATTR_KPARAM_INFO
	.align		4
.L_53:
        /*0128*/ 	.byte	0x04, 0x17
        /*012a*/ 	.short	(.L_55 - .L_54)
.L_54:
        /*012c*/ 	.word	0x00000000
        /*0130*/ 	.short	0x0007
        /*0132*/ 	.short	0x0030
        /*0134*/ 	.byte	0x00, 0xf0, 0x11, 0x00


	//----- nvinfo : EIATTR_KPARAM_INFO
	.align		4
.L_55:
        /*0138*/ 	.byte	0x04, 0x17
        /*013a*/ 	.short	(.L_57 - .L_56)
.L_56:
        /*013c*/ 	.word	0x00000000
        /*0140*/ 	.short	0x0006
        /*0142*/ 	.short	0x002c
        /*0144*/ 	.byte	0x00, 0xf0, 0x11, 0x00


	//----- nvinfo : EIATTR_KPARAM_INFO
	.align		4
.L_57:
        /*0148*/ 	.byte	0x04, 0x17
        /*014a*/ 	.short	(.L_59 - .L_58)
.L_58:
        /*014c*/ 	.word	0x00000000
        /*0150*/ 	.short	0x0005
        /*0152*/ 	.short	0x0028
        /*0154*/ 	.byte	0x00, 0xf0, 0x11, 0x00


	//----- nvinfo : EIATTR_KPARAM_INFO
	.align		4
.L_59:
        /*0158*/ 	.byte	0x04, 0x17
        /*015a*/ 	.short	(.L_61 - .L_60)
.L_60:
        /*015c*/ 	.word	0x00000000
        /*0160*/ 	.short	0x0004
        /*0162*/ 	.short	0x0020
        /*0164*/ 	.byte	0x00, 0xf4, 0x21, 0x00


	//----- nvinfo : EIATTR_KPARAM_INFO
	.align		4
.L_61:
        /*0168*/ 	.byte	0x04, 0x17
        /*016a*/ 	.short	(.L_63 - .L_62)
.L_62:
        /*016c*/ 	.word	0x00000000
        /*0170*/ 	.short	0x0003
        /*0172*/ 	.short	0x0018
        /*0174*/ 	.byte	0x00, 0xf4, 0x21, 0x00


	//----- nvinfo : EIATTR_KPARAM_INFO
	.align		4
.L_63:
        /*0178*/ 	.byte	0x04, 0x17
        /*017a*/ 	.short	(.L_65 - .L_64)
.L_64:
        /*017c*/ 	.word	0x00000000
        /*0180*/ 	.short	0x0002
        /*0182*/ 	.short	0x0010
        /*0184*/ 	.byte	0x00, 0xf4, 0x21, 0x00


	//----- nvinfo : EIATTR_KPARAM_INFO
	.align		4
.L_65:
        /*0188*/ 	.byte	0x04, 0x17
        /*018a*/ 	.short	(.L_67 - .L_66)
.L_66:
        /*018c*/ 	.word	0x00000000
        /*0190*/ 	.short	0x0001
        /*0192*/ 	.short	0x0008
        /*0194*/ 	.byte	0x00, 0xf4, 0x21, 0x00


	//----- nvinfo : EIATTR_KPARAM_INFO
	.align		4
.L_67:
        /*0198*/ 	.byte	0x04, 0x17
        /*019a*/ 	.short	(.L_69 - .L_68)
.L_68:
        /*019c*/ 	.word	0x00000000
        /*01a0*/ 	.short	0x0000
        /*01a2*/ 	.short	0x0000
        /*01a4*/ 	.byte	0x00, 0xf4, 0x21, 0x00


	//----- nvinfo : EIATTR_AT_ENTRY_FRAGMENTS
	.align		4
.L_69:
        /*01a8*/ 	.byte	0x04, 0x4f
        /*01aa*/ 	.short	(.L_71 - .L_70)


	//   ....[0]....
.L_70:
        /*01ac*/ 	.word	0x00000004


	//----- nvinfo : EIATTR_RESERVED_SMEM_USED
	.align		4
.L_71:
        /*01b0*/ 	.byte	0x01, 0x41
	.zero		2


	//----- nvinfo : EIATTR_SPARSE_MMA_MASK
	.align		4
        /*01b4*/ 	.byte	0x03, 0x50
        /*01b6*/ 	.short	0x0000


	//----- nvinfo : EIATTR_TCGEN05_1CTA_USED
	.align		4
        /*01b8*/ 	.byte	0x01, 0x51
	.zero		2


	//----- nvinfo : EIATTR_MAXREG_COUNT
	.align		4
        /*01bc*/ 	.byte	0x03, 0x1b
        /*01be*/ 	.short	0x00ff


	//----- nvinfo : EIATTR_NUM_BARRIERS
	.align		4
        /*01c0*/ 	.byte	0x02, 0x4c
        /*01c2*/ 	.byte	0x01
	.zero		1


	//----- nvinfo : EIATTR_ANNOTATIONS
	.align		4
        /*01c4*/ 	.byte	0x04, 0x55
        /*01c6*/ 	.short	(.L_73 - .L_72)


	//   ....[0]....
.L_72:
        /*01c8*/ 	.word	0x00000001
        /*01cc*/ 	.byte	0x10, 0x04, 0x00, 0x00, 0x01, 0x00, 0x00, 0x00, 0x20, 0x05, 0x00, 0x00, 0x01, 0x00, 0x00, 0x00
        /* <DEDUP_REMOVED lines=949> */
        /*3d2c*/ 	.byte	0xa0, 0x28, 0x03, 0x00, 0x01, 0x00, 0x00, 0x00, 0xc0, 0x28, 0x03, 0x00


	//----- nvinfo : EIATTR_INT_WARP_WIDE_INSTR_OFFSETS
	.align		4
.L_73:
        /*3d38*/ 	.byte	0x04, 0x31
        /*3d3a*/ 	.short	(.L_75 - .L_74)


	//   ....[0]....
.L_74:
        /*3d3c*/ 	.word	0x00006b40


	//   ....[1]....
        /*3d40*/ 	.word	0x00006b50


	//   ....[2]....
        /*3d44*/ 	.word	0x0000bef0


	//   ....[3]....
        /*3d48*/ 	.word	0x0000e250


	//   ....[4]....
        /*3d4c*/ 	.word	0x00023f30


	//   ....[5]....
        /*3d50*/ 	.word	0x0003bc10


	//   ....[6]....
        /*3d54*/ 	.word	0x0003bc60


	//----- nvinfo : EIATTR_COOP_GROUP_MASK_REGIDS
	.align		4
.L_75:
        /*3d58*/ 	.byte	0x04, 0x29
        /*3d5a*/ 	.short	(.L_77 - .L_76)


	//   ....[0]....
.L_76:
        /*3d5c*/ 	.word	0xffffffff


	//   ....[1]....
        /*3d60*/ 	.word	0xffffffff


	//   ....[2]....
        /*3d64*/ 	.word	0xffffffff


	//   ....[3]....
        /*3d68*/ 	.word	0xffffffff


	//----- nvinfo : EIATTR_COOP_GROUP_INSTR_OFFSETS
	.align		4
.L_77:
        /*3d6c*/ 	.byte	0x04, 0x28
        /*3d6e*/ 	.short	(.L_79 - .L_78)


	//   ....[0]....
.L_78:
        /*3d70*/ 	.word	0x00000070


	//   ....[1]....
        /*3d74*/ 	.word	0x00000330


	//   ....[2]....
        /*3d78*/ 	.word	0x0003baa0


	//   ....[3]....
        /*3d7c*/ 	.word	0x0003bd10


	//----- nvinfo : EIATTR_VRC_CTA_INIT_COUNT
	.align		4
.L_79:
        /*3d80*/ 	.byte	0x02, 0x4a
        /*3d82*/ 	.byte	0x80
	.zero		1


	//----- nvinfo : EIATTR_MBARRIER_INSTR_OFFSETS
	.align		4
        /*3d84*/ 	.byte	0x04, 0x39
        /*3d86*/ 	.short	(.L_81 - .L_80)


	//   ....[0]....
.L_80:
        /*3d88*/ 	.word	0x00006f10
        /*3d8c*/ 	.word	0x000000ff
        /*3d90*/ 	.word	0x00000000
        /*3d94*/ 	.short	0x0100
        /*3d96*/ 	.byte	0x09
	.zero		1


	//   ....[1]....
        /*3d98*/ 	.word	0x0000c1b0
        /*3d9c*/ 	.word	0x000000ff
        /*3da0*/ 	.word	0x00024008
        /*3da4*/ 	.short	0x0100
        /*3da6*/ 	.byte	0x06
	.zero		1


	//   ....[2]....
        /*3da8*/ 	.word	0x0000e2b0
        /*3dac*/ 	.word	0x000000ff
        /*3db0*/ 	.word	0x00010000
        /*3db4*/ 	.short	0x0100
        /*3db6*/ 	.byte	0x06
	.zero		1


	//   ....[3]....
        /*3db8*/ 	.word	0x0000e6e0
        /*3dbc*/ 	.word	0x000000ff
        /*3dc0*/ 	.word	0x00010000
        /*3dc4*/ 	.short	0x010a
        /*3dc6*/ 	.byte	0x06
	.zero		1


	//   ....[4]....
        /*3dc8*/ 	.word	0x0000e7e0
        /*3dcc*/ 	.word	0x000000ff
        /*3dd0*/ 	.word	0x00010000
        /*3dd4*/ 	.short	0x0108
        /*3dd6*/ 	.byte	0x06
	.zero		1


	//   ....[5]....
        /*3dd8*/ 	.word	0x00024190
        /*3ddc*/ 	.word	0x000000ff
        /*3de0*/ 	.word	0x00024010
        /*3de4*/ 	.short	0x0100
        /*3de6*/ 	.byte	0x06
	.zero		1


	//   ....[6]....
        /*3de8*/ 	.word	0x00024550
        /*3dec*/ 	.word	0x000000ff
        /*3df0*/ 	.word	0x00024010
        /*3df4*/ 	.short	0x010a
        /*3df6*/ 	.byte	0x06
	.zero		1


	//   ....[7]....
        /*3df8*/ 	.word	0x000266e0
        /*3dfc*/ 	.word	0x000000ff
        /*3e00*/ 	.word	0x00024010
        /*3e04*/ 	.short	0x0108
        /*3e06*/ 	.byte	0x06
	.zero		1


	//   ....[8]....
        /*3e08*/ 	.word	0x00026b60
        /*3e0c*/ 	.word	0x000000ff
        /*3e10*/ 	.word	0x00000000
        /*3e14*/ 	.short	0x010a
        /*3e16*/ 	.byte	0x09
	.zero		1


	//   ....[9]....
        /*3e18*/ 	.word	0x00032960
        /*3e1c*/ 	.word	0x000000ff
        /*3e20*/ 	.word	0x00000000
        /*3e24*/ 	.short	0x010a
        /*3e26*/ 	.byte	0x09
	.zero		1


	//   ....[10]....
        /*3e28*/ 	.word	0x00032ab0
        /*3e2c*/ 	.word	0x000000ff
        /*3e30*/ 	.word	0x00024000
        /*3e34*/ 	.short	0x0108
        /*3e36*/ 	.byte	0x06
	.zero		1


	//   ....[11]....
        /*3e38*/ 	.word	0x00032b60
        /*3e3c*/ 	.word	0x000000ff
        /*3e40*/ 	.word	0x00024008
        /*3e44*/ 	.short	0x0108
        /*3e46*/ 	.byte	0x06
	.zero		1


	//   ....[12]....
        /*3e48*/ 	.word	0x0003bd30
        /*3e4c*/ 	.word	0x000000ff
        /*3e50*/ 	.word	0x00010000
        /*3e54*/ 	.short	0x010a
        /*3e56*/ 	.byte	0x06
	.zero		1


	//   ....[13]....
        /*3e58*/ 	.word	0x0003bd60
        /*3e5c*/ 	.word	0x000000ff
        /*3e60*/ 	.word	0x00024010
        /*3e64*/ 	.short	0x010a
        /*3e66*/ 	.byte	0x06
	.zero		1


	//   ....[14]....
        /*3e68*/ 	.word	0x0003bd90
        /*3e6c*/ 	.word	0x000000ff
        /*3e70*/ 	.word	0x00000000
        /*3e74*/ 	.short	0x010a
        /*3e76*/ 	.byte	0x09
	.zero		1


	//   ....[15]....
        /*3e78*/ 	.word	0x0003bdc0
        /*3e7c*/ 	.word	0x000000ff
        /*3e80*/ 	.word	0x00000000
        /*3e84*/ 	.short	0x010a
        /*3e86*/ 	.byte	0x09
	.zero		1


	//----- nvinfo : EIATTR_NUM_MBARRIERS
	.align		4
.L_81:
        /*3e88*/ 	.byte	0x03, 0x38
        /*3e8a*/ 	.short	0xffff


	//----- nvinfo : EIATTR_EXIT_INSTR_OFFSETS
	.align		4
        /*3e8c*/ 	.byte	0x04, 0x1c
        /*3e8e*/ 	.short	(.L_83 - .L_82)


	//   ....[0]....
.L_82:
        /*3e90*/ 	.word	0x0003bd20


	//----- nvinfo : EIATTR_REQNTID
	.align		4
.L_83:
        /*3e94*/ 	.byte	0x04, 0x10
        /*3e96*/ 	.short	(.L_85 - .L_84)
.L_84:
        /*3e98*/ 	.word	0x00000080
        /*3e9c*/ 	.word	0x00000001
        /*3ea0*/ 	.word	0x00000001


	//----- nvinfo : EIATTR_CRS_STACK_SIZE
	.align		4
.L_85:
        /*3ea4*/ 	.byte	0x04, 0x1e
        /*3ea6*/ 	.short	(.L_87 - .L_86)
.L_86:
        /*3ea8*/ 	.word	0x00000000


	//----- nvinfo : EIATTR_CBANK_PARAM_SIZE
	.align		4
.L_87:
        /*3eac*/ 	.byte	0x03, 0x19
        /*3eae*/ 	.short	0x0088


	//----- nvinfo : EIATTR_PARAM_CBANK
	.align		4
        /*3eb0*/ 	.byte	0x04, 0x0a
        /*3eb2*/ 	.short	(.L_89 - .L_88)
	.align		4
.L_88:
        /*3eb4*/ 	.word	index@(.nv.constant0.attn_fwd)
        /*3eb8*/ 	.short	0x0380
        /*3eba*/ 	.short	0x0088


	//----- nvinfo : EIATTR_SW_WAR
	.align		4
.L_89:
        /*3ebc*/ 	.byte	0x04, 0x36
        /*3ebe*/ 	.short	(.L_91 - .L_90)
.L_90:
        /*3ec0*/ 	.word	0x00000008
.L_91:


//--------------------- .nv.compat                --------------------------
	.section	.nv.compat,"",@"SHT_CUDA_COMPAT_INFO"
	.align	4
        /*0000*/ 	.byte	0x02, 0x02, 0x02, 0x00, 0x02, 0x05, 0x05, 0x00, 0x02, 0x03, 0x00, 0x00, 0x02, 0x06, 0x01, 0x00


//--------------------- .nv.callgraph             --------------------------
	.section	.nv.callgraph,"",@"SHT_CUDA_CALLGRAPH"
	.align	4
	.sectionentsize	8
	.align		4
        /*0000*/ 	.word	0x00000000
	.align		4
        /*0004*/ 	.word	0xffffffff
	.align		4
        /*0008*/ 	.word	0x00000000
	.align		4
        /*000c*/ 	.word	0xfffffffe
	.align		4
        /*0010*/ 	.word	0x00000000
	.align		4
        /*0014*/ 	.word	0xfffffffd
	.align		4
        /*0018*/ 	.word	0x00000000
	.align		4
        /*001c*/ 	.word	0xfffffffc


//--------------------- .nv.constant4             --------------------------
	.section	.nv.constant4,"a",@progbits
	.align	8
	.align		8
.nv.constant4:
        /*0000*/ 	.dword	_$_str


//--------------------- .text.attn_fwd            --------------------------
	.section	.text.attn_fwd,"ax",@progbits
	.align	128
        .global         attn_fwd
        .type           attn_fwd,@function
        .size           attn_fwd,(.L_x_28 - attn_fwd)
        .other          attn_fwd,@"STO_CUDA_ENTRY STV_DEFAULT"
attn_fwd:
.text.attn_fwd:
[----:B------:R-:W0:Y:S01]  /*0000*/  LDC R1, c[0x0][0x37c] ;  /* 0x0000df00ff017b82 */ /* 0x000e220000000800 */
[----:B------:R-:W1:Y:S01]  /*0010*/  S2R R206, SR_TID.X ;  /* 0x0000000000ce7919 */ /* 0x000e620000002100 */
[----:B0-----:R-:W-:Y:S01]  /*0020*/  VIADD R1, R1, 0xffffec68 ;  /* 0xffffec6801017836 */ /* 0x001fe20000000000 */
[----:B-1----:R-:W-:-:S13]  /*0030*/  ISETP.GE.U32.AND P0, PT, R206, 0x20, PT ;  /* 0x00000020ce00780c */ /* 0x002fda0003f06070 */
[----:B------:R-:W-:Y:S02]  /*0040*/  VOTEU.ANY UP0, P0 ;  /* 0x0000000000ff7886 */ /* 0x000fe40000000100 */
[----:B------:R-:W-:Y:S05]  /*0050*/  BRA.U UP0, `(.L_x_0) ;  /* 0x0000000100b87547 */ /* 0x000fea000b800000 */
[----:B------:R-:W0:Y:S01]  /*0060*/  S2UR UR6, SR_CgaCtaId ;  /* 0x00000000000679c3 */ /* 0x000e220000008800 */
[----:B------:R-:W-:Y:S01]  /*0070*/  NOP ;  /* 0x0000000000007918 */ /* 0x000fe20000000000 */
[----:B------:R-:W-:Y:S02]  /*0080*/  UMOV UR4, 0x40 ;  /* 0x0000004000047882 */ /* 0x000fe40000000000 */
[----:B0-----:R-:W-:-:S09]  /*0090*/  ULEA UR4, UR6, UR4, 0x18 ;  /* 0x0000000406047291 */ /* 0x001fd2000f8ec0ff */
[----:B------:R-:W0:Y:S01]  /*00a0*/  LDS.U8 R0, [UR4] ;  /* 0x00000004ff007984 */ /* 0x000e220008000000 */
[----:B------:R-:W-:Y:S02]  /*00b0*/  UMOV UR4, 0x400 ;  /* 0x0000040000047882 */ /* 0x000fe40000000000 */
[----:B------:R-:W-:Y:S01]  /*00c0*/  ULEA UR4, UR6, UR4, 0x18 ;  /* 0x0000000406047291 */ /* 0x000fe2000f8ec0ff */
[----:B0-----:R-:W-:-:S13]  /*00d0*/  ISETP.NE.AND P0, PT, R0, RZ, PT ;  /* 0x000000ff0000720c */ /* 0x001fda0003f05270 */
[----:B------:R-:W-:Y:S05]  /*00e0*/  @P0 BRA `(.L_x_1) ;  /* 0x00000000007c0947 */ /* 0x000fea0003800000 */
[----:B------:R-:W-:-:S13]  /*00f0*/  ELECT P0, URZ, PT ;  /* 0x0000000000ff782f */ /* 0x000fda0003800000 */
[----:B------:R-:W-:Y:S05]  /*0100*/  @!P0 BRA `(.L_x_2) ;  /* 0x0000000000848947 */ /* 0x000fea0003800000 */
[----:B------:R-:W-:Y:S01]  /*0110*/  UMOV UR5, 0x10 ;  /* 0x0000001000057882 */ /* 0x000fe20000000000 */
[----:B------:R-:W-:Y:S02]  /*0120*/  IMAD.MOV.U32 R4, RZ, RZ, 0x1 ;  /* 0x00000001ff047424 */ /* 0x000fe400078e00ff */
[----:B------:R-:W-:Y:S02]  /*0130*/  IMAD.MOV.U32 R5, RZ, RZ, 0xffff ;  /* 0x0000ffffff057424 */ /* 0x000fe400078e00ff */
[----:B------:R-:W-:Y:S04]  /*0140*/  DEPBAR.LE SB0, 0x36 ;  /* 0x00008d800000791a */ /* 0x000fe80000000000 */
[----:B------:R-:W0:Y:S02]  /*0150*/  UTCATOMSWS.FIND_AND_SET.ALIGN UP1, UR5, UR5 ;  /* 0x00000005000575e3 */ /* 0x000e240008020800 */
[----:B0-----:R-:W-:-:S04]  /*0160*/  PLOP3.LUT P0, PT, PT, PT, UP1, 0x80, 0x8 ;  /* 0x000000000008781c */ /* 0x001fc80003f0f018 */
[----:B------:R-:W-:-:S04]  /*0170*/  SEL R0, RZ, 0xffffffff, !P0 ;  /* 0xffffffffff007807 */ /* 0x000fc80004000000 */
[----:B------:R-:W-:Y:S01]  /*0180*/  ISETP.NE.AND P0, PT, R0, RZ, PT ;  /* 0x000000ff0000720c */ /* 0x000fe20003f05270 */
[----:B------:R-:W-:-:S12]  /*0190*/  IMAD.U32 R0, RZ, RZ, UR5 ;  /* 0x00000005ff007e24 */ /* 0x000fd8000f8e00ff */
[----:B------:R-:W-:Y:S05]  /*01a0*/  @P0 BRA `(.L_x_3) ;  /* 0x0000000000240947 */ /* 0x000fea0003800000 */
.L_x_4:
[----:B------:R-:W-:Y:S05]  /*01b0*/  NANOSLEEP 0x64 ;  /* 0x000000640000795d */ /* 0x000fea0003800000 */
[----:B------:R-:W-:-:S05]  /*01c0*/  UMOV UR5, 0x10 ;  /* 0x0000001000057882 */ /* 0x000fca0000000000 */
[----:B------:R-:W-:Y:S04]  /*01d0*/  DEPBAR.LE SB0, 0x36 ;  /* 0x00008d800000791a */ /* 0x000fe80000000000 */
[----:B------:R-:W0:Y:S02]  /*01e0*/  UTCATOMSWS.FIND_AND_SET.ALIGN UP1, UR5, UR5 ;  /* 0x00000005000575e3 */ /* 0x000e240008020800 */
[----:B0-----:R-:W-:-:S04]  /*01f0*/  PLOP3.LUT P0, PT, PT, PT, UP1, 0x80, 0x8 ;  /* 0x000000000008781c */ /* 0x001fc80003f0f018 */
[----:B------:R-:W-:-:S04]  /*0200*/  SEL R0, RZ, 0xffffffff, !P0 ;  /* 0xffffffffff007807 */ /* 0x000fc80004000000 */
[----:B------:R-:W-:Y:S01]  /*0210*/  ISETP.NE.AND P0, PT, R0, RZ, PT ;  /* 0x000000ff0000720c */ /* 0x000fe20003f05270 */
[----:B------:R-:W-:-:S12]  /*0220*/  IMAD.U32 R0, RZ, RZ, UR5 ;  /* 0x00000005ff007e24 */ /* 0x000fd8000f8e00ff */
[----:B------:R-:W-:Y:S05]  /*0230*/  @!P0 BRA `(.L_x_4) ;  /* 0xfffffffc00dc8947 */ /* 0x000fea000383ffff */
.L_x_3:
[C---:B------:R-:W-:Y:S01]  /*0240*/  VIADD R3, R0.reuse, 0x10 ;  /* 0x0000001000037836 */ /* 0x040fe20000000000 */
[----:B------:R-:W-:Y:S01]  /*0250*/  UMOV UR5, 0x50 ;  /* 0x0000005000057882 */ /* 0x000fe20000000000 */
[----:B------:R-:W-:Y:S01]  /*0260*/  SHF.L.U32 R2, R5, R0, RZ ;  /* 0x0000000005027219 */ /* 0x000fe200000006ff */
[----:B------:R-:W-:Y:S01]  /*0270*/  ULEA UR5, UR6, UR5, 0x18 ;  /* 0x0000000506057291 */ /* 0x000fe2000f8ec0ff */
[----:B------:R-:W-:Y:S01]  /*0280*/  IMAD.SHL.U32 R0, R0, 0x20, RZ ;  /* 0x0000002000007824 */ /* 0x000fe200078e00ff */
[----:B------:R-:W-:-:S04]  /*0290*/  SHF.L.U32 R3, R4, R3, RZ ;  /* 0x0000000304037219 */ /* 0x000fc800000006ff */
[----:B------:R-:W-:-:S05]  /*02a0*/  LOP3.LUT R2, R3, R2, RZ, 0xfc, !PT ;  /* 0x0000000203027212 */ /* 0x000fca00078efcff */
[----:B------:R0:W-:Y:S04]  /*02b0*/  ATOMS.OR RZ, [UR5], R2 ;  /* 0x00000002ffff798c */ /* 0x0001e8000b000005 */
[----:B------:R0:W-:Y:S01]  /*02c0*/  STS [UR4], R0 ;  /* 0x00000000ff007988 */ /* 0x0001e20008000804 */
[----:B------:R-:W-:Y:S05]  /*02d0*/  BRA `(.L_x_2) ;  /* 0x0000000000107947 */ /* 0x000fea0003800000 */
.L_x_1:
[----:B------:R-:W-:Y:S01]  /*02e0*/  IMAD.MOV.U32 R0, RZ, RZ, -0x1 ;  /* 0xffffffffff007424 */ /* 0x000fe200078e00ff */
[----:B------:R-:W-:-:S04]  /*02f0*/  MOV R2, 0x320 ;  /* 0x0000032000027802 */ /* 0x000fc80000000f00 */
[----:B------:R0:W-:Y:S03]  /*0300*/  STS [UR4], R0 ;  /* 0x00000000ff007988 */ /* 0x0001e60008000804 */
[----:B0-----:R-:W-:Y:S05]  /*0310*/  CALL.REL.NOINC `($__internal_1_$__cuda_sm10x_tcgen05_guardrail_trap_phase_invalid_during_alloc) ;  /* 0x000003b800c07944 */ /* 0x001fea0003c00000 */
.L_x_2:
[----:B------:R-:W-:Y:S05]  /*0320*/  WARPSYNC.ALL ;  /* 0x0000000000007948 */ /* 0x000fea0003800000 */
[----:B------:R-:W-:Y:S01]  /*0330*/  NOP ;  /* 0x0000000000007918 */ /* 0x000fe20000000000 */
.L_x_0:
[----:B------:R-:W1:Y:S01]  /*0340*/  S2R R207, SR_CTAID.X ;  /* 0x0000000000cf7919 */ /* 0x000e620000002500 */
[----:B------:R-:W2:Y:S01]  /*0350*/  S2UR UR4, SR_CgaCtaId ;  /* 0x00000000000479c3 */ /* 0x000ea20000008800 */
[----:B------:R-:W-:Y:S01]  /*0360*/  UMOV UR6, 0x400 ;  /* 0x0000040000067882 */ /* 0x000fe20000000000 */
[----:B------:R-:W3:Y:S01]  /*0370*/  LDCU.64 UR8, c[0x0][0x3b0] ;  /* 0x00007600ff0877ac */ /* 0x000ee20008000a00 */
[----:B------:R-:W4:Y:S05]  /*0380*/  LDCU.64 UR20, c[0x0][0x358] ;  /* 0x00006b00ff1477ac */ /* 0x000f2a0008000a00 */
[----:B------:R-:W3:Y:S08]  /*0390*/  S2UR UR5, SR_CTAID.Y ;  /* 0x00000000000579c3 */ /* 0x000ef00000002600 */
[----:B------:R-:W5:Y:S01]  /*03a0*/  LDC.64 R4, c[0x0][0x380] ;  /* 0x0000e000ff047b82 */ /* 0x000f620000000a00 */
[----:B--2---:R-:W-:-:S07]  /*03b0*/  ULEA UR6, UR4, UR6, 0x18 ;  /* 0x0000000604067291 */ /* 0x004fce000f8ec0ff */
[----:B------:R-:W-:Y:S01]  /*03c0*/  BAR.SYNC.DEFER_BLOCKING 0x0 ;  /* 0x0000000000007b1d */ /* 0x000fe20000010000 */
[----:B-1----:R-:W-:Y:S01]  /*03d0*/  IMAD.SHL.U32 R207, R207, 0x80, RZ ;  /* 0x00000080cfcf7824 */ /* 0x002fe200078e00ff */
[----:B---3--:R-:W-:-:S04]  /*03e0*/  UIMAD UR8, UR5, UR8, URZ ;  /* 0x00000008050872a4 */ /* 0x008fc8000f8e02ff */
[----:B------:R-:W-:Y:S01]  /*03f0*/  LOP3.LUT R6, R207, 0x7f, R206, 0xf8, !PT ;  /* 0x0000007fcf067812 */ /* 0x000fe200078ef8ce */
[----:B------:R-:W-:-:S04]  /*0400*/  USHF.R.S32.HI UR5, URZ, 0x1f, UR8 ;  /* 0x0000001fff057899 */ /* 0x000fc80008011408 */
[----:B------:R1:W-:Y:S01]  /*0410*/  STL [R1+0x1d8], R6 ;  /* 0x0001d80601007387 */ /* 0x0003e20000100800 */
[----:B------:R-:W-:-:S05]  /*0420*/  IMAD R3, R6, UR9, RZ ;  /* 0x0000000906037c24 */ /* 0x000fca000f8e02ff */
[----:B0----5:R-:W-:Y:S01]  /*0430*/  IADD3 R2, P1, P0, R3, UR8, R4 ;  /* 0x0000000803027c10 */ /* 0x021fe2000f83e004 */
[----:B------:R-:W0:Y:S01]  /*0440*/  LDS R30, [UR6] ;  /* 0x00000006ff1e7984 */ /* 0x000e220008000800 */
[----:B------:R-:W-:-:S04]  /*0450*/  SHF.R.S32.HI R0, RZ, 0x1f, R3 ;  /* 0x0000001fff007819 */ /* 0x000fc80000011403 */
[----:B------:R-:W-:Y:S01]  /*0460*/  IADD3.X R3, PT, PT, R0, UR5, R5, P1, P0 ;  /* 0x0000000500037c10 */ /* 0x000fe20008fe0405 */
[----:B------:R-:W-:Y:S06]  /*0470*/  BAR.SYNC.DEFER_BLOCKING 0x0 ;  /* 0x0000000000007b1d */ /* 0x000fec0000010000 */
[----:B-1--4-:R-:W-:Y:S05]  /*0480*/  BRA.U UP0, `(.L_x_5) ;  /* 0x0000000100187547 */ /* 0x012fea000b800000 */
[----:B------:R-:W-:Y:S01]  /*0490*/  ELECT P0, URZ, PT ;  /* 0x0000000000ff782f */ /* 0x000fe20003800000 */
[----:B------:R-:W-:Y:S01]  /*04a0*/  IMAD.MOV.U32 R0, RZ, RZ, 0x1 ;  /* 0x00000001ff007424 */ /* 0x000fe200078e00ff */
[----:B------:R-:W-:Y:S01]  /*04b0*/  UMOV UR5, 0x40 ;  /* 0x0000004000057882 */ /* 0x000fe20000000000 */
[----:B------:R-:W-:Y:S01]  /*04c0*/  UVIRTCOUNT.DEALLOC.SMPOOL 0x80 ;  /* 0x000000800000784c */ /* 0x000fe20000000000 */
[----:B------:R-:W-:-:S09]  /*04d0*/  ULEA UR5, UR4, UR5, 0x18 ;  /* 0x0000000504057291 */ /* 0x000fd2000f8ec0ff */
[----:B------:R1:W-:Y:S03]  /*04e0*/  @P0 STS.U8 [UR5], R0 ;  /* 0x00000000ff000988 */ /* 0x0003e60008000005 */
.L_x_5:
[----:B------:R2:W3:Y:S01]  /*04f0*/  LDG.E.U8 R12, desc[UR20][R2.64] ;  /* 0x00000014020c7981 */ /* 0x0004e2000c1e1100 */
[----:B------:R-:W4:Y:S01]  /*0500*/  S2UR UR76, SR_CTAID.Y ;  /* 0x00000000004c79c3 */ /* 0x000f220000002600 */
[----:B------:R-:W5:Y:S02]  /*0510*/  LDCU.64 UR4, c[0x0][0x3b0] ;  /* 0x00007600ff0477ac */ /* 0x000f640008000a00 */
[----:B0-----:R-:W-:Y:S01]  /*0520*/  STL [R1+0x12b4], R30 ;  /* 0x0012b41e01007387 */ /* 0x001fe20000100800 */
[----:B------:R-:W0:Y:S03]  /*0530*/  LDCU UR9, c[0x0][0x3c8] ;  /* 0x00007900ff0977ac */ /* 0x000e260008000800 */
[----:B------:R-:W-:Y:S01]  /*0540*/  STL [R1+0x12b0], R199 ;  /* 0x0012b0c701007387 */ /* 0x000fe20000100800 */
[----:B------:R-:W1:Y:S01]  /*0550*/  LDC.64 R172, c[0x0][0x380] ;  /* 0x0000e000ffac7b82 */ /* 0x000e620000000a00 */
[----:B------:R-:W0:Y:S01]  /*0560*/  LDCU UR69, c[0x0][0x3c4] ;  /* 0x00007880ff4577ac */ /* 0x000e220008000800 */
[----:B------:R-:W0:Y:S06]  /*0570*/  LDCU UR17, c[0x0][0x3c4] ;  /* 0x00007880ff1177ac */ /* 0x000e2c0008000800 */
[----:B------:R-:W0:Y:S01]  /*0580*/  LDC R70, c[0x0][0x3b8] ;  /* 0x0000ee00ff467b82 */ /* 0x000e220000000800 */
[----:B------:R-:W0:Y:S01]  /*0590*/  LDCU UR66, c[0x0][0x3c4] ;  /* 0x00007880ff4277ac */ /* 0x000e220008000800 */
[----:B-----5:R-:W-:Y:S01]  /*05a0*/  IMAD R5, R6, UR5, RZ ;  /* 0x0000000506057c24 */ /* 0x020fe2000f8e02ff */
[----:B------:R-:W5:Y:S01]  /*05b0*/  LDCU UR68, c[0x0][0x3c4] ;  /* 0x00007880ff4477ac */ /* 0x000f620008000800 */
[----:B----4-:R-:W-:-:S03]  /*05c0*/  UIMAD UR4, UR76, UR4, URZ ;  /* 0x000000044c0472a4 */ /* 0x010fc6000f8e02ff */
[----:B------:R-:W-:Y:S01]  /*05d0*/  SHF.R.S32.HI R4, RZ, 0x1f, R5 ;  /* 0x0000001fff047819 */ /* 0x000fe20000011405 */
[----:B------:R-:W4:Y:S01]  /*05e0*/  LDCU UR75, c[0x0][0x3c4] ;  /* 0x00007880ff4b77ac */ /* 0x000f220008000800 */
[----:B------:R-:W-:Y:S02]  /*05f0*/  USHF.R.S32.HI UR5, URZ, 0x1f, UR4 ;  /* 0x0000001fff057899 */ /* 0x000fe40008011404 */
[----:B-1----:R-:W-:Y:S01]  /*0600*/  IADD3 R172, P0, P1, R5, UR4, R172 ;  /* 0x0000000405ac7c10 */ /* 0x002fe2000f91e0ac */
[----:B------:R-:W1:Y:S01]  /*0610*/  LDCU UR73, c[0x0][0x3c4] ;  /* 0x00007880ff4977ac */ /* 0x000e620008000800 */
[----:B------:R-:W1:Y:S01]  /*0620*/  LDCU UR59, c[0x0][0x3c4] ;  /* 0x00007880ff3b77ac */ /* 0x000e620008000800 */
[----:B0-----:R-:W-:Y:S01]  /*0630*/  IMAD.SHL.U32 R0, R70, 0x8, RZ ;  /* 0x0000000846007824 */ /* 0x001fe200078e00ff */
[----:B------:R-:W-:Y:S01]  /*0640*/  IADD3.X R173, PT, PT, R4, UR5, R173, P0, P1 ;  /* 0x0000000504ad7c10 */ /* 0x000fe200087e24ad */
[----:B------:R-:W-:Y:S01]  /*0650*/  IMAD.SHL.U32 R5, R70, 0x10, RZ ;  /* 0x0000001046057824 */ /* 0x000fe200078e00ff */
[----:B------:R-:W-:Y:S01]  /*0660*/  LOP3.LUT R6, R206, 0x7f, RZ, 0xc0, !PT ;  /* 0x0000007fce067812 */ /* 0x000fe200078ec0ff */
[----:B------:R-:W-:Y:S01]  /*0670*/  IMAD R7, R70, 0x18, RZ ;  /* 0x0000001846077824 */ /* 0x000fe200078e02ff */
[-C--:B--2---:R-:W-:Y:S01]  /*0680*/  IADD3 R2, P0, PT, R0, R172.reuse, RZ ;  /* 0x000000ac00027210 */ /* 0x084fe20007f1e0ff */
[C---:B------:R-:W-:Y:S01]  /*0690*/  IMAD R11, R70.reuse, 0x28, RZ ;  /* 0x00000028460b7824 */ /* 0x040fe200078e02ff */
[CC--:B------:R-:W-:Y:S01]  /*06a0*/  IADD3 R4, P1, PT, R5.reuse, R172.reuse, RZ ;  /* 0x000000ac05047210 */ /* 0x0c0fe20007f3e0ff */
[----:B------:R-:W-:Y:S01]  /*06b0*/  IMAD R13, R70, 0x30, RZ ;  /* 0x00000030460d7824 */ /* 0x000fe200078e02ff */
[-C--:B------:R-:W-:Y:S01]  /*06c0*/  LEA.HI.X.SX32 R3, R0, R173.reuse, 0x1, P0 ;  /* 0x000000ad00037211 */ /* 0x080fe200000f0eff */
[C---:B------:R-:W-:Y:S01]  /*06d0*/  IMAD.SHL.U32 R0, R70.reuse, 0x20, RZ ;  /* 0x0000002046007824 */ /* 0x040fe200078e00ff */
[-C--:B------:R-:W-:Y:S01]  /*06e0*/  LEA.HI.X.SX32 R5, R5, R173.reuse, 0x1, P1 ;  /* 0x000000ad05057211 */ /* 0x080fe200008f0eff */
[----:B------:R-:W-:Y:S01]  /*06f0*/  IMAD.SHL.U32 R14, R70, 0x40, RZ ;  /* 0x00000040460e7824 */ /* 0x000fe200078e00ff */
[----:B------:R-:W0:Y:S01]  /*0700*/  LDCU UR72, c[0x0][0x3c4] ;  /* 0x00007880ff4877ac */ /* 0x000e220008000800 */
[----:B------:R2:W4:Y:S01]  /*0710*/  LDG.E.U8 R205, desc[UR20][R2.64] ;  /* 0x0000001402cd7981 */ /* 0x000522000c1e1100 */
[----:B------:R-:W-:Y:S01]  /*0720*/  IADD3 R8, P1, PT, R0, R172, RZ ;  /* 0x000000ac00087210 */ /* 0x000fe20007f3e0ff */
[----:B------:R-:W-:Y:S01]  /*0730*/  IMAD R15, R70, 0x48, RZ ;  /* 0x00000048460f7824 */ /* 0x000fe200078e02ff */
[----:B------:R-:W0:Y:S01]  /*0740*/  LDCU UR15, c[0x0][0x3c4] ;  /* 0x00007880ff0f77ac */ /* 0x000e220008000800 */
[----:B------:R0:W4:Y:S01]  /*0750*/  LDG.E.U8 R208, desc[UR20][R4.64] ;  /* 0x0000001404d07981 */ /* 0x000122000c1e1100 */
[----:B------:R-:W-:Y:S01]  /*0760*/  LEA.HI.X.SX32 R9, R0, R173, 0x1, P1 ;  /* 0x000000ad00097211 */ /* 0x000fe200008f0eff */
[C---:B------:R-:W-:Y:S01]  /*0770*/  IMAD R0, R70.reuse, 0x38, RZ ;  /* 0x0000003846007824 */ /* 0x040fe200078e02ff */
[----:B------:R-:W0:Y:S03]  /*0780*/  LDCU UR51, c[0x0][0x3c4] ;  /* 0x00007880ff3377ac */ /* 0x000e260008000800 */
[----:B------:R-:W4:Y:S01]  /*0790*/  LDG.E.U8 R210, desc[UR20][R8.64] ;  /* 0x0000001408d27981 */ /* 0x000f22000c1e1100 */
[C---:B------:R-:W-:Y:S01]  /*07a0*/  IMAD R16, R70.reuse, 0xf9, RZ ;  /* 0x000000f946107824 */ /* 0x040fe200078e02ff */
[----:B------:R-:W0:Y:S01]  /*07b0*/  LDCU UR23, c[0x0][0x3c4] ;  /* 0x00007880ff1777ac */ /* 0x000e220008000800 */
[----:B------:R-:W-:-:S02]  /*07c0*/  IMAD R17, R70, 0xf2, RZ ;  /* 0x000000f246117824 */ /* 0x000fc400078e02ff */
[C---:B------:R-:W-:Y:S01]  /*07d0*/  IMAD R18, R70.reuse, 0xfa, RZ ;  /* 0x000000fa46127824 */ /* 0x040fe200078e02ff */
[----:B------:R-:W0:Y:S01]  /*07e0*/  LDCU UR37, c[0x0][0x3c4] ;  /* 0x00007880ff2577ac */ /* 0x000e220008000800 */
[C---:B------:R-:W-:Y:S02]  /*07f0*/  IMAD R69, R70.reuse, 0x1e, RZ ;  /* 0x0000001e46457824 */ /* 0x040fe400078e02ff */
[C---:B------:R-:W-:Y:S01]  /*0800*/  IMAD R71, R70.reuse, 0x26, RZ ;  /* 0x0000002646477824 */ /* 0x040fe200078e02ff */
[----:B------:R-:W0:Y:S01]  /*0810*/  LDCU UR18, c[0x0][0x3c4] ;  /* 0x00007880ff1277ac */ /* 0x000e220008000800 */
[C---:B------:R-:W-:Y:S02]  /*0820*/  IMAD R72, R70.reuse, 0x2e, RZ ;  /* 0x0000002e46487824 */ /* 0x040fe400078e02ff */
        /* <DEDUP_REMOVED lines=75> */
[----:B------:R-:W-:Y:S01]  /*0ce0*/  IMAD R171, R70, 0xf7, RZ ;  /* 0x000000f746ab7824 */ /* 0x000fe200078e02ff */
[----:B------:R-:W-:Y:S01]  /*0cf0*/  UMOV UR4, 0x1 ;  /* 0x0000000100047882 */ /* 0x000fe20000000000 */
[----:B------:R-:W-:Y:S02]  /*0d00*/  UIMAD UR69, UR69, 0x13, URZ ;  /* 0x00000013454578a4 */ /* 0x000fe4000f8e02ff */
[----:B------:R-:W-:Y:S02]  /*0d10*/  UIMAD UR17, UR17, 0x13, URZ ;  /* 0x00000013111178a4 */ /* 0x000fe4000f8e02ff */
[----:B------:R-:W-:Y:S02]  /*0d20*/  UIMAD UR66, UR66, 0x3, URZ ;  /* 0x00000003424278a4 */ /* 0x000fe4000f8e02ff */
[----:B-----5:R-:W-:Y:S02]  /*0d30*/  USHF.L.U32 UR68, UR68, 0x1, URZ ;  /* 0x0000000144447899 */ /* 0x020fe400080006ff */
[----:B-1----:R-:W-:-:S02]  /*0d40*/  USHF.L.U32 UR73, UR73, 0x2, URZ ;  /* 0x0000000249497899 */ /* 0x002fc400080006ff */
[----:B------:R-:W-:Y:S01]  /*0d50*/  UIMAD UR59, UR59, 0x5, URZ ;  /* 0x000000053b3b78a4 */ /* 0x000fe2000f8e02ff */
[----:B------:R-:W1:Y:S01]  /*0d60*/  LDCU UR48, c[0x0][0x3c4] ;  /* 0x00007880ff3077ac */ /* 0x000e620008000800 */
[----:B------:R-:W5:Y:S01]  /*0d70*/  LDCU UR31, c[0x0][0x3c4] ;  /* 0x00007880ff1f77ac */ /* 0x000f620008000800 */
[----:B------:R-:W0:Y:S01]  /*0d80*/  LDCU UR64, c[0x0][0x3c4] ;  /* 0x00007880ff4077ac */ /* 0x000e220008000800 */
        /* <DEDUP_REMOVED lines=20> */
[----:B---3--:R3:W-:Y:S02]  /*0ed0*/  STS.U8 [R6+UR6], R12 ;  /* 0x0000000c06007988 */ /* 0x0087e40008000006 */
[----:B---3--:R-:W-:-:S04]  /*0ee0*/  IADD3 R6, P0, PT, R7, R172, RZ ;  /* 0x000000ac07067210 */ /* 0x008fc80007f1e0ff */
[-C--:B------:R-:W-:Y:S02]  /*0ef0*/  LEA.HI.X.SX32 R7, R7, R173.reuse, 0x1, P0 ;  /* 0x000000ad07077211 */ /* 0x080fe400000f0eff */
[-C--:B------:R-:W-:Y:S02]  /*0f00*/  IADD3 R10, P0, PT, R11, R172.reuse, RZ ;  /* 0x000000ac0b0a7210 */ /* 0x080fe40007f1e0ff */
[-C--:B------:R-:W-:Y:S01]  /*0f10*/  IADD3 R12, P1, PT, R13, R172.reuse, RZ ;  /* 0x000000ac0d0c7210 */ /* 0x080fe20007f3e0ff */
[----:B------:R3:W4:Y:S01]  /*0f20*/  LDG.E.U8 R209, desc[UR20][R6.64] ;  /* 0x0000001406d17981 */ /* 0x000722000c1e1100 */
[-C--:B------:R-:W-:Y:S02]  /*0f30*/  LEA.HI.X.SX32 R11, R11, R173.reuse, 0x1, P0 ;  /* 0x000000ad0b0b7211 */ /* 0x080fe400000f0eff */
[CC--:B--2---:R-:W-:Y:S02]  /*0f40*/  IADD3 R2, P0, PT, R0.reuse, R172.reuse, RZ ;  /* 0x000000ac00027210 */ /* 0x0c4fe40007f1e0ff */
[-C--:B------:R-:W-:Y:S01]  /*0f50*/  LEA.HI.X.SX32 R13, R13, R173.reuse, 0x1, P1 ;  /* 0x000000ad0d0d7211 */ /* 0x080fe200008f0eff */
[----:B------:R2:W4:Y:S01]  /*0f60*/  LDG.E.U8 R211, desc[UR20][R10.64] ;  /* 0x000000140ad37981 */ /* 0x000522000c1e1100 */
[----:B------:R-:W-:Y:S01]  /*0f70*/  LEA.HI.X.SX32 R3, R0, R173, 0x1, P0 ;  /* 0x000000ad00037211 */ /* 0x000fe200000f0eff */
[----:B------:R-:W-:Y:S01]  /*0f80*/  IMAD R0, R70, 0x50, RZ ;  /* 0x0000005046007824 */ /* 0x000fe200078e02ff */
[-C--:B0-----:R-:W-:Y:S01]  /*0f90*/  IADD3 R4, P1, PT, R14, R172.reuse, RZ ;  /* 0x000000ac0e047210 */ /* 0x081fe20007f3e0ff */
[----:B------:R0:W4:Y:S01]  /*0fa0*/  LDG.E.U8 R212, desc[UR20][R12.64] ;  /* 0x000000140cd47981 */ /* 0x000122000c1e1100 */
[----:B---3--:R-:W-:-:S02]  /*0fb0*/  IADD3 R6, P0, PT, R15, R172, RZ ;  /* 0x000000ac0f067210 */ /* 0x008fc40007f1e0ff */
[-C--:B------:R-:W-:Y:S01]  /*0fc0*/  LEA.HI.X.SX32 R5, R14, R173.reuse, 0x1, P1 ;  /* 0x000000ad0e057211 */ /* 0x080fe200008f0eff */
[----:B------:R-:W-:Y:S01]  /*0fd0*/  IMAD R14, R70, 0x58, RZ ;  /* 0x00000058460e7824 */ /* 0x000fe200078e02ff */
[-C--:B------:R-:W-:Y:S01]  /*0fe0*/  IADD3 R8, P1, PT, R0, R172.reuse, RZ ;  /* 0x000000ac00087210 */ /* 0x080fe20007f3e0ff */
[----:B------:R3:W4:Y:S01]  /*0ff0*/  LDG.E.U8 R213, desc[UR20][R2.64] ;  /* 0x0000001402d57981 */ /* 0x000722000c1e1100 */
[-C--:B------:R-:W-:Y:S01]  /*1000*/  LEA.HI.X.SX32 R7, R15, R173.reuse, 0x1, P0 ;  /* 0x000000ad0f077211 */ /* 0x080fe200000f0eff */
[----:B------:R-:W-:Y:S01]  /*1010*/  IMAD R15, R70, 0x60, RZ ;  /* 0x00000060460f7824 */ /* 0x000fe200078e02ff */
[----:B------:R-:W-:Y:S01]  /*1020*/  LEA.HI.X.SX32 R9, R0, R173, 0x1, P1 ;  /* 0x000000ad00097211 */ /* 0x000fe200008f0eff */
[----:B------:R-:W-:Y:S01]  /*1030*/  IMAD R0, R70, 0x68, RZ ;  /* 0x0000006846007824 */ /* 0x000fe200078e02ff */
[-C--:B--2---:R-:W-:Y:S01]  /*1040*/  IADD3 R10, P0, PT, R14, R172.reuse, RZ ;  /* 0x000000ac0e0a7210 */ /* 0x084fe20007f1e0ff */
[----:B------:R2:W4:Y:S01]  /*1050*/  LDG.E.U8 R214, desc[UR20][R4.64] ;  /* 0x0000001404d67981 */ /* 0x000522000c1e1100 */
[----:B0-----:R-:W-:-:S02]  /*1060*/  IADD3 R12, P1, PT, R15, R172, RZ ;  /* 0x000000ac0f0c7210 */ /* 0x001fc40007f3e0ff */
[-C--:B------:R-:W-:Y:S01]  /*1070*/  LEA.HI.X.SX32 R11, R14, R173.reuse, 0x1, P0 ;  /* 0x000000ad0e0b7211 */ /* 0x080fe200000f0eff */
[----:B------:R-:W-:Y:S01]  /*1080*/  IMAD R14, R70, 0x70, RZ ;  /* 0x00000070460e7824 */ /* 0x000fe200078e02ff */
[-C--:B---3--:R-:W-:Y:S01]  /*1090*/  IADD3 R2, P0, PT, R0, R172.reuse, RZ ;  /* 0x000000ac00027210 */ /* 0x088fe20007f1e0ff */
[----:B------:R0:W3:Y:S01]  /*10a0*/  LDG.E.U8 R215, desc[UR20][R6.64] ;  /* 0x0000001406d77981 */ /* 0x0000e2000c1e1100 */
[-C--:B------:R-:W-:Y:S01]  /*10b0*/  LEA.HI.X.SX32 R13, R15, R173.reuse, 0x1, P1 ;  /* 0x000000ad0f0d7211 */ /* 0x080fe200008f0eff */
[----:B------:R-:W-:Y:S01]  /*10c0*/  IMAD R15, R70, 0x78, RZ ;  /* 0x00000078460f7824 */ /* 0x000fe200078e02ff */
[-C--:B------:R-:W-:Y:S01]  /*10d0*/  LEA.HI.X.SX32 R3, R0, R173.reuse, 0x1, P0 ;  /* 0x000000ad00037211 */ /* 0x080fe200000f0eff */
[----:B------:R-:W-:Y:S01]  /*10e0*/  IMAD.SHL.U32 R0, R70, 0x80, RZ ;  /* 0x0000008046007824 */ /* 0x000fe200078e00ff */
[CC--:B--2---:R-:W-:Y:S01]  /*10f0*/  IADD3 R4, P1, PT, R14.reuse, R172.reuse, RZ ;  /* 0x000000ac0e047210 */ /* 0x0c4fe20007f3e0ff */
[----:B------:R2:W3:Y:S03]  /*1100*/  LDG.E.U8 R216, desc[UR20][R8.64] ;  /* 0x0000001408d87981 */ /* 0x0004e6000c1e1100 */
[----:B------:R-:W-:Y:S01]  /*1110*/  LEA.HI.X.SX32 R5, R14, R173, 0x1, P1 ;  /* 0x000000ad0e057211 */ /* 0x000fe200008f0eff */
[----:B------:R-:W-:Y:S01]  /*1120*/  IMAD R14, R70, 0x88, RZ ;  /* 0x00000088460e7824 */ /* 0x000fe200078e02ff */
[-C--:B0-----:R-:W-:Y:S01]  /*1130*/  IADD3 R6, P0, PT, R15, R172.reuse, RZ ;  /* 0x000000ac0f067210 */ /* 0x081fe20007f1e0ff */
[----:B------:R0:W3:Y:S01]  /*1140*/  LDG.E.U8 R217, desc[UR20][R10.64] ;  /* 0x000000140ad97981 */ /* 0x0000e2000c1e1100 */
[----:B--2---:R-:W-:-:S03]  /*1150*/  IADD3 R8, P1, PT, R0, R172, RZ ;  /* 0x000000ac00087210 */ /* 0x004fc60007f3e0ff */
[----:B------:R2:W3:Y:S01]  /*1160*/  LDG.E.U8 R218, desc[UR20][R12.64] ;  /* 0x000000140cda7981 */ /* 0x0004e2000c1e1100 */
[-C--:B------:R-:W-:Y:S01]  /*1170*/  LEA.HI.X.SX32 R7, R15, R173.reuse, 0x1, P0 ;  /* 0x000000ad0f077211 */ /* 0x080fe200000f0eff */
[----:B------:R-:W-:Y:S01]  /*1180*/  IMAD R15, R70, 0x90, RZ ;  /* 0x00000090460f7824 */ /* 0x000fe200078e02ff */
[-C--:B------:R-:W-:Y:S01]  /*1190*/  LEA.HI.X.SX32 R9, R0, R173.reuse, 0x1, P1 ;  /* 0x000000ad00097211 */ /* 0x080fe200008f0eff */
[----:B------:R-:W-:Y:S01]  /*11a0*/  IMAD R0, R70, 0x98, RZ ;  /* 0x0000009846007824 */ /* 0x000fe200078e02ff */
[CC--:B0-----:R-:W-:Y:S01]  /*11b0*/  IADD3 R10, P0, PT, R14.reuse, R172.reuse, RZ ;  /* 0x000000ac0e0a7210 */ /* 0x0c1fe20007f1e0ff */
[----:B------:R0:W3:Y:S03]  /*11c0*/  LDG.E.U8 R219, desc[UR20][R2.64] ;  /* 0x0000001402db7981 */ /* 0x0000e6000c1e1100 */
[----:B------:R-:W-:Y:S01]  /*11d0*/  LEA.HI.X.SX32 R11, R14, R173, 0x1, P0 ;  /* 0x000000ad0e0b7211 */ /* 0x000fe200000f0eff */
[----:B------:R-:W-:Y:S01]  /*11e0*/  IMAD R14, R70, 0xa0, RZ ;  /* 0x000000a0460e7824 */ /* 0x000fe200078e02ff */
[-C--:B--2---:R-:W-:Y:S01]  /*11f0*/  IADD3 R12, P1, PT, R15, R172.reuse, RZ ;  /* 0x000000ac0f0c7210 */ /* 0x084fe20007f3e0ff */
[----:B------:R2:W3:Y:S01]  /*1200*/  LDG.E.U8 R220, desc[UR20][R4.64] ;  /* 0x0000001404dc7981 */ /* 0x0004e2000c1e1100 */
[----:B0-----:R-:W-:-:S03]  /*1210*/  IADD3 R2, P0, PT, R0, R172, RZ ;  /* 0x000000ac00027210 */ /* 0x001fc60007f1e0ff */
[----:B------:R0:W3:Y:S01]  /*1220*/  LDG.E.U8 R221, desc[UR20][R6.64] ;  /* 0x0000001406dd7981 */ /* 0x0000e2000c1e1100 */
[-C--:B------:R-:W-:Y:S01]  /*1230*/  LEA.HI.X.SX32 R13, R15, R173.reuse, 0x1, P1 ;  /* 0x000000ad0f0d7211 */ /* 0x080fe200008f0eff */
[----:B------:R-:W-:Y:S01]  /*1240*/  IMAD R15, R70, 0xa8, RZ ;  /* 0x000000a8460f7824 */ /* 0x000fe200078e02ff */
[-C--:B------:R-:W-:Y:S01]  /*1250*/  LEA.HI.X.SX32 R3, R0, R173.reuse, 0x1, P0 ;  /* 0x000000ad00037211 */ /* 0x080fe200000f0eff */
[----:B------:R-:W-:Y:S01]  /*1260*/  IMAD R0, R70, 0xb0, RZ ;  /* 0x000000b046007824 */ /* 0x000fe200078e02ff */
        /* <DEDUP_REMOVED lines=27> */
[----:B------:R1:W3:Y:S01]  /*1420*/  LDG.E.U8 R229, desc[UR20][R10.64] ;  /* 0x000000140ae57981 */ /* 0x0002e2000c1e1100 */
[----:B0-----:R-:W-:-:S02]  /*1430*/  IADD3 R6, P0, PT, R15, R172, RZ ;  /* 0x000000ac0f067210 */ /* 0x001fc40007f1e0ff */
[----:B------:R-:W-:Y:S01]  /*1440*/  IADD3 R64, P1, PT, R0, R172, RZ ;  /* 0x000000ac00407210 */ /* 0x000fe20007f3e0ff */
[----:B------:R0:W3:Y:S01]  /*1450*/  LDG.E.U8 R230, desc[UR20][R12.64] ;  /* 0x000000140ce67981 */ /* 0x0000e2000c1e1100 */
[----:B--2---:R-:W-:-:S03]  /*1460*/  IMAD R9, R70, 0xe8, RZ ;  /* 0x000000e846097824 */ /* 0x004fc600078e02ff */
[----:B------:R-:W2:Y:S01]  /*1470*/  LDG.E.U8 R231, desc[UR20][R2.64] ;  /* 0x0000001402e77981 */ /* 0x000ea2000c1e1100 */
[----:B-1----:R-:W-:Y:S01]  /*1480*/  IMAD R11, R70, 0xf0, RZ ;  /* 0x000000f0460b7824 */ /* 0x002fe200078e02ff */
[-C--:B------:R-:W-:Y:S02]  /*1490*/  LEA.HI.X.SX32 R7, R15, R173.reuse, 0x1, P0 ;  /* 0x000000ad0f077211 */ /* 0x080fe400000f0eff */
[----:B------:R1:W2:Y:S01]  /*14a0*/  LDG.E.U8 R232, desc[UR20][R4.64] ;  /* 0x0000001404e87981 */ /* 0x0002a2000c1e1100 */
[-C--:B------:R-:W-:Y:S01]  /*14b0*/  LEA.HI.X.SX32 R65, R0, R173.reuse, 0x1, P1 ;  /* 0x000000ad00417211 */ /* 0x080fe200008f0eff */
[C---:B------:R-:W-:Y:S01]  /*14c0*/  IMAD R0, R70.reuse, 0x9, RZ ;  /* 0x0000000946007824 */ /* 0x040fe200078e02ff */
[-C--:B------:R-:W-:Y:S01]  /*14d0*/  IADD3 R8, P0, PT, R9, R172.reuse, RZ ;  /* 0x000000ac09087210 */ /* 0x080fe20007f1e0ff */
[----:B0-----:R-:W-:Y:S01]  /*14e0*/  IMAD R13, R70, 0xf8, RZ ;  /* 0x000000f8460d7824 */ /* 0x001fe200078e02ff */
[----:B------:R-:W-:Y:S01]  /*14f0*/  IADD3 R10, P1, PT, R11, R172, RZ ;  /* 0x000000ac0b0a7210 */ /* 0x000fe20007f3e0ff */
[----:B------:R0:W2:Y:S01]  /*1500*/  LDG.E.U8 R233, desc[UR20][R6.64] ;  /* 0x0000001406e97981 */ /* 0x0000a2000c1e1100 */
[----:B------:R-:W-:-:S02]  /*1510*/  LEA.HI.X.SX32 R9, R9, R173, 0x1, P0 ;  /* 0x000000ad09097211 */ /* 0x000fc400000f0eff */
[-C--:B------:R-:W-:Y:S01]  /*1520*/  LEA.HI.X.SX32 R11, R11, R173.reuse, 0x1, P1 ;  /* 0x000000ad0b0b7211 */ /* 0x080fe200008f0eff */
[----:B-1----:R-:W-:Y:S01]  /*1530*/  IMAD R5, R70, 0x11, RZ ;  /* 0x0000001146057824 */ /* 0x002fe200078e02ff */
[----:B------:R-:W-:Y:S01]  /*1540*/  IADD3 R178, P0, PT, R172, R70, RZ ;  /* 0x00000046acb27210 */ /* 0x000fe20007f1e0ff */
[----:B------:R1:W2:Y:S01]  /*1550*/  LDG.E.U8 R188, desc[UR20][R8.64] ;  /* 0x0000001408bc7981 */ /* 0x0002a2000c1e1100 */
[-C--:B------:R-:W-:Y:S02]  /*1560*/  IADD3 R2, P1, PT, R0, R172.reuse, RZ ;  /* 0x000000ac00027210 */ /* 0x080fe40007f3e0ff */
[CC--:B------:R-:W-:Y:S01]  /*1570*/  LEA.HI.X.SX32 R179, R70.reuse, R173.reuse, 0x1, P0 ;  /* 0x000000ad46b37211 */ /* 0x0c0fe200000f0eff */
[----:B0-----:R-:W-:Y:S01]  /*1580*/  IMAD R7, R70, 0x19, RZ ;  /* 0x0000001946077824 */ /* 0x001fe200078e02ff */
[----:B------:R-:W-:Y:S01]  /*1590*/  LEA.HI.X.SX32 R3, R0, R173, 0x1, P1 ;  /* 0x000000ad00037211 */ /* 0x000fe200008f0eff */
[----:B------:R-:W-:Y:S01]  /*15a0*/  IMAD R0, R70, 0x21, RZ ;  /* 0x0000002146007824 */ /* 0x000fe200078e02ff */
[-C--:B------:R-:W-:Y:S01]  /*15b0*/  IADD3 R12, P2, PT, R13, R172.reuse, RZ ;  /* 0x000000ac0d0c7210 */ /* 0x080fe20007f5e0ff */
[----:B------:R0:W2:Y:S01]  /*15c0*/  LDG.E.U8 R177, desc[UR20][R10.64] ;  /* 0x000000140ab17981 */ /* 0x0000a2000c1e1100 */
[----:B------:R-:W-:-:S02]  /*15d0*/  IADD3 R4, P0, PT, R5, R172, RZ ;  /* 0x000000ac05047210 */ /* 0x000fc40007f1e0ff */
[-C--:B------:R-:W-:Y:S01]  /*15e0*/  LEA.HI.X.SX32 R13, R13, R173.reuse, 0x1, P2 ;  /* 0x000000ad0d0d7211 */ /* 0x080fe200010f0eff */
[----:B------:R-:W2:Y:S01]  /*15f0*/  LDG.E.U8 R190, desc[UR20][R2.64] ;  /* 0x0000001402be7981 */ /* 0x000ea2000c1e1100 */
[-C--:B------:R-:W-:Y:S02]  /*1600*/  LEA.HI.X.SX32 R5, R5, R173.reuse, 0x1, P0 ;  /* 0x000000ad05057211 */ /* 0x080fe400000f0eff */
[CC--:B------:R-:W-:Y:S01]  /*1610*/  IADD3 R6, P1, PT, R7.reuse, R172.reuse, RZ ;  /* 0x000000ac07067210 */ /* 0x0c0fe20007f3e0ff */
[----:B------:R5:W2:Y:S01]  /*1620*/  LDG.E.U8 R189, desc[UR20][R12.64] ;  /* 0x000000140cbd7981 */ /* 0x000aa2000c1e1100 */
[-C--:B-1----:R-:W-:Y:S01]  /*1630*/  IADD3 R8, P0, PT, R0, R172.reuse, RZ ;  /* 0x000000ac00087210 */ /* 0x082fe20007f1e0ff */
[C---:B0-----:R-:W-:Y:S01]  /*1640*/  IMAD R11, R70.reuse, 0x29, RZ ;  /* 0x00000029460b7824 */ /* 0x041fe200078e02ff */
[-C--:B------:R-:W-:Y:S01]  /*1650*/  LEA.HI.X.SX32 R7, R7, R173.reuse, 0x1, P1 ;  /* 0x000000ad07077211 */ /* 0x080fe200008f0eff */
[----:B------:R-:W-:Y:S01]  /*1660*/  IMAD R14, R70, 0x41, RZ ;  /* 0x00000041460e7824 */ /* 0x000fe200078e02ff */
[----:B------:R-:W-:Y:S01]  /*1670*/  LEA.HI.X.SX32 R9, R0, R173, 0x1, P0 ;  /* 0x000000ad00097211 */ /* 0x000fe200000f0eff */
[C---:B------:R-:W-:Y:S01]  /*1680*/  IMAD R0, R70.reuse, 0x39, RZ ;  /* 0x0000003946007824 */ /* 0x040fe200078e02ff */
[----:B------:R-:W-:Y:S01]  /*1690*/  IADD3 R10, P1, PT, R11, R172, RZ ;  /* 0x000000ac0b0a7210 */ /* 0x000fe20007f3e0ff */
[----:B------:R0:W2:Y:S01]  /*16a0*/  LDG.E.U8 R174, desc[UR20][R4.64] ;  /* 0x0000001404ae7981 */ /* 0x0000a2000c1e1100 */
[----:B-----5:R-:W-:-:S02]  /*16b0*/  IMAD R13, R70, 0x31, RZ ;  /* 0x00000031460d7824 */ /* 0x020fc400078e02ff */
[-C--:B------:R-:W-:Y:S01]  /*16c0*/  LEA.HI.X.SX32 R11, R11, R173.reuse, 0x1, P1 ;  /* 0x000000ad0b0b7211 */ /* 0x080fe200008f0eff */
[----:B------:R-:W-:Y:S01]  /*16d0*/  IMAD R15, R70, 0x49, RZ ;  /* 0x00000049460f7824 */ /* 0x000fe200078e02ff */
[CC--:B------:R-:W-:Y:S01]  /*16e0*/  IADD3 R2, P1, PT, R0.reuse, R172.reuse, RZ ;  /* 0x000000ac00027210 */ /* 0x0c0fe20007f3e0ff */
[----:B------:R1:W5:Y:S01]  /*16f0*/  LDG.E.U8 R191, desc[UR20][R6.64] ;  /* 0x0000001406bf7981 */ /* 0x000362000c1e1100 */
[CC--:B------:R-:W-:Y:S02]  /*1700*/  IADD3 R12, P0, PT, R13.reuse, R172.reuse, RZ ;  /* 0x000000ac0d0c7210 */ /* 0x0c0fe40007f1e0ff */
[-C--:B------:R-:W-:Y:S01]  /*1710*/  LEA.HI.X.SX32 R3, R0, R173.reuse, 0x1, P1 ;  /* 0x000000ad00037211 */ /* 0x080fe200008f0eff */
[----:B------:R-:W-:Y:S01]  /*1720*/  IMAD R0, R70, 0x51, RZ ;  /* 0x0000005146007824 */ /* 0x000fe200078e02ff */
[----:B------:R-:W-:Y:S01]  /*1730*/  LEA.HI.X.SX32 R13, R13, R173, 0x1, P0 ;  /* 0x000000ad0d0d7211 */ /* 0x000fe200000f0eff */
[----:B------:R1:W2:Y:S01]  /*1740*/  LDG.E.U8 R175, desc[UR20][R8.64] ;  /* 0x0000001408af7981 */ /* 0x0002a2000c1e1100 */
[----:B0-----:R-:W-:-:S02]  /*1750*/  IADD3 R4, P0, PT, R14, R172, RZ ;  /* 0x000000ac0e047210 */ /* 0x001fc40007f1e0ff */
[CC--:B-1----:R-:W-:Y:S01]  /*1760*/  IADD3 R6, P1, PT, R15.reuse, R172.reuse, RZ ;  /* 0x000000ac0f067210 */ /* 0x0c2fe20007f3e0ff */
[----:B------:R0:W2:Y:S01]  /*1770*/  LDG.E.U8 R192, desc[UR20][R10.64] ;  /* 0x000000140ac07981 */ /* 0x0000a2000c1e1100 */
[-C--:B------:R-:W-:Y:S01]  /*1780*/  LEA.HI.X.SX32 R5, R14, R173.reuse, 0x1, P0 ;  /* 0x000000ad0e057211 */ /* 0x080fe200000f0eff */
[----:B------:R-:W-:Y:S02]  /*1790*/  IMAD R14, R70, 0x59, RZ ;  /* 0x00000059460e7824 */ /* 0x000fe400078e02ff */
[----:B------:R-:W2:Y:S01]  /*17a0*/  LDG.E.U8 R178, desc[UR20][R178.64] ;  /* 0x00000014b2b27981 */ /* 0x000ea2000c1e1100 */
[-C--:B------:R-:W-:Y:S02]  /*17b0*/  IADD3 R8, P0, PT, R0, R172.reuse, RZ ;  /* 0x000000ac00087210 */ /* 0x080fe40007f1e0ff */
[-C--:B------:R-:W-:Y:S01]  /*17c0*/  LEA.HI.X.SX32 R7, R15, R173.reuse, 0x1, P1 ;  /* 0x000000ad0f077211 */ /* 0x080fe200008f0eff */
[----:B------:R-:W-:Y:S01]  /*17d0*/  IMAD R15, R70, 0x61, RZ ;  /* 0x00000061460f7824 */ /* 0x000fe200078e02ff */
[-C--:B------:R-:W-:Y:S01]  /*17e0*/  LEA.HI.X.SX32 R9, R0, R173.reuse, 0x1, P0 ;  /* 0x000000ad00097211 */ /* 0x080fe200000f0eff */
[----:B------:R-:W-:Y:S01]  /*17f0*/  IMAD R0, R70, 0x69, RZ ;  /* 0x0000006946007824 */ /* 0x000fe200078e02ff */
[C---:B0-----:R-:W-:Y:S01]  /*1800*/  IADD3 R10, P1, PT, R14.reuse, R172, RZ ;  /* 0x000000ac0e0a7210 */ /* 0x041fe20007f3e0ff */
[----:B------:R0:W2:Y:S03]  /*1810*/  LDG.E.U8 R193, desc[UR20][R2.64] ;  /* 0x0000001402c17981 */ /* 0x0000a6000c1e1100 */
[----:B------:R-:W-:Y:S01]  /*1820*/  LEA.HI.X.SX32 R11, R14, R173, 0x1, P1 ;  /* 0x000000ad0e0b7211 */ /* 0x000fe200008f0eff */
[----:B------:R1:W2:Y:S01]  /*1830*/  LDG.E.U8 R179, desc[UR20][R12.64] ;  /* 0x000000140cb37981 */ /* 0x0002a2000c1e1100 */
[----:B------:R-:W-:-:S03]  /*1840*/  IMAD R14, R70, 0x71, RZ ;  /* 0x00000071460e7824 */ /* 0x000fc600078e02ff */
[----:B------:R-:W2:Y:S01]  /*1850*/  LDG.E.U8 R64, desc[UR20][R64.64] ;  /* 0x0000001440407981 */ /* 0x000ea2000c1e1100 */
[----:B0-----:R-:W-:-:S03]  /*1860*/  IADD3 R2, P1, PT, R0, R172, RZ ;  /* 0x000000ac00027210 */ /* 0x001fc60007f3e0ff */
[----:B------:R-:W2:Y:S01]  /*1870*/  LDG.E.U8 R194, desc[UR20][R6.64] ;  /* 0x0000001406c27981 */ /* 0x000ea2000c1e1100 */
[CC--:B-1----:R-:W-:Y:S02]  /*1880*/  IADD3 R12, P0, PT, R15.reuse, R172.reuse, RZ ;  /* 0x000000ac0f0c7210 */ /* 0x0c2fe40007f1e0ff */
[-C--:B------:R-:W-:Y:S01]  /*1890*/  LEA.HI.X.SX32 R3, R0, R173.reuse, 0x1, P1 ;  /* 0x000000ad00037211 */ /* 0x080fe200008f0eff */
[C---:B------:R-:W-:Y:S01]  /*18a0*/  IMAD R0, R70.reuse, 0x81, RZ ;  /* 0x0000008146007824 */ /* 0x040fe200078e02ff */
[----:B------:R0:W2:Y:S01]  /*18b0*/  LDG.E.U8 R65, desc[UR20][R4.64] ;  /* 0x0000001404417981 */ /* 0x0000a2000c1e1100 */
[----:B------:R-:W-:Y:S01]  /*18c0*/  LEA.HI.X.SX32 R13, R15, R173, 0x1, P0 ;  /* 0x000000ad0f0d7211 */ /* 0x000fe200000f0eff */
[----:B------:R-:W-:Y:S02]  /*18d0*/  IMAD R15, R70, 0x79, RZ ;  /* 0x00000079460f7824 */ /* 0x000fe400078e02ff */
[----:B------:R1:W2:Y:S04]  /*18e0*/  LDG.E.U8 R176, desc[UR20][R8.64] ;  /* 0x0000001408b07981 */ /* 0x0002a8000c1e1100 */
[----:B------:R1:W2:Y:S01]  /*18f0*/  LDG.E.U8 R195, desc[UR20][R10.64] ;  /* 0x000000140ac37981 */ /* 0x0002a2000c1e1100 */
[----:B0-----:R-:W-:-:S02]  /*1900*/  IADD3 R4, P0, PT, R14, R172, RZ ;  /* 0x000000ac0e047210 */ /* 0x001fc40007f1e0ff */
[CC--:B------:R-:W-:Y:S01]  /*1910*/  IADD3 R6, P1, PT, R15.reuse, R172.reuse, RZ ;  /* 0x000000ac0f067210 */ /* 0x0c0fe20007f3e0ff */
[----:B------:R0:W2:Y:S01]  /*1920*/  LDG.E.U8 R180, desc[UR20][R12.64] ;  /* 0x000000140cb47981 */ /* 0x0000a2000c1e1100 */
[-C--:B------:R-:W-:Y:S01]  /*1930*/  LEA.HI.X.SX32 R5, R14, R173.reuse, 0x1, P0 ;  /* 0x000000ad0e057211 */ /* 0x080fe200000f0eff */
[----:B-1----:R-:W-:Y:S01]  /*1940*/  IMAD R9, R70, 0x89, RZ ;  /* 0x0000008946097824 */ /* 0x002fe200078e02ff */
[-C--:B------:R-:W-:Y:S01]  /*1950*/  IADD3 R182, P0, PT, R0, R172.reuse, RZ ;  /* 0x000000ac00b67210 */ /* 0x080fe20007f1e0ff */
[----:B------:R1:W2:Y:S01]  /*1960*/  LDG.E.U8 R196, desc[UR20][R2.64] ;  /* 0x0000001402c47981 */ /* 0x0002a2000c1e1100 */
[-C--:B------:R-:W-:Y:S01]  /*1970*/  LEA.HI.X.SX32 R7, R15, R173.reuse, 0x1, P1 ;  /* 0x000000ad0f077211 */ /* 0x080fe200008f0eff */
[----:B------:R-:W-:Y:S01]  /*1980*/  IMAD R11, R70, 0x91, RZ ;  /* 0x00000091460b7824 */ /* 0x000fe200078e02ff */
[-C--:B------:R-:W-:Y:S01]  /*1990*/  LEA.HI.X.SX32 R183, R0, R173.reuse, 0x1, P0 ;  /* 0x000000ad00b77211 */ /* 0x080fe200000f0eff */
[C---:B------:R-:W-:Y:S01]  /*19a0*/  IMAD R0, R70.reuse, 0x99, RZ ;  /* 0x0000009946007824 */ /* 0x040fe200078e02ff */
[-C--:B------:R-:W-:Y:S01]  /*19b0*/  IADD3 R8, P1, PT, R9, R172.reuse, RZ ;  /* 0x000000ac09087210 */ /* 0x080fe20007f3e0ff */
[----:B0-----:R-:W-:Y:S01]  /*19c0*/  IMAD R12, R70, 0xa1, RZ ;  /* 0x000000a1460c7824 */ /* 0x001fe200078e02ff */
[----:B------:R-:W-:Y:S01]  /*19d0*/  IADD3 R10, P0, PT, R11, R172, RZ ;  /* 0x000000ac0b0a7210 */ /* 0x000fe20007f1e0ff */
[----:B------:R0:W2:Y:S01]  /*19e0*/  LDG.E.U8 R181, desc[UR20][R4.64] ;  /* 0x0000001404b57981 */ /* 0x0000a2000c1e1100 */
[----:B------:R-:W-:-:S02]  /*19f0*/  LEA.HI.X.SX32 R9, R9, R173, 0x1, P1 ;  /* 0x000000ad09097211 */ /* 0x000fc400008f0eff */
[-C--:B-1----:R-:W-:Y:S01]  /*1a00*/  IADD3 R2, P1, PT, R0, R172.reuse, RZ ;  /* 0x000000ac00027210 */ /* 0x082fe20007f3e0ff */
[----:B------:R-:W-:Y:S01]  /*1a10*/  IMAD R13, R70, 0xa9, RZ ;  /* 0x000000a9460d7824 */ /* 0x000fe200078e02ff */
[-C--:B------:R-:W-:Y:S01]  /*1a20*/  LEA.HI.X.SX32 R11, R11, R173.reuse, 0x1, P0 ;  /* 0x000000ad0b0b7211 */ /* 0x080fe200000f0eff */
[----:B------:R1:W2:Y:S01]  /*1a30*/  LDG.E.U8 R197, desc[UR20][R6.64] ;  /* 0x0000001406c57981 */ /* 0x0002a2000c1e1100 */
[-C--:B------:R-:W-:Y:S01]  /*1a40*/  LEA.HI.X.SX32 R3, R0, R173.reuse, 0x1, P1 ;  /* 0x000000ad00037211 */ /* 0x080fe200008f0eff */
[----:B------:R-:W-:Y:S01]  /*1a50*/  IMAD R0, R70, 0xb1, RZ ;  /* 0x000000b146007824 */ /* 0x000fe200078e02ff */
[----:B0-----:R-:W-:Y:S01]  /*1a60*/  IADD3 R4, P0, PT, R12, R172, RZ ;  /* 0x000000ac0c047210 */ /* 0x001fe20007f1e0ff */
[C---:B------:R-:W-:Y:S01]  /*1a70*/  IMAD R14, R70.reuse, 0xb9, RZ ;  /* 0x000000b9460e7824 */ /* 0x040fe200078e02ff */
[----:B------:R0:W2:Y:S01]  /*1a80*/  LDG.E.U8 R198, desc[UR20][R8.64] ;  /* 0x0000001408c67981 */ /* 0x0000a2000c1e1100 */
[----:B------:R-:W-:Y:S01]  /*1a90*/  IMAD R15, R70, 0xc1, RZ ;  /* 0x000000c1460f7824 */ /* 0x000fe200078e02ff */
[----:B------:R-:W-:-:S02]  /*1aa0*/  LEA.HI.X.SX32 R5, R12, R173, 0x1, P0 ;  /* 0x000000ad0c057211 */ /* 0x000fc400000f0eff */
[CC--:B-1----:R-:W-:Y:S01]  /*1ab0*/  IADD3 R6, P1, PT, R13.reuse, R172.reuse, RZ ;  /* 0x000000ac0d067210 */ /* 0x0c2fe20007f3e0ff */
[----:B------:R1:W2:Y:S01]  /*1ac0*/  LDG.E.U8 R187, desc[UR20][R10.64] ;  /* 0x000000140abb7981 */ /* 0x0002a2000c1e1100 */
[CC--:B------:R-:W-:Y:S02]  /*1ad0*/  IADD3 R12, P0, PT, R0.reuse, R172.reuse, RZ ;  /* 0x000000ac000c7210 */ /* 0x0c0fe40007f1e0ff */
[-C--:B------:R-:W-:Y:S01]  /*1ae0*/  LEA.HI.X.SX32 R7, R13, R173.reuse, 0x1, P1 ;  /* 0x000000ad0d077211 */ /* 0x080fe200008f0eff */
[----:B------:R-:W2:Y:S01]  /*1af0*/  LDG.E.U8 R182, desc[UR20][R182.64] ;  /* 0x00000014b6b67981 */ /* 0x000ea2000c1e1100 */
[----:B------:R-:W-:Y:S01]  /*1b00*/  LEA.HI.X.SX32 R13, R0, R173, 0x1, P0 ;  /* 0x000000ad000d7211 */ /* 0x000fe200000f0eff */
[----:B------:R-:W-:Y:S01]  /*1b10*/  IMAD R0, R70, 0xc9, RZ ;  /* 0x000000c946007824 */ /* 0x000fe200078e02ff */
[-C--:B0-----:R-:W-:Y:S01]  /*1b20*/  IADD3 R8, P1, PT, R14, R172.reuse, RZ ;  /* 0x000000ac0e087210 */ /* 0x081fe20007f3e0ff */
[----:B------:R0:W2:Y:S01]  /*1b30*/  LDG.E.U8 R184, desc[UR20][R4.64] ;  /* 0x0000001404b87981 */ /* 0x0000a2000c1e1100 */
[----:B-1----:R-:W-:-:S02]  /*1b40*/  IADD3 R10, P0, PT, R15, R172, RZ ;  /* 0x000000ac0f0a7210 */ /* 0x002fc40007f1e0ff */
[-C--:B------:R-:W-:Y:S01]  /*1b50*/  LEA.HI.X.SX32 R9, R14, R173.reuse, 0x1, P1 ;  /* 0x000000ad0e097211 */ /* 0x080fe200008f0eff */
[C---:B------:R-:W-:Y:S01]  /*1b60*/  IMAD R14, R70.reuse, 0xd1, RZ ;  /* 0x000000d1460e7824 */ /* 0x040fe200078e02ff */
[----:B------:R1:W2:Y:S01]  /*1b70*/  LDG.E.U8 R183, desc[UR20][R2.64] ;  /* 0x0000001402b77981 */ /* 0x0002a2000c1e1100 */
[----:B------:R-:W-:Y:S01]  /*1b80*/  LEA.HI.X.SX32 R11, R15, R173, 0x1, P0 ;  /* 0x000000ad0f0b7211 */ /* 0x000fe200000f0eff */
[----:B------:R-:W-:Y:S02]  /*1b90*/  IMAD R15, R70, 0xd9, RZ ;  /* 0x000000d9460f7824 */ /* 0x000fe400078e02ff */
[----:B------:R1:W2:Y:S01]  /*1ba0*/  LDG.E.U8 R185, desc[UR20][R6.64] ;  /* 0x0000001406b97981 */ /* 0x0002a2000c1e1100 */
[----:B0-----:R-:W-:-:S03]  /*1bb0*/  IADD3 R4, P0, PT, R14, R172, RZ ;  /* 0x000000ac0e047210 */ /* 0x001fc60007f1e0ff */
[----:B------:R0:W2:Y:S01]  /*1bc0*/  LDG.E.U8 R186, desc[UR20][R12.64] ;  /* 0x000000140cba7981 */ /* 0x0000a2000c1e1100 */
[----:B-1----:R-:W-:-:S03]  /*1bd0*/  IADD3 R2, P1, PT, R0, R172, RZ ;  /* 0x000000ac00027210 */ /* 0x002fc60007f3e0ff */
[----:B------:R1:W2:Y:S01]  /*1be0*/  LDG.E.U8 R200, desc[UR20][R8.64] ;  /* 0x0000001408c87981 */ /* 0x0002a2000c1e1100 */
[-C--:B------:R-:W-:Y:S01]  /*1bf0*/  LEA.HI.X.SX32 R3, R0, R173.reuse, 0x1, P1 ;  /* 0x000000ad00037211 */ /* 0x080fe200008f0eff */
[----:B------:R-:W-:Y:S01]  /*1c00*/  IMAD R0, R70, 0xe1, RZ ;  /* 0x000000e146007824 */ /* 0x000fe200078e02ff */
[CC--:B------:R-:W-:Y:S01]  /*1c10*/  IADD3 R6, P1, PT, R15.reuse, R172.reuse, RZ ;  /* 0x000000ac0f067210 */ /* 0x0c0fe20007f3e0ff */
[----:B------:R1:W2:Y:S01]  /*1c20*/  LDG.E.U8 R201, desc[UR20][R10.64] ;  /* 0x000000140ac97981 */ /* 0x0002a2000c1e1100 */
[-C--:B------:R-:W-:Y:S01]  /*1c30*/  LEA.HI.X.SX32 R5, R14, R173.reuse, 0x1, P0 ;  /* 0x000000ad0e057211 */ /* 0x080fe200000f0eff */
[C---:B------:R-:W-:Y:S01]  /*1c40*/  IMAD R14, R70.reuse, 0xe9, RZ ;  /* 0x000000e9460e7824 */ /* 0x040fe200078e02ff */
[----:B------:R-:W-:Y:S01]  /*1c50*/  LEA.HI.X.SX32 R7, R15, R173, 0x1, P1 ;  /* 0x000000ad0f077211 */ /* 0x000fe200008f0eff */
[----:B------:R-:W-:Y:S01]  /*1c60*/  IMAD R15, R70, 0xf1, RZ ;  /* 0x000000f1460f7824 */ /* 0x000fe200078e02ff */
[-C--:B0-----:R-:W-:Y:S01]  /*1c70*/  IADD3 R12, P0, PT, R0, R172.reuse, RZ ;  /* 0x000000ac000c7210 */ /* 0x081fe20007f1e0ff */
[----:B------:R0:W2:Y:S01]  /*1c80*/  LDG.E.U8 R202, desc[UR20][R2.64] ;  /* 0x0000001402ca7981 */ /* 0x0000a2000c1e1100 */
[----:B-1----:R-:W-:-:S02]  /*1c90*/  IADD3 R8, P1, PT, R14, R172, RZ ;  /* 0x000000ac0e087210 */ /* 0x002fc40007f3e0ff */
[-C--:B------:R-:W-:Y:S01]  /*1ca0*/  LEA.HI.X.SX32 R13, R0, R173.reuse, 0x1, P0 ;  /* 0x000000ad000d7211 */ /* 0x080fe200000f0eff */
[----:B------:R-:W-:Y:S01]  /*1cb0*/  IMAD.SHL.U32 R0, R70, 0x2, RZ ;  /* 0x0000000246007824 */ /* 0x000fe200078e00ff */
[CC--:B------:R-:W-:Y:S01]  /*1cc0*/  IADD3 R10, P0, PT, R15.reuse, R172.reuse, RZ ;  /* 0x000000ac0f0a7210 */ /* 0x0c0fe20007f1e0ff */
[----:B------:R1:W2:Y:S01]  /*1cd0*/  LDG.E.U8 R203, desc[UR20][R4.64] ;  /* 0x0000001404cb7981 */ /* 0x0002a2000c1e1100 */
[-C--:B------:R-:W-:Y:S02]  /*1ce0*/  LEA.HI.X.SX32 R9, R14, R173.reuse, 0x1, P1 ;  /* 0x000000ad0e097211 */ /* 0x080fe400008f0eff */
[-C--:B------:R-:W-:Y:S01]  /*1cf0*/  LEA.HI.X.SX32 R11, R15, R173.reuse, 0x1, P0 ;  /* 0x000000ad0f0b7211 */ /* 0x080fe200000f0eff */
[----:B------:R1:W2:Y:S01]  /*1d00*/  LDG.E.U8 R204, desc[UR20][R6.64] ;  /* 0x0000001406cc7981 */ /* 0x0002a2000c1e1100 */
[-C--:B------:R-:W-:Y:S02]  /*1d10*/  IADD3 R14, P1, PT, R16, R172.reuse, RZ ;  /* 0x000000ac100e7210 */ /* 0x080fe40007f3e0ff */
[----:B0-----:R-:W-:Y:S01]  /*1d20*/  IADD3 R2, P0, PT, R0, R172, RZ ;  /* 0x000000ac00027210 */ /* 0x001fe20007f1e0ff */
[----:B------:R0:W2:Y:S01]  /*1d30*/  LDG.E.U8 R27, desc[UR20][R12.64] ;  /* 0x000000140c1b7981 */ /* 0x0000a2000c1e1100 */
[----:B-1----:R-:W-:Y:S01]  /*1d40*/  IMAD R5, R70, 0xa, RZ ;  /* 0x0000000a46057824 */ /* 0x002fe200078e02ff */
[----:B------:R-:W-:-:S02]  /*1d50*/  LEA.HI.X.SX32 R15, R16, R173, 0x1, P1 ;  /* 0x000000ad100f7211 */ /* 0x000fc400008f0eff */
[----:B------:R1:W2:Y:S01]  /*1d60*/  LDG.E.U8 R61, desc[UR20][R8.64] ;  /* 0x00000014083d7981 */ /* 0x0002a2000c1e1100 */
[-C--:B------:R-:W-:Y:S01]  /*1d70*/  LEA.HI.X.SX32 R3, R0, R173.reuse, 0x1, P0 ;  /* 0x000000ad00037211 */ /* 0x080fe200000f0eff */
[C---:B------:R-:W-:Y:S01]  /*1d80*/  IMAD R7, R70.reuse, 0x12, RZ ;  /* 0x0000001246077824 */ /* 0x040fe200078e02ff */
[CC--:B------:R-:W-:Y:S01]  /*1d90*/  IADD3 R4, P1, PT, R5.reuse, R172.reuse, RZ ;  /* 0x000000ac05047210 */ /* 0x0c0fe20007f3e0ff */
[C---:B------:R-:W-:Y:S01]  /*1da0*/  IMAD R0, R70.reuse, 0x1a, RZ ;  /* 0x0000001a46007824 */ /* 0x040fe200078e02ff */
[----:B------:R4:W2:Y:S01]  /*1db0*/  LDG.E.U8 R60, desc[UR20][R10.64] ;  /* 0x000000140a3c7981 */ /* 0x0008a2000c1e1100 */
[C---:B0-----:R-:W-:Y:S01]  /*1dc0*/  IMAD R13, R70.reuse, 0x22, RZ ;  /* 0x00000022460d7824 */ /* 0x041fe200078e02ff */
[----:B------:R-:W-:Y:S01]  /*1dd0*/  LEA.HI.X.SX32 R5, R5, R173, 0x1, P1 ;  /* 0x000000ad05057211 */ /* 0x000fe200008f0eff */
[----:B------:R-:W-:Y:S01]  /*1de0*/  IMAD R16, R70, 0x2a, RZ ;  /* 0x0000002a46107824 */ /* 0x000fe200078e02ff */
[-C--:B------:R-:W-:Y:S01]  /*1df0*/  IADD3 R6, P0, PT, R7, R172.reuse, RZ ;  /* 0x000000ac07067210 */ /* 0x080fe20007f1e0ff */
[----:B------:R0:W2:Y:S01]  /*1e00*/  LDG.E.U8 R59, desc[UR20][R14.64] ;  /* 0x000000140e3b7981 */ /* 0x0000a2000c1e1100 */
[----:B-1----:R-:W-:-:S02]  /*1e10*/  IADD3 R8, P1, PT, R0, R172, RZ ;  /* 0x000000ac00087210 */ /* 0x002fc40007f3e0ff */
[-C--:B------:R-:W-:Y:S01]  /*1e20*/  LEA.HI.X.SX32 R7, R7, R173.reuse, 0x1, P0 ;  /* 0x000000ad07077211 */ /* 0x080fe200000f0eff */
[----:B------:R1:W2:Y:S01]  /*1e30*/  LDG.E.U8 R58, desc[UR20][R2.64] ;  /* 0x00000014023a7981 */ /* 0x0002a2000c1e1100 */
[-C--:B------:R-:W-:Y:S01]  /*1e40*/  LEA.HI.X.SX32 R9, R0, R173.reuse, 0x1, P1 ;  /* 0x000000ad00097211 */ /* 0x080fe200008f0eff */
[----:B------:R-:W-:Y:S01]  /*1e50*/  IMAD R0, R70, 0x32, RZ ;  /* 0x0000003246007824 */ /* 0x000fe200078e02ff */
[CC--:B----4-:R-:W-:Y:S01]  /*1e60*/  IADD3 R10, P0, PT, R13.reuse, R172.reuse, RZ ;  /* 0x000000ac0d0a7210 */ /* 0x0d0fe20007f1e0ff */
[----:B------:R4:W2:Y:S01]  /*1e70*/  LDG.E.U8 R57, desc[UR20][R4.64] ;  /* 0x0000001404397981 */ /* 0x0008a2000c1e1100 */
[-C--:B------:R-:W-:Y:S01]  /*1e80*/  IADD3 R12, P1, PT, R16, R172.reuse, RZ ;  /* 0x000000ac100c7210 */ /* 0x080fe20007f3e0ff */
[C---:B0-----:R-:W-:Y:S01]  /*1e90*/  IMAD R14, R70.reuse, 0x3a, RZ ;  /* 0x0000003a460e7824 */ /* 0x041fe200078e02ff */
[-C--:B------:R-:W-:Y:S01]  /*1ea0*/  LEA.HI.X.SX32 R11, R13, R173.reuse, 0x1, P0 ;  /* 0x000000ad0d0b7211 */ /* 0x080fe200000f0eff */
[----:B------:R-:W-:Y:S01]  /*1eb0*/  IMAD R15, R70, 0x42, RZ ;  /* 0x00000042460f7824 */ /* 0x000fe200078e02ff */
[----:B------:R-:W-:Y:S01]  /*1ec0*/  LEA.HI.X.SX32 R13, R16, R173, 0x1, P1 ;  /* 0x000000ad100d7211 */ /* 0x000fe200008f0eff */
[----:B------:R0:W2:Y:S01]  /*1ed0*/  LDG.E.U8 R56, desc[UR20][R6.64] ;  /* 0x0000001406387981 */ /* 0x0000a2000c1e1100 */
[----:B-1----:R-:W-:-:S02]  /*1ee0*/  IADD3 R2, P0, PT, R0, R172, RZ ;  /* 0x000000ac00027210 */ /* 0x002fc40007f1e0ff */
[-C--:B----4-:R-:W-:Y:S01]  /*1ef0*/  IADD3 R4, P1, PT, R14, R172.reuse, RZ ;  /* 0x000000ac0e047210 */ /* 0x090fe20007f3e0ff */
[----:B------:R1:W4:Y:S01]  /*1f00*/  LDG.E.U8 R55, desc[UR20][R8.64] ;  /* 0x0000001408377981 */ /* 0x000322000c1e1100 */
[-C--:B------:R-:W-:Y:S01]  /*1f10*/  LEA.HI.X.SX32 R3, R0, R173.reuse, 0x1, P0 ;  /* 0x000000ad00037211 */ /* 0x080fe200000f0eff */
[----:B------:R-:W-:Y:S01]  /*1f20*/  IMAD R0, R70, 0x4a, RZ ;  /* 0x0000004a46007824 */ /* 0x000fe200078e02ff */
[-C--:B------:R-:W-:Y:S01]  /*1f30*/  LEA.HI.X.SX32 R5, R14, R173.reuse, 0x1, P1 ;  /* 0x000000ad0e057211 */ /* 0x080fe200008f0eff */
[C---:B------:R-:W-:Y:S01]  /*1f40*/  IMAD R14, R70.reuse, 0x52, RZ ;  /* 0x00000052460e7824 */ /* 0x040fe200078e02ff */
[CC--:B0-----:R-:W-:Y:S01]  /*1f50*/  IADD3 R6, P0, PT, R15.reuse, R172.reuse, RZ ;  /* 0x000000ac0f067210 */ /* 0x0c1fe20007f1e0ff */
[----:B------:R0:W2:Y:S03]  /*1f60*/  LDG.E.U8 R54, desc[UR20][R10.64] ;  /* 0x000000140a367981 */ /* 0x0000a6000c1e1100 */
[----:B------:R-:W-:Y:S01]  /*1f70*/  LEA.HI.X.SX32 R7, R15, R173, 0x1, P0 ;  /* 0x000000ad0f077211 */ /* 0x000fe200000f0eff */
[----:B------:R-:W-:Y:S01]  /*1f80*/  IMAD R15, R70, 0x5a, RZ ;  /* 0x0000005a460f7824 */ /* 0x000fe200078e02ff */
[-C--:B-1----:R-:W-:Y:S01]  /*1f90*/  IADD3 R8, P1, PT, R0, R172.reuse, RZ ;  /* 0x000000ac00087210 */ /* 0x082fe20007f3e0ff */
[----:B------:R1:W2:Y:S01]  /*1fa0*/  LDG.E.U8 R53, desc[UR20][R12.64] ;  /* 0x000000140c357981 */ /* 0x0002a2000c1e1100 */
[----:B0-----:R-:W-:-:S03]  /*1fb0*/  IADD3 R10, P0, PT, R14, R172, RZ ;  /* 0x000000ac0e0a7210 */ /* 0x001fc60007f1e0ff */
[----:B------:R0:W2:Y:S01]  /*1fc0*/  LDG.E.U8 R52, desc[UR20][R2.64] ;  /* 0x0000001402347981 */ /* 0x0000a2000c1e1100 */
[-C--:B------:R-:W-:Y:S01]  /*1fd0*/  LEA.HI.X.SX32 R9, R0, R173.reuse, 0x1, P1 ;  /* 0x000000ad00097211 */ /* 0x080fe200008f0eff */
[----:B------:R-:W-:Y:S01]  /*1fe0*/  IMAD R0, R70, 0x62, RZ ;  /* 0x0000006246007824 */ /* 0x000fe200078e02ff */
[-C--:B------:R-:W-:Y:S01]  /*1ff0*/  LEA.HI.X.SX32 R11, R14, R173.reuse, 0x1, P0 ;  /* 0x000000ad0e0b7211 */ /* 0x080fe200000f0eff */
[C---:B------:R-:W-:Y:S01]  /*2000*/  IMAD R14, R70.reuse, 0x6a, RZ ;  /* 0x0000006a460e7824 */ /* 0x040fe200078e02ff */
[CC--:B-1----:R-:W-:Y:S01]  /*2010*/  IADD3 R12, P1, PT, R15.reuse, R172.reuse, RZ ;  /* 0x000000ac0f0c7210 */ /* 0x0c2fe20007f3e0ff */
[----:B------:R1:W2:Y:S03]  /*2020*/  LDG.E.U8 R51, desc[UR20][R4.64] ;  /* 0x0000001404337981 */ /* 0x0002a6000c1e1100 */
[----:B------:R-:W-:Y:S01]  /*2030*/  LEA.HI.X.SX32 R13, R15, R173, 0x1, P1 ;  /* 0x000000ad0f0d7211 */ /* 0x000fe200008f0eff */
[----:B------:R-:W-:Y:S01]  /*2040*/  IMAD R15, R70, 0x72, RZ ;  /* 0x00000072460f7824 */ /* 0x000fe200078e02ff */
[-C--:B0-----:R-:W-:Y:S01]  /*2050*/  IADD3 R2, P0, PT, R0, R172.reuse, RZ ;  /* 0x000000ac00027210 */ /* 0x081fe20007f1e0ff */
[----:B------:R0:W2:Y:S01]  /*2060*/  LDG.E.U8 R50, desc[UR20][R6.64] ;  /* 0x0000001406327981 */ /* 0x0000a2000c1e1100 */
[----:B-1----:R-:W-:-:S03]  /*2070*/  IADD3 R4, P1, PT, R14, R172, RZ ;  /* 0x000000ac0e047210 */ /* 0x002fc60007f3e0ff */
[----:B------:R1:W2:Y:S01]  /*2080*/  LDG.E.U8 R49, desc[UR20][R8.64] ;  /* 0x0000001408317981 */ /* 0x0002a2000c1e1100 */
        /* <DEDUP_REMOVED lines=60> */
[-C--:B------:R-:W-:Y:S02]  /*2450*/  LEA.HI.X.SX32 R9, R0, R173.reuse, 0x1, P1 ;  /* 0x000000ad00097211 */ /* 0x080fe400008f0eff */
[-C--:B------:R-:W-:Y:S01]  /*2460*/  LEA.HI.X.SX32 R11, R14, R173.reuse, 0x1, P0 ;  /* 0x000000ad0e0b7211 */ /* 0x080fe200000f0eff */
[----:B------:R3:W2:Y:S01]  /*2470*/  LDG.E.U8 R33, desc[UR20][R4.64] ;  /* 0x0000001404217981 */ /* 0x0006a2000c1e1100 */
[-C--:B-1----:R-:W-:Y:S02]  /*2480*/  IADD3 R12, P1, PT, R15, R172.reuse, RZ ;  /* 0x000000ac0f0c7210 */ /* 0x082fe40007f3e0ff */
[----:B------:R-:W-:Y:S01]  /*2490*/  IADD3 R14, P0, PT, R17, R172, RZ ;  /* 0x000000ac110e7210 */ /* 0x000fe20007f1e0ff */
[----:B------:R1:W2:Y:S01]  /*24a0*/  LDG.E.U8 R32, desc[UR20][R6.64] ;  /* 0x0000001406207981 */ /* 0x0002a2000c1e1100 */
[----:B0-----:R-:W-:Y:S01]  /*24b0*/  IMAD R3, R70, 0x3, RZ ;  /* 0x0000000346037824 */ /* 0x001fe200078e02ff */
[----:B------:R-:W-:-:S02]  /*24c0*/  LEA.HI.X.SX32 R13, R15, R173, 0x1, P1 ;  /* 0x000000ad0f0d7211 */ /* 0x000fc400008f0eff */
[----:B------:R0:W2:Y:S01]  /*24d0*/  LDG.E.U8 R31, desc[UR20][R8.64] ;  /* 0x00000014081f7981 */ /* 0x0000a2000c1e1100 */
[-C--:B------:R-:W-:Y:S02]  /*24e0*/  LEA.HI.X.SX32 R15, R17, R173.reuse, 0x1, P0 ;  /* 0x000000ad110f7211 */ /* 0x080fe400000f0eff */
[CC--:B------:R-:W-:Y:S01]  /*24f0*/  IADD3 R2, P0, PT, R3.reuse, R172.reuse, RZ ;  /* 0x000000ac03027210 */ /* 0x0c0fe20007f1e0ff */
[----:B---3--:R-:W-:Y:S01]  /*2500*/  IMAD R5, R70, 0xb, RZ ;  /* 0x0000000b46057824 */ /* 0x008fe200078e02ff */
[-C--:B------:R-:W-:Y:S01]  /*2510*/  IADD3 R16, P1, PT, R18, R172.reuse, RZ ;  /* 0x000000ac12107210 */ /* 0x080fe20007f3e0ff */
[----:B-1----:R-:W-:Y:S01]  /*2520*/  IMAD R7, R70, 0x13, RZ ;  /* 0x0000001346077824 */ /* 0x002fe200078e02ff */
[-C--:B------:R-:W-:Y:S01]  /*2530*/  LEA.HI.X.SX32 R3, R3, R173.reuse, 0x1, P0 ;  /* 0x000000ad03037211 */ /* 0x080fe200000f0eff */
[----:B------:R1:W3:Y:S01]  /*2540*/  LDG.E.U8 R0, desc[UR20][R10.64] ;  /* 0x000000140a007981 */ /* 0x0002e2000c1e1100 */
[-C--:B------:R-:W-:Y:S02]  /*2550*/  LEA.HI.X.SX32 R17, R18, R173.reuse, 0x1, P1 ;  /* 0x000000ad12117211 */ /* 0x080fe400008f0eff */
[CC--:B------:R-:W-:Y:S01]  /*2560*/  IADD3 R4, P1, PT, R5.reuse, R172.reuse, RZ ;  /* 0x000000ac05047210 */ /* 0x0c0fe20007f3e0ff */
[----:B------:R-:W2:Y:S03]  /*2570*/  LDG.E.U8 R19, desc[UR20][R2.64] ;  /* 0x0000001402137981 */ /* 0x000ea6000c1e1100 */
[----:B------:R-:W-:Y:S01]  /*2580*/  LEA.HI.X.SX32 R5, R5, R173, 0x1, P1 ;  /* 0x000000ad05057211 */ /* 0x000fe200008f0eff */
[C---:B0-----:R-:W-:Y:S01]  /*2590*/  IMAD R9, R70.reuse, 0x1b, RZ ;  /* 0x0000001b46097824 */ /* 0x041fe200078e02ff */
[-C--:B------:R-:W-:Y:S01]  /*25a0*/  IADD3 R6, P0, PT, R7, R172.reuse, RZ ;  /* 0x000000ac07067210 */ /* 0x080fe20007f1e0ff */
[----:B-1----:R-:W-:Y:S01]  /*25b0*/  IMAD R11, R70, 0x23, RZ ;  /* 0x00000023460b7824 */ /* 0x002fe200078e02ff */
[----:B------:R0:W3:Y:S04]  /*25c0*/  LDG.E.U8 R23, desc[UR20][R12.64] ;  /* 0x000000140c177981 */ /* 0x0000e8000c1e1100 */
[----:B------:R1:W3:Y:S01]  /*25d0*/  LDG.E.U8 R28, desc[UR20][R4.64] ;  /* 0x00000014041c7981 */ /* 0x0002e2000c1e1100 */
[----:B------:R-:W-:-:S02]  /*25e0*/  IADD3 R8, P1, PT, R9, R172, RZ ;  /* 0x000000ac09087210 */ /* 0x000fc40007f3e0ff */
[-C--:B------:R-:W-:Y:S01]  /*25f0*/  LEA.HI.X.SX32 R7, R7, R173.reuse, 0x1, P0 ;  /* 0x000000ad07077211 */ /* 0x080fe200000f0eff */
[----:B------:R5:W4:Y:S01]  /*2600*/  LDG.E.U8 R22, desc[UR20][R14.64] ;  /* 0x000000140e167981 */ /* 0x000b22000c1e1100 */
[-C--:B------:R-:W-:Y:S01]  /*2610*/  IADD3 R10, P0, PT, R11, R172.reuse, RZ ;  /* 0x000000ac0b0a7210 */ /* 0x080fe20007f1e0ff */
[C---:B0-----:R-:W-:Y:S01]  /*2620*/  IMAD R13, R70.reuse, 0x2b, RZ ;  /* 0x0000002b460d7824 */ /* 0x041fe200078e02ff */
[-C--:B------:R-:W-:Y:S01]  /*2630*/  LEA.HI.X.SX32 R9, R9, R173.reuse, 0x1, P1 ;  /* 0x000000ad09097211 */ /* 0x080fe200008f0eff */
[----:B------:R0:W4:Y:S01]  /*2640*/  LDG.E.U8 R21, desc[UR20][R16.64] ;  /* 0x0000001410157981 */ /* 0x000122000c1e1100 */
[----:B------:R-:W-:Y:S01]  /*2650*/  LEA.HI.X.SX32 R11, R11, R173, 0x1, P0 ;  /* 0x000000ad0b0b7211 */ /* 0x000fe200000f0eff */
[C---:B-1----:R-:W-:Y:S02]  /*2660*/  IMAD R4, R70.reuse, 0x43, RZ ;  /* 0x0000004346047824 */ /* 0x042fe400078e02ff */
[----:B------:R1:W4:Y:S01]  /*2670*/  LDG.E.U8 R30, desc[UR20][R6.64] ;  /* 0x00000014061e7981 */ /* 0x000322000c1e1100 */
[C---:B-----5:R-:W-:Y:S01]  /*2680*/  IMAD R15, R70.reuse, 0x33, RZ ;  /* 0x00000033460f7824 */ /* 0x060fe200078e02ff */
[-C--:B------:R-:W-:Y:S01]  /*2690*/  IADD3 R12, P1, PT, R13, R172.reuse, RZ ;  /* 0x000000ac0d0c7210 */ /* 0x080fe20007f3e0ff */
[C---:B------:R-:W-:Y:S01]  /*26a0*/  IMAD R5, R70.reuse, 0x4b, RZ ;  /* 0x0000004b46057824 */ /* 0x040fe200078e02ff */
[----:B------:R5:W4:Y:S01]  /*26b0*/  LDG.E.U8 R29, desc[UR20][R8.64] ;  /* 0x00000014081d7981 */ /* 0x000b22000c1e1100 */
[----:B0-----:R-:W-:Y:S01]  /*26c0*/  IMAD R16, R70, 0x3b, RZ ;  /* 0x0000003b46107824 */ /* 0x001fe200078e02ff */
[----:B------:R-:W-:-:S02]  /*26d0*/  IADD3 R2, P0, PT, R15, R172, RZ ;  /* 0x000000ac0f027210 */ /* 0x000fc40007f1e0ff */
[-C--:B------:R-:W-:Y:S01]  /*26e0*/  LEA.HI.X.SX32 R13, R13, R173.reuse, 0x1, P1 ;  /* 0x000000ad0d0d7211 */ /* 0x080fe200008f0eff */
[----:B------:R-:W-:Y:S01]  /*26f0*/  IMAD R17, R70, 0x53, RZ ;  /* 0x0000005346117824 */ /* 0x000fe200078e02ff */
[-C--:B------:R-:W-:Y:S01]  /*2700*/  IADD3 R14, P1, PT, R16, R172.reuse, RZ ;  /* 0x000000ac100e7210 */ /* 0x080fe20007f3e0ff */
[----:B------:R0:W4:Y:S01]  /*2710*/  LDG.E.U8 R26, desc[UR20][R10.64] ;  /* 0x000000140a1a7981 */ /* 0x000122000c1e1100 */
[-C--:B------:R-:W-:Y:S02]  /*2720*/  LEA.HI.X.SX32 R3, R15, R173.reuse, 0x1, P0 ;  /* 0x000000ad0f037211 */ /* 0x080fe400000f0eff */
[----:B-1----:R-:W-:Y:S01]  /*2730*/  IADD3 R6, P0, PT, R4, R172, RZ ;  /* 0x000000ac04067210 */ /* 0x002fe20007f1e0ff */
[----:B------:R-:W-:Y:S01]  /*2740*/  IMAD R18, R70, 0x5b, RZ ;  /* 0x0000005b46127824 */ /* 0x000fe200078e02ff */
[-C--:B------:R-:W-:Y:S01]  /*2750*/  LEA.HI.X.SX32 R15, R16, R173.reuse, 0x1, P1 ;  /* 0x000000ad100f7211 */ /* 0x080fe200008f0eff */
[----:B------:R-:W4:Y:S01]  /*2760*/  LDG.E.U8 R25, desc[UR20][R12.64] ;  /* 0x000000140c197981 */ /* 0x000f22000c1e1100 */
[----:B------:R-:W-:-:S02]  /*2770*/  LEA.HI.X.SX32 R7, R4, R173, 0x1, P0 ;  /* 0x000000ad04077211 */ /* 0x000fc400000f0eff */
[-C--:B-----5:R-:W-:Y:S01]  /*2780*/  IADD3 R8, P1, PT, R5, R172.reuse, RZ ;  /* 0x000000ac05087210 */ /* 0x0a0fe20007f3e0ff */
[----:B------:R1:W5:Y:S01]  /*2790*/  LDG.E.U8 R24, desc[UR20][R2.64] ;  /* 0x0000001402187981 */ /* 0x000362000c1e1100 */
[-C--:B0-----:R-:W-:Y:S02]  /*27a0*/  IADD3 R10, P0, PT, R17, R172.reuse, RZ ;  /* 0x000000ac110a7210 */ /* 0x081fe40007f1e0ff */
[-C--:B------:R-:W-:Y:S01]  /*27b0*/  LEA.HI.X.SX32 R9, R5, R173.reuse, 0x1, P1 ;  /* 0x000000ad05097211 */ /* 0x080fe200008f0eff */
[----:B------:R0:W4:Y:S01]  /*27c0*/  LDG.E.U8 R20, desc[UR20][R14.64] ;  /* 0x000000140e147981 */ /* 0x000122000c1e1100 */
[C---:B------:R-:W-:Y:S02]  /*27d0*/  IADD3 R16, P1, PT, R18.reuse, R172, RZ ;  /* 0x000000ac12107210 */ /* 0x040fe40007f3e0ff */
[-C--:B------:R-:W-:Y:S02]  /*27e0*/  LEA.HI.X.SX32 R11, R17, R173.reuse, 0x1, P0 ;  /* 0x000000ad110b7211 */ /* 0x080fe400000f0eff */
[----:B------:R-:W-:-:S03]  /*27f0*/  LEA.HI.X.SX32 R17, R18, R173, 0x1, P1 ;  /* 0x000000ad12117211 */ /* 0x000fc600008f0eff */
[----:B------:R-:W5:Y:S04]  /*2800*/  LDG.E.U8 R18, desc[UR20][R10.64] ;  /* 0x000000140a127981 */ /* 0x000f68000c1e1100 */
[----:B------:R-:W5:Y:S04]  /*2810*/  LDG.E.U8 R17, desc[UR20][R16.64] ;  /* 0x0000001410117981 */ /* 0x000f68000c1e1100 */
[----:B--2---:R2:W-:Y:S04]  /*2820*/  STL [R1+0xfc], R19 ;  /* 0x0000fc1301007387 */ /* 0x0045e80000100800 */
[----:B--2---:R-:W2:Y:S04]  /*2830*/  LDG.E.U8 R19, desc[UR20][R6.64] ;  /* 0x0000001406137981 */ /* 0x004ea8000c1e1100 */
[----:B---3--:R3:W-:Y:S04]  /*2840*/  STL [R1+0xf8], R28 ;  /* 0x0000f81c01007387 */ /* 0x0087e80000100800 */
[----:B---3--:R3:W2:Y:S01]  /*2850*/  LDG.E.U8 R28, desc[UR20][R8.64] ;  /* 0x00000014081c7981 */ /* 0x0086a2000c1e1100 */
[----:B------:R-:W-:-:S02]  /*2860*/  IMAD R5, R70, 0x63, RZ ;  /* 0x0000006346057824 */ /* 0x000fc400078e02ff */
[C---:B-1----:R-:W-:Y:S02]  /*2870*/  IMAD R3, R70.reuse, 0x6b, RZ ;  /* 0x0000006b46037824 */ /* 0x042fe400078e02ff */
[C---:B------:R-:W-:Y:S01]  /*2880*/  IMAD R13, R70.reuse, 0x73, RZ ;  /* 0x00000073460d7824 */ /* 0x040fe200078e02ff */
[-C--:B------:R-:W-:Y:S01]  /*2890*/  IADD3 R4, P0, PT, R5, R172.reuse, RZ ;  /* 0x000000ac05047210 */ /* 0x080fe20007f1e0ff */
[C---:B0-----:R-:W-:Y:S01]  /*28a0*/  IMAD R15, R70.reuse, 0x7b, RZ ;  /* 0x0000007b460f7824 */ /* 0x041fe200078e02ff */
[-C--:B------:R-:W-:Y:S02]  /*28b0*/  IADD3 R2, P1, PT, R3, R172.reuse, RZ ;  /* 0x000000ac03027210 */ /* 0x080fe40007f3e0ff */
[-C--:B------:R-:W-:Y:S01]  /*28c0*/  LEA.HI.X.SX32 R5, R5, R173.reuse, 0x1, P0 ;  /* 0x000000ad05057211 */ /* 0x080fe200000f0eff */
[C---:B---3--:R-:W-:Y:S01]  /*28d0*/  IMAD R8, R70.reuse, 0x83, RZ ;  /* 0x0000008346087824 */ /* 0x048fe200078e02ff */
[----:B------:R-:W-:Y:S01]  /*28e0*/  IADD3 R6, P0, PT, R13, R172, RZ ;  /* 0x000000ac0d067210 */ /* 0x000fe20007f1e0ff */
[----:B------:R-:W-:Y:S01]  /*28f0*/  IMAD R9, R70, 0x8b, RZ ;  /* 0x0000008b46097824 */ /* 0x000fe200078e02ff */
[----:B------:R-:W-:-:S02]  /*2900*/  LEA.HI.X.SX32 R3, R3, R173, 0x1, P1 ;  /* 0x000000ad03037211 */ /* 0x000fc400008f0eff */
[-C--:B------:R-:W-:Y:S02]  /*2910*/  IADD3 R12, P1, PT, R15, R172.reuse, RZ ;  /* 0x000000ac0f0c7210 */ /* 0x080fe40007f3e0ff */
[-C--:B------:R-:W-:Y:S02]  /*2920*/  LEA.HI.X.SX32 R7, R13, R173.reuse, 0x1, P0 ;  /* 0x000000ad0d077211 */ /* 0x080fe400000f0eff */
[-C--:B------:R-:W-:Y:S02]  /*2930*/  LEA.HI.X.SX32 R13, R15, R173.reuse, 0x1, P1 ;  /* 0x000000ad0f0d7211 */ /* 0x080fe400008f0eff */
[CC--:B------:R-:W-:Y:S02]  /*2940*/  IADD3 R14, P0, PT, R8.reuse, R172.reuse, RZ ;  /* 0x000000ac080e7210 */ /* 0x0c0fe40007f1e0ff */
[CC--:B------:R-:W-:Y:S01]  /*2950*/  IADD3 R10, P1, PT, R9.reuse, R172.reuse, RZ ;  /* 0x000000ac090a7210 */ /* 0x0c0fe20007f3e0ff */
[----:B----4-:R-:W-:Y:S01]  /*2960*/  STL [R1+0xf4], R30 ;  /* 0x0000f41e01007387 */ /* 0x010fe20000100800 */
[-C--:B------:R-:W-:Y:S01]  /*2970*/  LEA.HI.X.SX32 R15, R8, R173.reuse, 0x1, P0 ;  /* 0x000000ad080f7211 */ /* 0x080fe200000f0eff */
[----:B------:R-:W-:Y:S01]  /*2980*/  IMAD R16, R70, 0x93, RZ ;  /* 0x0000009346107824 */ /* 0x000fe200078e02ff */
[----:B------:R-:W-:Y:S01]  /*2990*/  LEA.HI.X.SX32 R11, R9, R173, 0x1, P1 ;  /* 0x000000ad090b7211 */ /* 0x000fe200008f0eff */
[----:B------:R-:W-:Y:S04]  /*29a0*/  STL [R1+0xf0], R29 ;  /* 0x0000f01d01007387 */ /* 0x000fe80000100800 */
[----:B------:R0:W-:Y:S04]  /*29b0*/  STL [R1+0xec], R26 ;  /* 0x0000ec1a01007387 */ /* 0x0001e80000100800 */
[----:B------:R1:W-:Y:S04]  /*29c0*/  STL [R1+0xe8], R25 ;  /* 0x0000e81901007387 */ /* 0x0003e80000100800 */
[----:B-----5:R3:W-:Y:S04]  /*29d0*/  STL [R1+0xe4], R24 ;  /* 0x0000e41801007387 */ /* 0x0207e80000100800 */
[----:B0-----:R0:W4:Y:S04]  /*29e0*/  LDG.E.U8 R26, desc[UR20][R4.64] ;  /* 0x00000014041a7981 */ /* 0x001128000c1e1100 */
[----:B-1----:R1:W5:Y:S01]  /*29f0*/  LDG.E.U8 R25, desc[UR20][R2.64] ;  /* 0x0000001402197981 */ /* 0x002362000c1e1100 */
[----:B------:R-:W-:-:S03]  /*2a00*/  IADD3 R8, P0, PT, R16, R172, RZ ;  /* 0x000000ac10087210 */ /* 0x000fc60007f1e0ff */
[----:B---3--:R3:W5:Y:S01]  /*2a10*/  LDG.E.U8 R24, desc[UR20][R6.64] ;  /* 0x0000001406187981 */ /* 0x008762000c1e1100 */
[----:B0-----:R-:W-:-:S03]  /*2a20*/  IMAD R4, R70, 0x9b, RZ ;  /* 0x0000009b46047824 */ /* 0x001fc600078e02ff */
[----:B------:R0:W-:Y:S02]  /*2a30*/  STL [R1+0xe0], R20 ;  /* 0x0000e01401007387 */ /* 0x0001e40000100800 */
[----:B-1----:R-:W-:Y:S02]  /*2a40*/  IADD3 R2, P1, PT, R4, R172, RZ ;  /* 0x000000ac04027210 */ /* 0x002fe40007f3e0ff */
[----:B------:R-:W5:Y:S04]  /*2a50*/  LDG.E.U8 R11, desc[UR20][R10.64] ;  /* 0x000000140a0b7981 */ /* 0x000f68000c1e1100 */
[----:B0-----:R0:W5:Y:S01]  /*2a60*/  LDG.E.U8 R20, desc[UR20][R12.64] ;  /* 0x000000140c147981 */ /* 0x001162000c1e1100 */
[-C--:B------:R-:W-:Y:S01]  /*2a70*/  LEA.HI.X.SX32 R9, R16, R173.reuse, 0x1, P0 ;  /* 0x000000ad10097211 */ /* 0x080fe200000f0eff */
[----:B------:R-:W-:Y:S01]  /*2a80*/  IMAD R5, R70, 0xa3, RZ ;  /* 0x000000a346057824 */ /* 0x000fe200078e02ff */
[----:B------:R-:W-:Y:S01]  /*2a90*/  LEA.HI.X.SX32 R3, R4, R173, 0x1, P1 ;  /* 0x000000ad04037211 */ /* 0x000fe200008f0eff */
[----:B------:R-:W-:-:S03]  /*2aa0*/  IMAD R16, R70, 0xab, RZ ;  /* 0x000000ab46107824 */ /* 0x000fc600078e02ff */
[CC--:B---3--:R-:W-:Y:S02]  /*2ab0*/  IADD3 R6, P0, PT, R5.reuse, R172.reuse, RZ ;  /* 0x000000ac05067210 */ /* 0x0c8fe40007f1e0ff */
[C---:B------:R-:W-:Y:S02]  /*2ac0*/  IADD3 R4, P1, PT, R16.reuse, R172, RZ ;  /* 0x000000ac10047210 */ /* 0x040fe40007f3e0ff */
[-C--:B------:R-:W-:Y:S02]  /*2ad0*/  LEA.HI.X.SX32 R7, R5, R173.reuse, 0x1, P0 ;  /* 0x000000ad05077211 */ /* 0x080fe400000f0eff */
[----:B------:R-:W-:Y:S01]  /*2ae0*/  LEA.HI.X.SX32 R5, R16, R173, 0x1, P1 ;  /* 0x000000ad10057211 */ /* 0x000fe200008f0eff */
[----:B--2---:R1:W-:Y:S04]  /*2af0*/  STL [R1+0xdc], R19 ;  /* 0x0000dc1301007387 */ /* 0x0043e80000100800 */
[----:B-1----:R-:W2:Y:S04]  /*2b00*/  LDG.E.U8 R19, desc[UR20][R14.64] ;  /* 0x000000140e137981 */ /* 0x002ea8000c1e1100 */
[----:B------:R-:W-:Y:S04]  /*2b10*/  STL [R1+0xd8], R28 ;  /* 0x0000d81c01007387 */ /* 0x000fe80000100800 */
[----:B------:R1:W-:Y:S04]  /*2b20*/  STL [R1+0xd4], R18 ;  /* 0x0000d41201007387 */ /* 0x0003e80000100800 */
[----:B------:R3:W-:Y:S04]  /*2b30*/  STL [R1+0xd0], R17 ;  /* 0x0000d01101007387 */ /* 0x0007e80000100800 */
[----:B------:R-:W2:Y:S04]  /*2b40*/  LDG.E.U8 R15, desc[UR20][R6.64] ;  /* 0x00000014060f7981 */ /* 0x000ea8000c1e1100 */
[----:B-1----:R-:W2:Y:S04]  /*2b50*/  LDG.E.U8 R18, desc[UR20][R8.64] ;  /* 0x0000001408127981 */ /* 0x002ea8000c1e1100 */
[----:B---3--:R1:W3:Y:S04]  /*2b60*/  LDG.E.U8 R17, desc[UR20][R2.64] ;  /* 0x0000001402117981 */ /* 0x0082e8000c1e1100 */
[----:B------:R-:W3:Y:S01]  /*2b70*/  LDG.E.U8 R14, desc[UR20][R4.64] ;  /* 0x00000014040e7981 */ /* 0x000ee2000c1e1100 */
[----:B0-----:R-:W-:-:S02]  /*2b80*/  IMAD R12, R70, 0xb3, RZ ;  /* 0x000000b3460c7824 */ /* 0x001fc400078e02ff */
[C---:B------:R-:W-:Y:S02]  /*2b90*/  IMAD R13, R70.reuse, 0xbb, RZ ;  /* 0x000000bb460d7824 */ /* 0x040fe400078e02ff */
[----:B------:R-:W-:Y:S01]  /*2ba0*/  IMAD R10, R70, 0xc3, RZ ;  /* 0x000000c3460a7824 */ /* 0x000fe200078e02ff */
[-C--:B-1----:R-:W-:Y:S01]  /*2bb0*/  IADD3 R2, P0, PT, R12, R172.reuse, RZ ;  /* 0x000000ac0c027210 */ /* 0x082fe20007f1e0ff */
[C---:B------:R-:W-:Y:S01]  /*2bc0*/  IMAD R8, R70.reuse, 0xcb, RZ ;  /* 0x000000cb46087824 */ /* 0x040fe200078e02ff */
[CC--:B------:R-:W-:Y:S01]  /*2bd0*/  IADD3 R246, P1, PT, R13.reuse, R172.reuse, RZ ;  /* 0x000000ac0df67210 */ /* 0x0c0fe20007f3e0ff */
[----:B------:R-:W-:Y:S01]  /*2be0*/  IMAD R9, R70, 0xd3, RZ ;  /* 0x000000d346097824 */ /* 0x000fe200078e02ff */
[-C--:B------:R-:W-:Y:S02]  /*2bf0*/  LEA.HI.X.SX32 R3, R12, R173.reuse, 0x1, P0 ;  /* 0x000000ad0c037211 */ /* 0x080fe400000f0eff */
[-C--:B------:R-:W-:Y:S01]  /*2c00*/  IADD3 R240, P0, PT, R10, R172.reuse, RZ ;  /* 0x000000ac0af07210 */ /* 0x080fe20007f1e0ff */
[----:B------:R-:W-:Y:S01]  /*2c10*/  IMAD R6, R70, 0xdb, RZ ;  /* 0x000000db46067824 */ /* 0x000fe200078e02ff */
[-C--:B------:R-:W-:Y:S01]  /*2c20*/  LEA.HI.X.SX32 R247, R13, R173.reuse, 0x1, P1 ;  /* 0x000000ad0df77211 */ /* 0x080fe200008f0eff */
[----:B------:R0:W3:Y:S01]  /*2c30*/  LDG.E.U8 R206, desc[UR20][R2.64] ;  /* 0x0000001402ce7981 */ /* 0x0000e2000c1e1100 */
[----:B------:R-:W-:Y:S01]  /*2c40*/  LEA.HI.X.SX32 R241, R10, R173, 0x1, P0 ;  /* 0x000000ad0af17211 */ /* 0x000fe200000f0eff */
[----:B------:R-:W-:Y:S01]  /*2c50*/  IMAD R7, R70, 0xe3, RZ ;  /* 0x000000e346077824 */ /* 0x000fe200078e02ff */
[-C--:B------:R-:W-:Y:S01]  /*2c60*/  IADD3 R234, P1, PT, R8, R172.reuse, RZ ;  /* 0x000000ac08ea7210 */ /* 0x080fe20007f3e0ff */
[----:B----4-:R-:W-:Y:S01]  /*2c70*/  STL [R1+0xcc], R26 ;  /* 0x0000cc1a01007387 */ /* 0x010fe20000100800 */
[----:B0-----:R-:W-:-:S03]  /*2c80*/  IADD3 R2, P0, PT, R9, R172, RZ ;  /* 0x000000ac09027210 */ /* 0x001fc60007f1e0ff */
[----:B-----5:R-:W-:Y:S01]  /*2c90*/  STL [R1+0xc8], R25 ;  /* 0x0000c81901007387 */ /* 0x020fe20000100800 */
[-C--:B------:R-:W-:Y:S01]  /*2ca0*/  LEA.HI.X.SX32 R235, R8, R173.reuse, 0x1, P1 ;  /* 0x000000ad08eb7211 */ /* 0x080fe200008f0eff */
[----:B------:R-:W-:Y:S01]  /*2cb0*/  IMAD R8, R70, 0xeb, RZ ;  /* 0x000000eb46087824 */ /* 0x000fe200078e02ff */
[-C--:B------:R-:W-:Y:S01]  /*2cc0*/  LEA.HI.X.SX32 R3, R9, R173.reuse, 0x1, P0 ;  /* 0x000000ad09037211 */ /* 0x080fe200000f0eff */
[----:B------:R-:W-:Y:S01]  /*2cd0*/  STL [R1+0x8c], R24 ;  /* 0x00008c1801007387 */ /* 0x000fe20000100800 */
[-C--:B------:R-:W-:Y:S01]  /*2ce0*/  IADD3 R4, P1, PT, R6, R172.reuse, RZ ;  /* 0x000000ac06047210 */ /* 0x080fe20007f3e0ff */
[C---:B------:R-:W-:Y:S01]  /*2cf0*/  IMAD R9, R70.reuse, 0xf3, RZ ;  /* 0x000000f346097824 */ /* 0x040fe200078e02ff */
[-C--:B------:R-:W-:Y:S01]  /*2d00*/  IADD3 R10, P0, PT, R7, R172.reuse, RZ ;  /* 0x000000ac070a7210 */ /* 0x080fe20007f1e0ff */
[----:B------:R-:W-:Y:S01]  /*2d10*/  IMAD R12, R70, 0xfb, RZ ;  /* 0x000000fb460c7824 */ /* 0x000fe200078e02ff */
[----:B------:R-:W-:Y:S01]  /*2d20*/  LEA.HI.X.SX32 R5, R6, R173, 0x1, P1 ;  /* 0x000000ad06057211 */ /* 0x000fe200008f0eff */
[----:B------:R-:W4:Y:S04]  /*2d30*/  LDG.E.U8 R246, desc[UR20][R246.64] ;  /* 0x00000014f6f67981 */ /* 0x000f28000c1e1100 */
[----:B------:R-:W5:Y:S04]  /*2d40*/  LDG.E.U8 R234, desc[UR20][R234.64] ;  /* 0x00000014eaea7981 */ /* 0x000f68000c1e1100 */
[----:B------:R0:W-:Y:S04]  /*2d50*/  STL [R1+0x84], R20 ;  /* 0x0000841401007387 */ /* 0x0001e80000100800 */
[----:B------:R-:W4:Y:S04]  /*2d60*/  LDG.E.U8 R240, desc[UR20][R240.64] ;  /* 0x00000014f0f07981 */ /* 0x000f28000c1e1100 */
[----:B0-----:R0:W4:Y:S02]  /*2d70*/  LDG.E.U8 R20, desc[UR20][R2.64] ;  /* 0x0000001402147981 */ /* 0x001124000c1e1100 */
[----:B0-----:R-:W-:-:S04]  /*2d80*/  IADD3 R2, P1, PT, R8, R172, RZ ;  /* 0x000000ac08027210 */ /* 0x001fc80007f3e0ff */
[-C--:B------:R-:W-:Y:S01]  /*2d90*/  LEA.HI.X.SX32 R3, R8, R173.reuse, 0x1, P1 ;  /* 0x000000ad08037211 */ /* 0x080fe200008f0eff */
[----:B------:R-:W-:Y:S01]  /*2da0*/  IMAD.SHL.U32 R8, R70, 0x4, RZ ;  /* 0x0000000446087824 */ /* 0x000fe200078e00ff */
[----:B--2---:R0:W-:Y:S04]  /*2db0*/  STL [R1+0x7c], R19 ;  /* 0x00007c1301007387 */ /* 0x0041e80000100800 */
[----:B------:R1:W-:Y:S04]  /*2dc0*/  STL [R1+0x74], R11 ;  /* 0x0000740b01007387 */ /* 0x0003e80000100800 */
[----:B0-----:R0:W2:Y:S01]  /*2dd0*/  LDG.E.U8 R19, desc[UR20][R4.64] ;  /* 0x0000001404137981 */ /* 0x0010a2000c1e1100 */
[----:B-1----:R-:W-:-:S02]  /*2de0*/  LEA.HI.X.SX32 R11, R7, R173, 0x1, P0 ;  /* 0x000000ad070b7211 */ /* 0x002fc400000f0eff */
[----:B------:R-:W-:-:S03]  /*2df0*/  IADD3 R6, P0, PT, R9, R172, RZ ;  /* 0x000000ac09067210 */ /* 0x000fc60007f1e0ff */
[----:B------:R-:W2:Y:S01]  /*2e00*/  LDG.E.U8 R10, desc[UR20][R10.64] ;  /* 0x000000140a0a7981 */ /* 0x000ea2000c1e1100 */
[-C--:B0-----:R-:W-:Y:S02]  /*2e10*/  IADD3 R4, P1, PT, R12, R172.reuse, RZ ;  /* 0x000000ac0c047210 */ /* 0x081fe40007f3e0ff */
[-C--:B------:R-:W-:Y:S01]  /*2e20*/  LEA.HI.X.SX32 R7, R9, R173.reuse, 0x1, P0 ;  /* 0x000000ad09077211 */ /* 0x080fe200000f0eff */
[----:B------:R-:W-:Y:S01]  /*2e30*/  IMAD R9, R70, 0xc, RZ ;  /* 0x0000000c46097824 */ /* 0x000fe200078e02ff */
[----:B------:R0:W-:Y:S01]  /*2e40*/  STL [R1+0x6c], R18 ;  /* 0x00006c1201007387 */ /* 0x0001e20000100800 */
[----:B------:R-:W-:Y:S01]  /*2e50*/  LEA.HI.X.SX32 R5, R12, R173, 0x1, P1 ;  /* 0x000000ad0c057211 */ /* 0x000fe200008f0eff */
[----:B------:R-:W-:Y:S02]  /*2e60*/  IMAD R12, R70, 0x14, RZ ;  /* 0x00000014460c7824 */ /* 0x000fe400078e02ff */
[----:B---3--:R1:W-:Y:S04]  /*2e70*/  STL [R1+0x64], R17 ;  /* 0x0000641101007387 */ /* 0x0083e80000100800 */
[----:B------:R-:W3:Y:S04]  /*2e80*/  LDG.E.U8 R16, desc[UR20][R4.64] ;  /* 0x0000001404107981 */ /* 0x000ee8000c1e1100 */
[----:B0-----:R0:W2:Y:S04]  /*2e90*/  LDG.E.U8 R18, desc[UR20][R2.64] ;  /* 0x0000001402127981 */ /* 0x0010a8000c1e1100 */
[----:B-1----:R1:W2:Y:S01]  /*2ea0*/  LDG.E.U8 R17, desc[UR20][R6.64] ;  /* 0x0000001406117981 */ /* 0x0022a2000c1e1100 */
[----:B0-----:R-:W-:-:S02]  /*2eb0*/  IADD3 R2, P0, PT, R8, R172, RZ ;  /* 0x000000ac08027210 */ /* 0x001fc40007f1e0ff */
[CC--:B-1----:R-:W-:Y:S02]  /*2ec0*/  IADD3 R6, P1, PT, R9.reuse, R172.reuse, RZ ;  /* 0x000000ac09067210 */ /* 0x0c2fe40007f3e0ff */
[-C--:B------:R-:W-:Y:S01]  /*2ed0*/  LEA.HI.X.SX32 R3, R8, R173.reuse, 0x1, P0 ;  /* 0x000000ad08037211 */ /* 0x080fe200000f0eff */
[----:B------:R-:W-:Y:S01]  /*2ee0*/  IMAD R8, R70, 0x1c, RZ ;  /* 0x0000001c46087824 */ /* 0x000fe200078e02ff */
[----:B------:R-:W-:Y:S02]  /*2ef0*/  IADD3 R4, P0, PT, R12, R172, RZ ;  /* 0x000000ac0c047210 */ /* 0x000fe40007f1e0ff */
[-C--:B------:R-:W-:Y:S01]  /*2f00*/  LEA.HI.X.SX32 R7, R9, R173.reuse, 0x1, P1 ;  /* 0x000000ad09077211 */ /* 0x080fe200008f0eff */
[----:B------:R-:W-:Y:S01]  /*2f10*/  IMAD R9, R70, 0x24, RZ ;  /* 0x0000002446097824 */ /* 0x000fe200078e02ff */
[----:B------:R0:W-:Y:S01]  /*2f20*/  STL [R1+0x5c], R15 ;  /* 0x00005c0f01007387 */ /* 0x0001e20000100800 */
[----:B------:R-:W-:Y:S01]  /*2f30*/  LEA.HI.X.SX32 R5, R12, R173, 0x1, P0 ;  /* 0x000000ad0c057211 */ /* 0x000fe200000f0eff */
[----:B------:R-:W-:-:S02]  /*2f40*/  IMAD R11, R70, 0x2c, RZ ;  /* 0x0000002c460b7824 */ /* 0x000fc400078e02ff */
[----:B------:R1:W2:Y:S04]  /*2f50*/  LDG.E.U8 R25, desc[UR20][R2.64] ;  /* 0x0000001402197981 */ /* 0x0002a8000c1e1100 */
[----:B0-----:R0:W3:Y:S01]  /*2f60*/  LDG.E.U8 R15, desc[UR20][R6.64] ;  /* 0x00000014060f7981 */ /* 0x0010e2000c1e1100 */
[----:B-1----:R-:W-:-:S03]  /*2f70*/  IADD3 R2, P1, PT, R8, R172, RZ ;  /* 0x000000ac08027210 */ /* 0x002fc60007f3e0ff */
[----:B------:R1:W-:Y:S01]  /*2f80*/  STL [R1+0x54], R14 ;  /* 0x0000540e01007387 */ /* 0x0003e20000100800 */
[CC--:B0-----:R-:W-:Y:S02]  /*2f90*/  IADD3 R6, P0, PT, R9.reuse, R172.reuse, RZ ;  /* 0x000000ac09067210 */ /* 0x0c1fe40007f1e0ff */
[-C--:B------:R-:W-:Y:S02]  /*2fa0*/  LEA.HI.X.SX32 R3, R8, R173.reuse, 0x1, P1 ;  /* 0x000000ad08037211 */ /* 0x080fe400008f0eff */
[----:B------:R-:W-:Y:S01]  /*2fb0*/  LEA.HI.X.SX32 R7, R9, R173, 0x1, P0 ;  /* 0x000000ad09077211 */ /* 0x000fe200000f0eff */
[----:B-1----:R0:W4:Y:S04]  /*2fc0*/  LDG.E.U8 R14, desc[UR20][R4.64] ;  /* 0x00000014040e7981 */ /* 0x002128000c1e1100 */
[----:B------:R1:W5:Y:S04]  /*2fd0*/  LDG.E.U8 R13, desc[UR20][R2.64] ;  /* 0x00000014020d7981 */ /* 0x000368000c1e1100 */
[----:B------:R1:W5:Y:S01]  /*2fe0*/  LDG.E.U8 R24, desc[UR20][R6.64] ;  /* 0x0000001406187981 */ /* 0x000362000c1e1100 */
[----:B0-----:R-:W-:-:S04]  /*2ff0*/  IADD3 R4, P1, PT, R11, R172, RZ ;  /* 0x000000ac0b047210 */ /* 0x001fc80007f3e0ff */
[----:B------:R-:W-:-:S05]  /*3000*/  LEA.HI.X.SX32 R5, R11, R173, 0x1, P1 ;  /* 0x000000ad0b057211 */ /* 0x000fca00008f0eff */
[----:B------:R0:W5:Y:S01]  /*3010*/  LDG.E.U8 R12, desc[UR20][R4.64] ;  /* 0x00000014040c7981 */ /* 0x000162000c1e1100 */
[C---:B------:R-:W-:Y:S02]  /*3020*/  IMAD R8, R70.reuse, 0x34, RZ ;  /* 0x0000003446087824 */ /* 0x040fe400078e02ff */
[----:B------:R-:W-:-:S03]  /*3030*/  IMAD R9, R70, 0x3c, RZ ;  /* 0x0000003c46097824 */ /* 0x000fc600078e02ff */
[-C--:B-1----:R-:W-:Y:S01]  /*3040*/  IADD3 R2, P0, PT, R8, R172.reuse, RZ ;  /* 0x000000ac08027210 */ /* 0x082fe20007f1e0ff */
[----:B------:R-:W-:Y:S01]  /*3050*/  IMAD R11, R70, 0x44, RZ ;  /* 0x00000044460b7824 */ /* 0x000fe200078e02ff */
[CC--:B------:R-:W-:Y:S02]  /*3060*/  IADD3 R6, P1, PT, R9.reuse, R172.reuse, RZ ;  /* 0x000000ac09067210 */ /* 0x0c0fe40007f3e0ff */
[-C--:B------:R-:W-:Y:S01]  /*3070*/  LEA.HI.X.SX32 R3, R8, R173.reuse, 0x1, P0 ;  /* 0x000000ad08037211 */ /* 0x080fe200000f0eff */
[C---:B------:R-:W-:Y:S01]  /*3080*/  IMAD R8, R70.reuse, 0x4c, RZ ;  /* 0x0000004c46087824 */ /* 0x040fe200078e02ff */
[-C--:B------:R-:W-:Y:S01]  /*3090*/  LEA.HI.X.SX32 R7, R9, R173.reuse, 0x1, P1 ;  /* 0x000000ad09077211 */ /* 0x080fe200008f0eff */
[C---:B------:R-:W-:Y:S01]  /*30a0*/  IMAD R9, R70.reuse, 0x54, RZ ;  /* 0x0000005446097824 */ /* 0x040fe200078e02ff */
[CC--:B0-----:R-:W-:Y:S01]  /*30b0*/  IADD3 R4, P0, PT, R11.reuse, R172.reuse, RZ ;  /* 0x000000ac0b047210 */ /* 0x0c1fe20007f1e0ff */
[----:B------:R0:W5:Y:S03]  /*30c0*/  LDG.E.U8 R28, desc[UR20][R2.64] ;  /* 0x00000014021c7981 */ /* 0x000166000c1e1100 */
[----:B------:R-:W-:Y:S01]  /*30d0*/  LEA.HI.X.SX32 R5, R11, R173, 0x1, P0 ;  /* 0x000000ad0b057211 */ /* 0x000fe200000f0eff */
[----:B------:R1:W5:Y:S01]  /*30e0*/  LDG.E.U8 R26, desc[UR20][R6.64] ;  /* 0x00000014061a7981 */ /* 0x000362000c1e1100 */
[----:B------:R-:W-:Y:S01]  /*30f0*/  IMAD R11, R70, 0x5c, RZ ;  /* 0x0000005c460b7824 */ /* 0x000fe200078e02ff */
[----:B0-----:R-:W-:-:S02]  /*3100*/  IADD3 R2, P1, PT, R8, R172, RZ ;  /* 0x000000ac08027210 */ /* 0x001fc40007f3e0ff */
[CC--:B-1----:R-:W-:Y:S02]  /*3110*/  IADD3 R6, P0, PT, R9.reuse, R172.reuse, RZ ;  /* 0x000000ac09067210 */ /* 0x0c2fe40007f1e0ff */
[-C--:B------:R-:W-:Y:S01]  /*3120*/  LEA.HI.X.SX32 R3, R8, R173.reuse, 0x1, P1 ;  /* 0x000000ad08037211 */ /* 0x080fe200008f0eff */
[C---:B------:R-:W-:Y:S01]  /*3130*/  IMAD R8, R70.reuse, 0x64, RZ ;  /* 0x0000006446087824 */ /* 0x040fe200078e02ff */
[----:B------:R-:W-:Y:S01]  /*3140*/  LEA.HI.X.SX32 R7, R9, R173, 0x1, P0 ;  /* 0x000000ad09077211 */ /* 0x000fe200000f0eff */
[----:B------:R-:W-:Y:S01]  /*3150*/  IMAD R9, R70, 0x6c, RZ ;  /* 0x0000006c46097824 */ /* 0x000fe200078e02ff */
[----:B--2---:R0:W-:Y:S04]  /*3160*/  STL [R1+0xc4], R25 ;  /* 0x0000c41901007387 */ /* 0x0041e80000100800 */
[----:B---3--:R1:W-:Y:S04]  /*3170*/  STL [R1+0xc0], R15 ;  /* 0x0000c00f01007387 */ /* 0x0083e80000100800 */
[----:B0-----:R0:W2:Y:S04]  /*3180*/  LDG.E.U8 R25, desc[UR20][R4.64] ;  /* 0x0000001404197981 */ /* 0x0010a8000c1e1100 */
[----:B-1----:R1:W3:Y:S01]  /*3190*/  LDG.E.U8 R15, desc[UR20][R2.64] ;  /* 0x00000014020f7981 */ /* 0x0022e2000c1e1100 */
[----:B0-----:R-:W-:-:S03]  /*31a0*/  IADD3 R4, P1, PT, R11, R172, RZ ;  /* 0x000000ac0b047210 */ /* 0x001fc60007f3e0ff */
[----:B----4-:R0:W-:Y:S01]  /*31b0*/  STL [R1+0xbc], R14 ;  /* 0x0000bc0e01007387 */ /* 0x0101e20000100800 */
[CC--:B-1----:R-:W-:Y:S02]  /*31c0*/  IADD3 R2, P0, PT, R8.reuse, R172.reuse, RZ ;  /* 0x000000ac08027210 */ /* 0x0c2fe40007f1e0ff */
[-C--:B------:R-:W-:Y:S02]  /*31d0*/  LEA.HI.X.SX32 R5, R11, R173.reuse, 0x1, P1 ;  /* 0x000000ad0b057211 */ /* 0x080fe400008f0eff */
[----:B------:R-:W-:Y:S01]  /*31e0*/  LEA.HI.X.SX32 R3, R8, R173, 0x1, P0 ;  /* 0x000000ad08037211 */ /* 0x000fe200000f0eff */
[----:B0-----:R0:W4:Y:S04]  /*31f0*/  LDG.E.U8 R14, desc[UR20][R6.64] ;  /* 0x00000014060e7981 */ /* 0x001128000c1e1100 */
[----:B-----5:R1:W-:Y:S01]  /*3200*/  STL [R1+0xb8], R13 ;  /* 0x0000b80d01007387 */ /* 0x0203e20000100800 */
[----:B0-----:R-:W-:-:S03]  /*3210*/  IADD3 R6, P1, PT, R9, R172, RZ ;  /* 0x000000ac09067210 */ /* 0x001fc60007f3e0ff */
[----:B------:R0:W-:Y:S01]  /*3220*/  STL [R1+0xb4], R24 ;  /* 0x0000b41801007387 */ /* 0x0001e20000100800 */
[----:B------:R-:W-:-:S03]  /*3230*/  LEA.HI.X.SX32 R7, R9, R173, 0x1, P1 ;  /* 0x000000ad09077211 */ /* 0x000fc600008f0eff */
[----:B-1----:R1:W5:Y:S04]  /*3240*/  LDG.E.U8 R13, desc[UR20][R4.64] ;  /* 0x00000014040d7981 */ /* 0x002368000c1e1100 */
[----:B0-----:R0:W5:Y:S04]  /*3250*/  LDG.E.U8 R24, desc[UR20][R2.64] ;  /* 0x0000001402187981 */ /* 0x001168000c1e1100 */
[----:B------:R0:W-:Y:S04]  /*3260*/  STL [R1+0xb0], R12 ;  /* 0x0000b00c01007387 */ /* 0x0001e80000100800 */
[----:B0-----:R0:W5:Y:S01]  /*3270*/  LDG.E.U8 R12, desc[UR20][R6.64] ;  /* 0x00000014060c7981 */ /* 0x001162000c1e1100 */
[----:B------:R-:W-:-:S02]  /*3280*/  IMAD R11, R70, 0x74, RZ ;  /* 0x00000074460b7824 */ /* 0x000fc400078e02ff */
[----:B------:R-:W-:-:S03]  /*3290*/  IMAD R8, R70, 0x7c, RZ ;  /* 0x0000007c46087824 */ /* 0x000fc600078e02ff */
[CC--:B-1----:R-:W-:Y:S01]  /*32a0*/  IADD3 R4, P0, PT, R11.reuse, R172.reuse, RZ ;  /* 0x000000ac0b047210 */ /* 0x0c2fe20007f1e0ff */
[----:B------:R-:W-:Y:S01]  /*32b0*/  IMAD R9, R70, 0x84, RZ ;  /* 0x0000008446097824 */ /* 0x000fe200078e02ff */
[-C--:B------:R-:W-:Y:S02]  /*32c0*/  IADD3 R2, P1, PT, R8, R172.reuse, RZ ;  /* 0x000000ac08027210 */ /* 0x080fe40007f3e0ff */
[-C--:B------:R-:W-:Y:S01]  /*32d0*/  LEA.HI.X.SX32 R5, R11, R173.reuse, 0x1, P0 ;  /* 0x000000ad0b057211 */ /* 0x080fe200000f0eff */
[----:B------:R-:W-:Y:S01]  /*32e0*/  IMAD R11, R70, 0x8c, RZ ;  /* 0x0000008c460b7824 */ /* 0x000fe200078e02ff */
[----:B------:R1:W-:Y:S01]  /*32f0*/  STL [R1+0xac], R28 ;  /* 0x0000ac1c01007387 */ /* 0x0003e20000100800 */
[-C--:B------:R-:W-:Y:S01]  /*3300*/  LEA.HI.X.SX32 R3, R8, R173.reuse, 0x1, P1 ;  /* 0x000000ad08037211 */ /* 0x080fe200008f0eff */
[C---:B------:R-:W-:Y:S01]  /*3310*/  IMAD R8, R70.reuse, 0x94, RZ ;  /* 0x0000009446087824 */ /* 0x040fe200078e02ff */
[C---:B0-----:R-:W-:Y:S01]  /*3320*/  IADD3 R6, P0, PT, R9.reuse, R172, RZ ;  /* 0x000000ac09067210 */ /* 0x041fe20007f1e0ff */
[----:B------:R0:W-:Y:S04]  /*3330*/  STL [R1+0xa8], R26 ;  /* 0x0000a81a01007387 */ /* 0x0001e80000100800 */
[----:B-1----:R1:W5:Y:S01]  /*3340*/  LDG.E.U8 R28, desc[UR20][R4.64] ;  /* 0x00000014041c7981 */ /* 0x002362000c1e1100 */
[----:B------:R-:W-:Y:S01]  /*3350*/  LEA.HI.X.SX32 R7, R9, R173, 0x1, P0 ;  /* 0x000000ad09077211 */ /* 0x000fe200000f0eff */
[----:B------:R-:W-:-:S02]  /*3360*/  IMAD R9, R70, 0x9c, RZ ;  /* 0x0000009c46097824 */ /* 0x000fc400078e02ff */
[----:B0-----:R0:W5:Y:S01]  /*3370*/  LDG.E.U8 R26, desc[UR20][R2.64] ;  /* 0x00000014021a7981 */ /* 0x001162000c1e1100 */
[CC--:B-1----:R-:W-:Y:S02]  /*3380*/  IADD3 R4, P1, PT, R11.reuse, R172.reuse, RZ ;  /* 0x000000ac0b047210 */ /* 0x0c2fe40007f3e0ff */
[-C--:B0-----:R-:W-:Y:S02]  /*3390*/  IADD3 R2, P0, PT, R8, R172.reuse, RZ ;  /* 0x000000ac08027210 */ /* 0x081fe40007f1e0ff */
[-C--:B------:R-:W-:Y:S01]  /*33a0*/  LEA.HI.X.SX32 R5, R11, R173.reuse, 0x1, P1 ;  /* 0x000000ad0b057211 */ /* 0x080fe200008f0eff */
[----:B------:R-:W-:Y:S01]  /*33b0*/  IMAD R11, R70, 0xa4, RZ ;  /* 0x000000a4460b7824 */ /* 0x000fe200078e02ff */
        /* <DEDUP_REMOVED lines=8> */
[-C--:B-1----:R-:W-:Y:S02]  /*3440*/  IADD3 R4, P0, PT, R11, R172.reuse, RZ ;  /* 0x000000ac0b047210 */ /* 0x082fe40007f1e0ff */
        /* <DEDUP_REMOVED lines=12> */
[C---:B------:R-:W-:Y:S02]  /*3510*/  IMAD R11, R70.reuse, 0xbc, RZ ;  /* 0x000000bc460b7824 */ /* 0x040fe400078e02ff */
[C---:B------:R-:W-:Y:S01]  /*3520*/  IMAD R8, R70.reuse, 0xc4, RZ ;  /* 0x000000c446087824 */ /* 0x040fe200078e02ff */
[-C--:B------:R-:W-:Y:S01]  /*3530*/  IADD3 R248, P0, PT, R9, R172.reuse, RZ ;  /* 0x000000ac09f87210 */ /* 0x080fe20007f1e0ff */
[C---:B-1----:R-:W-:Y:S01]  /*3540*/  IMAD R7, R70.reuse, 0xd4, RZ ;  /* 0x000000d446077824 */ /* 0x042fe200078e02ff */
[-C--:B------:R-:W-:Y:S02]  /*3550*/  IADD3 R244, P1, PT, R11, R172.reuse, RZ ;  /* 0x000000ac0bf47210 */ /* 0x080fe40007f3e0ff */
[-C--:B------:R-:W-:Y:S01]  /*3560*/  LEA.HI.X.SX32 R249, R9, R173.reuse, 0x1, P0 ;  /* 0x000000ad09f97211 */ /* 0x080fe200000f0eff */
[----:B------:R-:W-:Y:S01]  /*3570*/  IMAD R9, R70, 0xcc, RZ ;  /* 0x000000cc46097824 */ /* 0x000fe200078e02ff */
[----:B------:R-:W-:Y:S01]  /*3580*/  IADD3 R238, P0, PT, R8, R172, RZ ;  /* 0x000000ac08ee7210 */ /* 0x000fe20007f1e0ff */
[----:B------:R-:W-:Y:S01]  /*3590*/  IMAD R5, R70, 0xdc, RZ ;  /* 0x000000dc46057824 */ /* 0x000fe200078e02ff */
[-C--:B------:R-:W-:Y:S01]  /*35a0*/  LEA.HI.X.SX32 R245, R11, R173.reuse, 0x1, P1 ;  /* 0x000000ad0bf57211 */ /* 0x080fe200008f0eff */
[----:B------:R1:W-:Y:S01]  /*35b0*/  STL [R1+0x88], R28 ;  /* 0x0000881c01007387 */ /* 0x0003e20000100800 */
[----:B------:R-:W-:-:S02]  /*35c0*/  LEA.HI.X.SX32 R239, R8, R173, 0x1, P0 ;  /* 0x000000ad08ef7211 */ /* 0x000fc400000f0eff */
[-C--:B0-----:R-:W-:Y:S01]  /*35d0*/  IADD3 R2, P1, PT, R9, R172.reuse, RZ ;  /* 0x000000ac09027210 */ /* 0x081fe20007f3e0ff */
[C---:B------:R-:W-:Y:S01]  /*35e0*/  IMAD R11, R70.reuse, 0xf4, RZ ;  /* 0x000000f4460b7824 */ /* 0x040fe200078e02ff */
[-C--:B------:R-:W-:Y:S01]  /*35f0*/  IADD3 R6, P0, PT, R7, R172.reuse, RZ ;  /* 0x000000ac07067210 */ /* 0x080fe20007f1e0ff */
[----:B------:R0:W-:Y:S01]  /*3600*/  STL [R1+0x80], R26 ;  /* 0x0000801a01007387 */ /* 0x0001e20000100800 */
[-C--:B------:R-:W-:Y:S01]  /*3610*/  LEA.HI.X.SX32 R3, R9, R173.reuse, 0x1, P1 ;  /* 0x000000ad09037211 */ /* 0x080fe200008f0eff */
[C---:B------:R-:W-:Y:S01]  /*3620*/  IMAD R8, R70.reuse, 0xe4, RZ ;  /* 0x000000e446087824 */ /* 0x040fe200078e02ff */
[-C--:B------:R-:W-:Y:S01]  /*3630*/  LEA.HI.X.SX32 R7, R7, R173.reuse, 0x1, P0 ;  /* 0x000000ad07077211 */ /* 0x080fe200000f0eff */
[C---:B------:R-:W-:Y:S01]  /*3640*/  IMAD R9, R70.reuse, 0xec, RZ ;  /* 0x000000ec46097824 */ /* 0x040fe200078e02ff */
[CC--:B------:R-:W-:Y:S01]  /*3650*/  IADD3 R4, P1, PT, R5.reuse, R172.reuse, RZ ;  /* 0x000000ac05047210 */ /* 0x0c0fe20007f3e0ff */
[C---:B-1----:R-:W-:Y:S01]  /*3660*/  IMAD R28, R70.reuse, 0x25, RZ ;  /* 0x00000025461c7824 */ /* 0x042fe200078e02ff */
[----:B------:R-:W5:Y:S02]  /*3670*/  LDG.E.U8 R248, desc[UR20][R248.64] ;  /* 0x00000014f8f87981 */ /* 0x000f64000c1e1100 */
[----:B------:R-:W-:Y:S01]  /*3680*/  LEA.HI.X.SX32 R5, R5, R173, 0x1, P1 ;  /* 0x000000ad05057211 */ /* 0x000fe200008f0eff */
[----:B0-----:R-:W-:Y:S01]  /*3690*/  IMAD R26, R70, 0xfc, RZ ;  /* 0x000000fc461a7824 */ /* 0x001fe200078e02ff */
[----:B------:R-:W5:Y:S04]  /*36a0*/  LDG.E.U8 R244, desc[UR20][R244.64] ;  /* 0x00000014f4f47981 */ /* 0x000f68000c1e1100 */
[----:B------:R-:W5:Y:S04]  /*36b0*/  LDG.E.U8 R238, desc[UR20][R238.64] ;  /* 0x00000014eeee7981 */ /* 0x000f68000c1e1100 */
[----:B--2---:R-:W-:Y:S04]  /*36c0*/  STL [R1+0x78], R25 ;  /* 0x0000781901007387 */ /* 0x004fe80000100800 */
[----:B---3--:R0:W-:Y:S04]  /*36d0*/  STL [R1+0x70], R15 ;  /* 0x0000700f01007387 */ /* 0x0081e80000100800 */
[----:B0-----:R0:W2:Y:S04]  /*36e0*/  LDG.E.U8 R15, desc[UR20][R2.64] ;  /* 0x00000014020f7981 */ /* 0x0010a8000c1e1100 */
[----:B----4-:R1:W-:Y:S01]  /*36f0*/  STL [R1+0x68], R14 ;  /* 0x0000680e01007387 */ /* 0x0103e20000100800 */
[----:B0-----:R-:W-:-:S03]  /*3700*/  IADD3 R2, P0, PT, R8, R172, RZ ;  /* 0x000000ac08027210 */ /* 0x001fc60007f1e0ff */
[----:B-1----:R0:W3:Y:S01]  /*3710*/  LDG.E.U8 R14, desc[UR20][R6.64] ;  /* 0x00000014060e7981 */ /* 0x0020e2000c1e1100 */
[----:B------:R-:W-:-:S03]  /*3720*/  LEA.HI.X.SX32 R3, R8, R173, 0x1, P0 ;  /* 0x000000ad08037211 */ /* 0x000fc600000f0eff */
[----:B-----5:R1:W-:Y:S01]  /*3730*/  STL [R1+0x60], R13 ;  /* 0x0000600d01007387 */ /* 0x0203e20000100800 */
[----:B------:R-:W-:-:S03]  /*3740*/  IMAD R25, R70, 0xd, RZ ;  /* 0x0000000d46197824 */ /* 0x000fc600078e02ff */
[----:B------:R-:W4:Y:S01]  /*3750*/  LDG.E.U8 R3, desc[UR20][R2.64] ;  /* 0x0000001402037981 */ /* 0x000f22000c1e1100 */
[----:B0-----:R-:W-:-:S03]  /*3760*/  IADD3 R6, P1, PT, R9, R172, RZ ;  /* 0x000000ac09067210 */ /* 0x001fc60007f3e0ff */
[----:B------:R0:W-:Y:S01]  /*3770*/  STL [R1+0x58], R24 ;  /* 0x0000581801007387 */ /* 0x0001e20000100800 */
[----:B------:R-:W-:-:S03]  /*3780*/  LEA.HI.X.SX32 R7, R9, R173, 0x1, P1 ;  /* 0x000000ad09077211 */ /* 0x000fc600008f0eff */
[----:B-1----:R1:W5:Y:S01]  /*3790*/  LDG.E.U8 R13, desc[UR20][R4.64] ;  /* 0x00000014040d7981 */ /* 0x002362000c1e1100 */
[----:B0-----:R-:W-:Y:S01]  /*37a0*/  IMAD R24, R70, 0x5, RZ ;  /* 0x0000000546187824 */ /* 0x001fe200078e02ff */
[CC--:B-1----:R-:W-:Y:S02]  /*37b0*/  IADD3 R4, P0, PT, R11.reuse, R172.reuse, RZ ;  /* 0x000000ac0b047210 */ /* 0x0c2fe40007f1e0ff */
[----:B------:R0:W-:Y:S02]  /*37c0*/  STL [R1+0x50], R12 ;  /* 0x0000500c01007387 */ /* 0x0001e40000100800 */
[----:B------:R-:W-:Y:S02]  /*37d0*/  LEA.HI.X.SX32 R5, R11, R173, 0x1, P0 ;  /* 0x000000ad0b057211 */ /* 0x000fe400000f0eff */
[----:B------:R-:W-:-:S03]  /*37e0*/  IADD3 R8, P1, PT, R26, R172, RZ ;  /* 0x000000ac1a087210 */ /* 0x000fc60007f3e0ff */
[----:B------:R-:W2:Y:S04]  /*37f0*/  LDG.E.U8 R11, desc[UR20][R4.64] ;  /* 0x00000014040b7981 */ /* 0x000ea8000c1e1100 */
[----:B0-----:R0:W2:Y:S01]  /*3800*/  LDG.E.U8 R12, desc[UR20][R6.64] ;  /* 0x00000014060c7981 */ /* 0x0010a2000c1e1100 */
[-C--:B------:R-:W-:Y:S01]  /*3810*/  LEA.HI.X.SX32 R9, R26, R173.reuse, 0x1, P1 ;  /* 0x000000ad1a097211 */ /* 0x080fe200008f0eff */
[----:B------:R-:W-:Y:S01]  /*3820*/  IMAD R26, R70, 0x15, RZ ;  /* 0x00000015461a7824 */ /* 0x000fe200078e02ff */
[-C--:B0-----:R-:W-:Y:S01]  /*3830*/  IADD3 R6, P0, PT, R24, R172.reuse, RZ ;  /* 0x000000ac18067210 */ /* 0x081fe20007f1e0ff */
[----:B------:R-:W-:Y:S01]  /*3840*/  IMAD R2, R70, 0x1d, RZ ;  /* 0x0000001d46027824 */ /* 0x000fe200078e02ff */
[----:B------:R-:W-:Y:S02]  /*3850*/  IADD3 R4, P1, PT, R25, R172, RZ ;  /* 0x000000ac19047210 */ /* 0x000fe40007f3e0ff */
[----:B------:R-:W2:Y:S01]  /*3860*/  LDG.E.U8 R9, desc[UR20][R8.64] ;  /* 0x0000001408097981 */ /* 0x000ea2000c1e1100 */
[----:B------:R-:W-:-:S02]  /*3870*/  LEA.HI.X.SX32 R7, R24, R173, 0x1, P0 ;  /* 0x000000ad18077211 */ /* 0x000fc400000f0eff */
[----:B------:R-:W-:-:S03]  /*3880*/  LEA.HI.X.SX32 R5, R25, R173, 0x1, P1 ;  /* 0x000000ad19057211 */ /* 0x000fc600008f0eff */
[----:B------:R0:W2:Y:S01]  /*3890*/  LDG.E.U8 R30, desc[UR20][R6.64] ;  /* 0x00000014061e7981 */ /* 0x0000a2000c1e1100 */
[----:B------:R-:W-:-:S03]  /*38a0*/  IADD3 R24, P0, PT, R26, R172, RZ ;  /* 0x000000ac1a187210 */ /* 0x000fc60007f1e0ff */
[----:B------:R1:W3:Y:S01]  /*38b0*/  LDG.E.U8 R68, desc[UR20][R4.64] ;  /* 0x0000001404447981 */ /* 0x0002e2000c1e1100 */
[----:B------:R-:W-:Y:S01]  /*38c0*/  LEA.HI.X.SX32 R25, R26, R173, 0x1, P0 ;  /* 0x000000ad1a197211 */ /* 0x000fe200000f0eff */
[----:B------:R-:W-:Y:S01]  /*38d0*/  IMAD R26, R70, 0x2d, RZ ;  /* 0x0000002d461a7824 */ /* 0x000fe200078e02ff */
[----:B0-----:R-:W-:-:S03]  /*38e0*/  IADD3 R6, P1, PT, R2, R172, RZ ;  /* 0x000000ac02067210 */ /* 0x001fc60007f3e0ff */
[----:B------:R0:W4:Y:S01]  /*38f0*/  LDG.E.U8 R67, desc[UR20][R24.64] ;  /* 0x0000001418437981 */ /* 0x000122000c1e1100 */
[-C--:B-1----:R-:W-:Y:S02]  /*3900*/  IADD3 R4, P0, PT, R28, R172.reuse, RZ ;  /* 0x000000ac1c047210 */ /* 0x082fe40007f1e0ff */
[-C--:B------:R-:W-:Y:S01]  /*3910*/  LEA.HI.X.SX32 R7, R2, R173.reuse, 0x1, P1 ;  /* 0x000000ad02077211 */ /* 0x080fe200008f0eff */
[----:B------:R-:W-:Y:S01]  /*3920*/  IMAD R2, R70, 0x35, RZ ;  /* 0x0000003546027824 */ /* 0x000fe200078e02ff */
[-C--:B------:R-:W-:Y:S01]  /*3930*/  LEA.HI.X.SX32 R5, R28, R173.reuse, 0x1, P0 ;  /* 0x000000ad1c057211 */ /* 0x080fe200000f0eff */
[----:B------:R-:W-:Y:S01]  /*3940*/  IMAD R8, R70, 0x3d, RZ ;  /* 0x0000003d46087824 */ /* 0x000fe200078e02ff */
[CC--:B0-----:R-:W-:Y:S01]  /*3950*/  IADD3 R24, P1, PT, R26.reuse, R172.reuse, RZ ;  /* 0x000000ac1a187210 */ /* 0x0c1fe20007f3e0ff */
[----:B------:R0:W4:Y:S03]  /*3960*/  LDG.E.U8 R66, desc[UR20][R6.64] ;  /* 0x0000001406427981 */ /* 0x000126000c1e1100 */
[----:B------:R-:W-:Y:S01]  /*3970*/  LEA.HI.X.SX32 R25, R26, R173, 0x1, P1 ;  /* 0x000000ad1a197211 */ /* 0x000fe200008f0eff */
[----:B------:R1:W5:Y:S04]  /*3980*/  LDG.E.U8 R63, desc[UR20][R4.64] ;  /* 0x00000014043f7981 */ /* 0x000368000c1e1100 */
[----:B------:R1:W5:Y:S01]  /*3990*/  LDG.E.U8 R62, desc[UR20][R24.64] ;  /* 0x00000014183e7981 */ /* 0x000362000c1e1100 */
[----:B0-----:R-:W-:-:S02]  /*39a0*/  IADD3 R6, P0, PT, R2, R172, RZ ;  /* 0x000000ac02067210 */ /* 0x001fc40007f1e0ff */
[----:B-1----:R-:W-:Y:S02]  /*39b0*/  IADD3 R4, P1, PT, R8, R172, RZ ;  /* 0x000000ac08047210 */ /* 0x002fe40007f3e0ff */
[-C--:B------:R-:W-:Y:S02]  /*39c0*/  LEA.HI.X.SX32 R7, R2, R173.reuse, 0x1, P0 ;  /* 0x000000ad02077211 */ /* 0x080fe400000f0eff */
[----:B------:R-:W-:-:S03]  /*39d0*/  LEA.HI.X.SX32 R5, R8, R173, 0x1, P1 ;  /* 0x000000ad08057211 */ /* 0x000fc600008f0eff */
[----:B------:R0:W5:Y:S04]  /*39e0*/  LDG.E.U8 R29, desc[UR20][R6.64] ;  /* 0x00000014061d7981 */ /* 0x000168000c1e1100 */
[----:B------:R1:W5:Y:S01]  /*39f0*/  LDG.E.U8 R28, desc[UR20][R4.64] ;  /* 0x00000014041c7981 */ /* 0x000362000c1e1100 */
[C---:B------:R-:W-:Y:S02]  /*3a00*/  IMAD R26, R70.reuse, 0x45, RZ ;  /* 0x00000045461a7824 */ /* 0x040fe400078e02ff */
[----:B------:R-:W-:-:S03]  /*3a10*/  IMAD R2, R70, 0x4d, RZ ;  /* 0x0000004d46027824 */ /* 0x000fc600078e02ff */
[----:B------:R-:W-:Y:S01]  /*3a20*/  IADD3 R24, P0, PT, R26, R172, RZ ;  /* 0x000000ac1a187210 */ /* 0x000fe20007f1e0ff */
[----:B------:R-:W-:-:S03]  /*3a30*/  IMAD R8, R70, 0x55, RZ ;  /* 0x0000005546087824 */ /* 0x000fc600078e02ff */
[-C--:B------:R-:W-:Y:S02]  /*3a40*/  LEA.HI.X.SX32 R25, R26, R173.reuse, 0x1, P0 ;  /* 0x000000ad1a197211 */ /* 0x080fe400000f0eff */
[-C--:B0-----:R-:W-:Y:S01]  /*3a50*/  IADD3 R6, P1, PT, R2, R172.reuse, RZ ;  /* 0x000000ac02067210 */ /* 0x081fe20007f3e0ff */
[----:B------:R-:W-:Y:S01]  /*3a60*/  IMAD R26, R70, 0x5d, RZ ;  /* 0x0000005d461a7824 */ /* 0x000fe200078e02ff */
[-C--:B-1----:R-:W-:Y:S02]  /*3a70*/  IADD3 R4, P0, PT, R8, R172.reuse, RZ ;  /* 0x000000ac08047210 */ /* 0x082fe40007f1e0ff */
        /* <DEDUP_REMOVED lines=11> */
[-C--:B------:R-:W-:Y:S01]  /*3b30*/  LEA.HI.X.SX32 R25, R26, R173.reuse, 0x1, P1 ;  /* 0x000000ad1a197211 */ /* 0x080fe200008f0eff */
[----:B------:R-:W-:Y:S01]  /*3b40*/  IMAD R26, R70, 0x75, RZ ;  /* 0x00000075461a7824 */ /* 0x000fe200078e02ff */
[----:B------:R-:W-:Y:S01]  /*3b50*/  LEA.HI.X.SX32 R7, R2, R173, 0x1, P0 ;  /* 0x000000ad02077211 */ /* 0x000fe200000f0eff */
[----:B------:R-:W-:Y:S01]  /*3b60*/  IMAD R2, R70, 0x7d, RZ ;  /* 0x0000007d46027824 */ /* 0x000fe200078e02ff */
[----:B0-----:R0:W4:Y:S04]  /*3b70*/  LDG.E.U8 R67, desc[UR20][R4.64] ;  /* 0x0000001404437981 */ /* 0x001128000c1e1100 */
[----:B------:R1:W-:Y:S01]  /*3b80*/  STL [R1+0x3c], R66 ;  /* 0x00003c4201007387 */ /* 0x0003e20000100800 */
[----:B0-----:R-:W-:-:S03]  /*3b90*/  IADD3 R4, P1, PT, R8, R172, RZ ;  /* 0x000000ac08047210 */ /* 0x001fc60007f3e0ff */
[----:B-----5:R0:W-:Y:S01]  /*3ba0*/  STL [R1+0x38], R63 ;  /* 0x0000383f01007387 */ /* 0x0201e20000100800 */
[----:B------:R-:W-:-:S03]  /*3bb0*/  LEA.HI.X.SX32 R5, R8, R173, 0x1, P1 ;  /* 0x000000ad08057211 */ /* 0x000fc600008f0eff */
[----:B-1----:R1:W5:Y:S04]  /*3bc0*/  LDG.E.U8 R66, desc[UR20][R24.64] ;  /* 0x0000001418427981 */ /* 0x002368000c1e1100 */
[----:B0-----:R0:W4:Y:S01]  /*3bd0*/  LDG.E.U8 R63, desc[UR20][R6.64] ;  /* 0x00000014063f7981 */ /* 0x001122000c1e1100 */
[-C--:B-1----:R-:W-:Y:S02]  /*3be0*/  IADD3 R24, P0, PT, R26, R172.reuse, RZ ;  /* 0x000000ac1a187210 */ /* 0x082fe40007f1e0ff */
[----:B0-----:R-:W-:Y:S02]  /*3bf0*/  IADD3 R6, P1, PT, R2, R172, RZ ;  /* 0x000000ac02067210 */ /* 0x001fe40007f3e0ff */
[-C--:B------:R-:W-:Y:S02]  /*3c00*/  LEA.HI.X.SX32 R25, R26, R173.reuse, 0x1, P0 ;  /* 0x000000ad1a197211 */ /* 0x080fe400000f0eff */
[----:B------:R-:W-:Y:S01]  /*3c10*/  LEA.HI.X.SX32 R7, R2, R173, 0x1, P1 ;  /* 0x000000ad02077211 */ /* 0x000fe200008f0eff */
[----:B------:R0:W-:Y:S04]  /*3c20*/  STL [R1+0x34], R62 ;  /* 0x0000343e01007387 */ /* 0x0001e80000100800 */
[----:B------:R1:W-:Y:S04]  /*3c30*/  STL [R1+0x30], R29 ;  /* 0x0000301d01007387 */ /* 0x0003e80000100800 */
[----:B------:R1:W-:Y:S04]  /*3c40*/  STL [R1+0x2c], R28 ;  /* 0x00002c1c01007387 */ /* 0x0003e80000100800 */
[----:B0-----:R0:W5:Y:S04]  /*3c50*/  LDG.E.U8 R62, desc[UR20][R4.64] ;  /* 0x00000014043e7981 */ /* 0x001168000c1e1100 */
[----:B-1----:R1:W5:Y:S04]  /*3c60*/  LDG.E.U8 R29, desc[UR20][R24.64] ;  /* 0x00000014181d7981 */ /* 0x002368000c1e1100 */
[----:B------:R1:W5:Y:S01]  /*3c70*/  LDG.E.U8 R28, desc[UR20][R6.64] ;  /* 0x00000014061c7981 */ /* 0x000362000c1e1100 */
[----:B------:R-:W-:-:S02]  /*3c80*/  IMAD R8, R70, 0x85, RZ ;  /* 0x0000008546087824 */ /* 0x000fc400078e02ff */
[C---:B------:R-:W-:Y:S02]  /*3c90*/  IMAD R26, R70.reuse, 0x8d, RZ ;  /* 0x0000008d461a7824 */ /* 0x040fe400078e02ff */
[----:B------:R-:W-:Y:S01]  /*3ca0*/  IMAD R2, R70, 0x95, RZ ;  /* 0x0000009546027824 */ /* 0x000fe200078e02ff */
[-C--:B0-----:R-:W-:Y:S02]  /*3cb0*/  IADD3 R4, P0, PT, R8, R172.reuse, RZ ;  /* 0x000000ac08047210 */ /* 0x081fe40007f1e0ff */
[-C--:B-1----:R-:W-:Y:S02]  /*3cc0*/  IADD3 R24, P1, PT, R26, R172.reuse, RZ ;  /* 0x000000ac1a187210 */ /* 0x082fe40007f3e0ff */
[-C--:B------:R-:W-:Y:S01]  /*3cd0*/  LEA.HI.X.SX32 R5, R8, R173.reuse, 0x1, P0 ;  /* 0x000000ad08057211 */ /* 0x080fe200000f0eff */
[----:B------:R-:W-:Y:S01]  /*3ce0*/  IMAD R8, R70, 0x9d, RZ ;  /* 0x0000009d46087824 */ /* 0x000fe200078e02ff */
[----:B------:R-:W-:Y:S02]  /*3cf0*/  IADD3 R6, P0, PT, R2, R172, RZ ;  /* 0x000000ac02067210 */ /* 0x000fe40007f1e0ff */
[-C--:B------:R-:W-:Y:S01]  /*3d00*/  LEA.HI.X.SX32 R25, R26, R173.reuse, 0x1, P1 ;  /* 0x000000ad1a197211 */ /* 0x080fe200008f0eff */
[----:B------:R-:W-:Y:S01]  /*3d10*/  IMAD R26, R70, 0xa5, RZ ;  /* 0x000000a5461a7824 */ /* 0x000fe200078e02ff */
[----:B------:R-:W-:Y:S01]  /*3d20*/  LEA.HI.X.SX32 R7, R2, R173, 0x1, P0 ;  /* 0x000000ad02077211 */ /* 0x000fe200000f0eff */
[----:B------:R-:W-:-:S02]  /*3d30*/  IMAD R2, R70, 0xad, RZ ;  /* 0x000000ad46027824 */ /* 0x000fc400078e02ff */
[----:B------:R0:W5:Y:S01]  /*3d40*/  LDG.E.U8 R199, desc[UR20][R24.64] ;  /* 0x0000001418c77981 */ /* 0x000162000c1e1100 */
[----:B------:R-:W-:-:S03]  /*3d50*/  IADD3 R250, P0, PT, R26, R172, RZ ;  /* 0x000000ac1afa7210 */ /* 0x000fc60007f1e0ff */
[----:B------:R-:W5:Y:S01]  /*3d60*/  LDG.E.U8 R207, desc[UR20][R6.64] ;  /* 0x0000001406cf7981 */ /* 0x000f62000c1e1100 */
[----:B------:R-:W-:Y:S01]  /*3d70*/  LEA.HI.X.SX32 R251, R26, R173, 0x1, P0 ;  /* 0x000000ad1afb7211 */ /* 0x000fe200000f0eff */
[C---:B------:R-:W-:Y:S02]  /*3d80*/  IMAD R26, R70.reuse, 0xbd, RZ ;  /* 0x000000bd461a7824 */ /* 0x040fe400078e02ff */
[C---:B0-----:R-:W-:Y:S02]  /*3d90*/  IMAD R24, R70.reuse, 0xd5, RZ ;  /* 0x000000d546187824 */ /* 0x041fe400078e02ff */
[----:B------:R0:W5:Y:S01]  /*3da0*/  LDG.E.U8 R250, desc[UR20][R250.64] ;  /* 0x00000014fafa7981 */ /* 0x000162000c1e1100 */
[C---:B------:R-:W-:Y:S02]  /*3db0*/  IMAD R25, R70.reuse, 0xe5, RZ ;  /* 0x000000e546197824 */ /* 0x040fe400078e02ff */
[----:B0-----:R-:W-:Y:S01]  /*3dc0*/  IMAD R251, R70, 0xfe, RZ ;  /* 0x000000fe46fb7824 */ /* 0x001fe200078e02ff */
[----:B--2---:R0:W-:Y:S04]  /*3dd0*/  STL [R1+0x28], R30 ;  /* 0x0000281e01007387 */ /* 0x0041e80000100800 */
[----:B0-----:R0:W2:Y:S02]  /*3de0*/  LDG.E.U8 R30, desc[UR20][R4.64] ;  /* 0x00000014041e7981 */ /* 0x0010a4000c1e1100 */
[----:B0-----:R-:W-:-:S04]  /*3df0*/  IADD3 R4, P1, PT, R8, R172, RZ ;  /* 0x000000ac08047210 */ /* 0x001fc80007f3e0ff */
[----:B------:R-:W-:Y:S01]  /*3e00*/  LEA.HI.X.SX32 R5, R8, R173, 0x1, P1 ;  /* 0x000000ad08057211 */ /* 0x000fe200008f0eff */
[----:B------:R-:W-:Y:S01]  /*3e10*/  IMAD R8, R70, 0xb5, RZ ;  /* 0x000000b546087824 */ /* 0x000fe200078e02ff */
[----:B------:R-:W-:-:S03]  /*3e20*/  IADD3 R6, P1, PT, R2, R172, RZ ;  /* 0x000000ac02067210 */ /* 0x000fc60007f3e0ff */
[----:B------:R0:W2:Y:S01]  /*3e30*/  LDG.E.U8 R252, desc[UR20][R4.64] ;  /* 0x0000001404fc7981 */ /* 0x0000a2000c1e1100 */
[----:B------:R-:W-:Y:S01]  /*3e40*/  LEA.HI.X.SX32 R7, R2, R173, 0x1, P1 ;  /* 0x000000ad02077211 */ /* 0x000fe200008f0eff */
[----:B------:R-:W-:Y:S01]  /*3e50*/  IMAD R2, R70, 0xc5, RZ ;  /* 0x000000c546027824 */ /* 0x000fe200078e02ff */
[-C--:B------:R-:W-:Y:S01]  /*3e60*/  IADD3 R242, P1, PT, R26, R172.reuse, RZ ;  /* 0x000000ac1af27210 */ /* 0x080fe20007f3e0ff */
[----:B---3--:R-:W-:Y:S01]  /*3e70*/  STL [R1+0x24], R68 ;  /* 0x0000244401007387 */ /* 0x008fe20000100800 */
[----:B0-----:R-:W-:-:S03]  /*3e80*/  IADD3 R4, P0, PT, R8, R172, RZ ;  /* 0x000000ac08047210 */ /* 0x001fc60007f1e0ff */
[----:B------:R0:W3:Y:S01]  /*3e90*/  LDG.E.U8 R249, desc[UR20][R6.64] ;  /* 0x0000001406f97981 */ /* 0x0000e2000c1e1100 */
[-C--:B------:R-:W-:Y:S01]  /*3ea0*/  LEA.HI.X.SX32 R5, R8, R173.reuse, 0x1, P0 ;  /* 0x000000ad08057211 */ /* 0x080fe200000f0eff */
[----:B------:R-:W-:Y:S01]  /*3eb0*/  IMAD R8, R70, 0xcd, RZ ;  /* 0x000000cd46087824 */ /* 0x000fe200078e02ff */
[-C--:B------:R-:W-:Y:S01]  /*3ec0*/  IADD3 R236, P0, PT, R2, R172.reuse, RZ ;  /* 0x000000ac02ec7210 */ /* 0x080fe20007f1e0ff */
[----:B----4-:R1:W-:Y:S01]  /*3ed0*/  STL [R1+0x20], R67 ;  /* 0x0000204301007387 */ /* 0x0103e20000100800 */
[-C--:B------:R-:W-:Y:S02]  /*3ee0*/  LEA.HI.X.SX32 R243, R26, R173.reuse, 0x1, P1 ;  /* 0x000000ad1af37211 */ /* 0x080fe400008f0eff */
[----:B------:R-:W-:Y:S01]  /*3ef0*/  LEA.HI.X.SX32 R237, R2, R173, 0x1, P0 ;  /* 0x000000ad02ed7211 */ /* 0x000fe200000f0eff */
[----:B------:R4:W2:Y:S01]  /*3f00*/  LDG.E.U8 R247, desc[UR20][R4.64] ;  /* 0x0000001404f77981 */ /* 0x0008a2000c1e1100 */
[----:B0-----:R-:W-:Y:S01]  /*3f10*/  IADD3 R6, P1, PT, R8, R172, RZ ;  /* 0x000000ac08067210 */ /* 0x001fe20007f3e0ff */
[----:B------:R-:W-:-:S02]  /*3f20*/  IMAD R2, R70, 0xdd, RZ ;  /* 0x000000dd46027824 */ /* 0x000fc400078e02ff */
[----:B-----5:R-:W-:Y:S01]  /*3f30*/  STL [R1+0x1c], R66 ;  /* 0x00001c4201007387 */ /* 0x020fe20000100800 */
[----:B------:R-:W-:-:S03]  /*3f40*/  LEA.HI.X.SX32 R7, R8, R173, 0x1, P1 ;  /* 0x000000ad08077211 */ /* 0x000fc600008f0eff */
[----:B------:R-:W-:Y:S01]  /*3f50*/  STL [R1+0x18], R63 ;  /* 0x0000183f01007387 */ /* 0x000fe20000100800 */
[-C--:B----4-:R-:W-:Y:S01]  /*3f60*/  IADD3 R4, P0, PT, R24, R172.reuse, RZ ;  /* 0x000000ac18047210 */ /* 0x090fe20007f1e0ff */
[----:B------:R-:W-:Y:S02]  /*3f70*/  IMAD R26, R70, 0xed, RZ ;  /* 0x000000ed461a7824 */ /* 0x000fe400078e02ff */
[----:B------:R-:W4:Y:S01]  /*3f80*/  LDG.E.U8 R8, desc[UR20][R6.64] ;  /* 0x0000001406087981 */ /* 0x000f22000c1e1100 */
[----:B------:R-:W-:Y:S01]  /*3f90*/  LEA.HI.X.SX32 R5, R24, R173, 0x1, P0 ;  /* 0x000000ad18057211 */ /* 0x000fe200000f0eff */
[C---:B-1----:R-:W-:Y:S02]  /*3fa0*/  IMAD R67, R70.reuse, 0xfd, RZ ;  /* 0x000000fd46437824 */ /* 0x042fe400078e02ff */
[----:B------:R-:W5:Y:S04]  /*3fb0*/  LDG.E.U8 R236, desc[UR20][R236.64] ;  /* 0x00000014ecec7981 */ /* 0x000f68000c1e1100 */
[----:B------:R0:W-:Y:S04]  /*3fc0*/  STL [R1+0x14], R62 ;  /* 0x0000143e01007387 */ /* 0x0001e80000100800 */
[----:B------:R-:W-:Y:S04]  /*3fd0*/  STL [R1+0x10], R29 ;  /* 0x0000101d01007387 */ /* 0x000fe80000100800 */
[----:B------:R1:W-:Y:S01]  /*3fe0*/  STL [R1+0xc], R28 ;  /* 0x00000c1c01007387 */ /* 0x0003e20000100800 */
[----:B------:R-:W-:Y:S01]  /*3ff0*/  IADD3 R24, P0, PT, R25, R172, RZ ;  /* 0x000000ac19187210 */ /* 0x000fe20007f1e0ff */
[----:B0-----:R-:W-:-:S02]  /*4000*/  IMAD R62, R70, 0xf5, RZ ;  /* 0x000000f5463e7824 */ /* 0x001fc400078e02ff */
[----:B------:R0:W2:Y:S01]  /*4010*/  LDG.E.U8 R7, desc[UR20][R4.64] ;  /* 0x0000001404077981 */ /* 0x0000a2000c1e1100 */
[----:B------:R-:W-:-:S03]  /*4020*/  IMAD R68, R70, 0x16, RZ ;  /* 0x0000001646447824 */ /* 0x000fc600078e02ff */
[----:B------:R-:W2:Y:S01]  /*4030*/  LDG.E.U8 R242, desc[UR20][R242.64] ;  /* 0x00000014f2f27981 */ /* 0x000ea2000c1e1100 */
[----:B-1----:R-:W-:-:S04]  /*4040*/  IADD3 R28, P1, PT, R2, R172, RZ ;  /* 0x000000ac021c7210 */ /* 0x002fc80007f3e0ff */
[-C--:B------:R-:W-:Y:S02]  /*4050*/  LEA.HI.X.SX32 R29, R2, R173.reuse, 0x1, P1 ;  /* 0x000000ad021d7211 */ /* 0x080fe400008f0eff */
[C---:B0-----:R-:W-:Y:S02]  /*4060*/  IADD3 R4, P1, PT, R26.reuse, R172, RZ ;  /* 0x000000ac1a047210 */ /* 0x041fe40007f3e0ff */
[-C--:B------:R-:W-:Y:S01]  /*4070*/  LEA.HI.X.SX32 R25, R25, R173.reuse, 0x1, P0 ;  /* 0x000000ad19197211 */ /* 0x080fe200000f0eff */
[----:B------:R0:W2:Y:S01]  /*4080*/  LDG.E.U8 R6, desc[UR20][R28.64] ;  /* 0x000000141c067981 */ /* 0x0000a2000c1e1100 */
[----:B------:R-:W-:Y:S01]  /*4090*/  LEA.HI.X.SX32 R5, R26, R173, 0x1, P1 ;  /* 0x000000ad1a057211 */ /* 0x000fe200008f0eff */
[C---:B------:R-:W-:Y:S02]  /*40a0*/  IMAD R26, R70.reuse, 0x6, RZ ;  /* 0x00000006461a7824 */ /* 0x040fe400078e02ff */
[----:B------:R1:W2:Y:S01]  /*40b0*/  LDG.E.U8 R2, desc[UR20][R24.64] ;  /* 0x0000001418027981 */ /* 0x0002a2000c1e1100 */
[----:B------:R-:W-:-:S03]  /*40c0*/  IMAD R63, R70, 0xe, RZ ;  /* 0x0000000e463f7824 */ /* 0x000fc600078e02ff */
[----:B------:R-:W2:Y:S01]  /*40d0*/  LDG.E.U8 R5, desc[UR20][R4.64] ;  /* 0x0000001404057981 */ /* 0x000ea2000c1e1100 */
[CC--:B0-----:R-:W-:Y:S02]  /*40e0*/  IADD3 R28, P0, PT, R62.reuse, R172.reuse, RZ ;  /* 0x000000ac3e1c7210 */ /* 0x0c1fe40007f1e0ff */
[CC--:B-1----:R-:W-:Y:S02]  /*40f0*/  IADD3 R24, P1, PT, R67.reuse, R172.reuse, RZ ;  /* 0x000000ac43187210 */ /* 0x0c2fe40007f3e0ff */
[-C--:B------:R-:W-:Y:S02]  /*4100*/  LEA.HI.X.SX32 R29, R62, R173.reuse, 0x1, P0 ;  /* 0x000000ad3e1d7211 */ /* 0x080fe400000f0eff */
[C---:B------:R-:W-:Y:S02]  /*4110*/  IADD3 R66, P0, PT, R26.reuse, R172, RZ ;  /* 0x000000ac1a427210 */ /* 0x040fe40007f1e0ff */
[-C--:B------:R-:W-:Y:S01]  /*4120*/  LEA.HI.X.SX32 R25, R67, R173.reuse, 0x1, P1 ;  /* 0x000000ad43197211 */ /* 0x080fe200008f0eff */
[----:B------:R0:W2:Y:S01]  /*4130*/  LDG.E.U8 R4, desc[UR20][R28.64] ;  /* 0x000000141c047981 */ /* 0x0000a2000c1e1100 */
[----:B------:R-:W-:-:S02]  /*4140*/  LEA.HI.X.SX32 R67, R26, R173, 0x1, P0 ;  /* 0x000000ad1a437211 */ /* 0x000fc400000f0eff */
[-C--:B------:R-:W-:Y:S01]  /*4150*/  IADD3 R62, P1, PT, R63, R172.reuse, RZ ;  /* 0x000000ac3f3e7210 */ /* 0x080fe20007f3e0ff */
[----:B------:R-:W2:Y:S01]  /*4160*/  LDG.E.U8 R24, desc[UR20][R24.64] ;  /* 0x0000001418187981 */ /* 0x000ea2000c1e1100 */
[----:B0-----:R-:W-:-:S04]  /*4170*/  IADD3 R28, P0, PT, R68, R172, RZ ;  /* 0x000000ac441c7210 */ /* 0x001fc80007f1e0ff */
[-C--:B------:R-:W-:Y:S01]  /*4180*/  LEA.HI.X.SX32 R29, R68, R173.reuse, 0x1, P0 ;  /* 0x000000ad441d7211 */ /* 0x080fe200000f0eff */
[----:B------:R0:W2:Y:S01]  /*4190*/  LDG.E.U8 R25, desc[UR20][R66.64] ;  /* 0x0000001442197981 */ /* 0x0000a2000c1e1100 */
[----:B------:R-:W-:Y:S02]  /*41a0*/  IADD3 R68, P0, PT, R69, R172, RZ ;  /* 0x000000ac45447210 */ /* 0x000fe40007f1e0ff */
[-C--:B------:R-:W-:Y:S01]  /*41b0*/  LEA.HI.X.SX32 R63, R63, R173.reuse, 0x1, P1 ;  /* 0x000000ad3f3f7211 */ /* 0x080fe200008f0eff */
[----:B------:R1:W2:Y:S01]  /*41c0*/  LDG.E.U8 R235, desc[UR20][R28.64] ;  /* 0x000000141ceb7981 */ /* 0x0002a2000c1e1100 */
[----:B------:R-:W-:-:S03]  /*41d0*/  LEA.HI.X.SX32 R69, R69, R173, 0x1, P0 ;  /* 0x000000ad45457211 */ /* 0x000fc600000f0eff */
[----:B------:R1:W2:Y:S01]  /*41e0*/  LDG.E.U8 R26, desc[UR20][R62.64] ;  /* 0x000000143e1a7981 */ /* 0x0002a2000c1e1100 */
[----:B0-----:R-:W-:-:S03]  /*41f0*/  IADD3 R66, P1, PT, R71, R172, RZ ;  /* 0x000000ac47427210 */ /* 0x001fc60007f3e0ff */
[----:B------:R0:W2:Y:S01]  /*4200*/  LDG.E.U8 R237, desc[UR20][R68.64] ;  /* 0x0000001444ed7981 */ /* 0x0000a2000c1e1100 */
[-C--:B------:R-:W-:Y:S02]  /*4210*/  LEA.HI.X.SX32 R67, R71, R173.reuse, 0x1, P1 ;  /* 0x000000ad47437211 */ /* 0x080fe400008f0eff */
[CC--:B-1----:R-:W-:Y:S02]  /*4220*/  IADD3 R28, P2, PT, R73.reuse, R172.reuse, RZ ;  /* 0x000000ac491c7210 */ /* 0x0c2fe40007f5e0ff */
[-C--:B------:R-:W-:Y:S01]  /*4230*/  IADD3 R62, P0, PT, R72, R172.reuse, RZ ;  /* 0x000000ac483e7210 */ /* 0x080fe20007f1e0ff */
[----:B------:R1:W2:Y:S01]  /*4240*/  LDG.E.U8 R239, desc[UR20][R66.64] ;  /* 0x0000001442ef7981 */ /* 0x0002a2000c1e1100 */
[----:B0-----:R-:W-:Y:S02]  /*4250*/  IADD3 R68, P1, PT, R74, R172, RZ ;  /* 0x000000ac4a447210 */ /* 0x001fe40007f3e0ff */
[-C--:B------:R-:W-:Y:S02]  /*4260*/  LEA.HI.X.SX32 R63, R72, R173.reuse, 0x1, P0 ;  /* 0x000000ad483f7211 */ /* 0x080fe400000f0eff */
[----:B------:R-:W-:-:S02]  /*4270*/  LEA.HI.X.SX32 R29, R73, R173, 0x1, P2 ;  /* 0x000000ad491d7211 */ /* 0x000fc400010f0eff */
[----:B------:R-:W-:Y:S01]  /*4280*/  LEA.HI.X.SX32 R69, R74, R173, 0x1, P1 ;  /* 0x000000ad4a457211 */ /* 0x000fe200008f0eff */
[----:B------:R0:W2:Y:S01]  /*4290*/  LDG.E.U8 R241, desc[UR20][R62.64] ;  /* 0x000000143ef17981 */ /* 0x0000a2000c1e1100 */
[C---:B-1----:R-:W-:Y:S02]  /*42a0*/  IMAD R67, R70.reuse, 0xf, RZ ;  /* 0x0000000f46437824 */ /* 0x042fe400078e02ff */
[C---:B------:R-:W-:Y:S01]  /*42b0*/  IMAD R71, R70.reuse, 0x1f, RZ ;  /* 0x0000001f46477824 */ /* 0x040fe200078e02ff */
[----:B------:R1:W2:Y:S01]  /*42c0*/  LDG.E.U8 R243, desc[UR20][R28.64] ;  /* 0x000000141cf37981 */ /* 0x0002a2000c1e1100 */
[----:B------:R-:W-:-:S03]  /*42d0*/  IMAD R73, R70, 0x27, RZ ;  /* 0x0000002746497824 */ /* 0x000fc600078e02ff */
[----:B------:R1:W2:Y:S01]  /*42e0*/  LDG.E.U8 R245, desc[UR20][R68.64] ;  /* 0x0000001444f57981 */ /* 0x0002a2000c1e1100 */
[C---:B0-----:R-:W-:Y:S02]  /*42f0*/  IMAD R63, R70.reuse, 0x7, RZ ;  /* 0x00000007463f7824 */ /* 0x041fe400078e02ff */
[C---:B-1----:R-:W-:Y:S02]  /*4300*/  IMAD R29, R70.reuse, 0xff, RZ ;  /* 0x000000ff461d7824 */ /* 0x042fe400078e02ff */
[----:B------:R-:W-:-:S03]  /*4310*/  IMAD R69, R70, 0x17, RZ ;  /* 0x0000001746457824 */ /* 0x000fc600078e02ff */
[-C--:B------:R-:W-:Y:S02]  /*4320*/  IADD3 R28, P3, PT, R29, R172.reuse, RZ ;  /* 0x000000ac1d1c7210 */ /* 0x080fe40007f7e0ff */
[-C--:B------:R-:W-:Y:S02]  /*4330*/  IADD3 R62, P4, PT, R63, R172.reuse, RZ ;  /* 0x000000ac3f3e7210 */ /* 0x080fe40007f9e0ff */
[-C--:B------:R-:W-:Y:S02]  /*4340*/  IADD3 R66, P5, PT, R67, R172.reuse, RZ ;  /* 0x000000ac43427210 */ /* 0x080fe40007fbe0ff */
[-C--:B------:R-:W-:Y:S02]  /*4350*/  IADD3 R68, P6, PT, R69, R172.reuse, RZ ;  /* 0x000000ac45447210 */ /* 0x080fe40007fde0ff */
[-C--:B------:R-:W-:Y:S02]  /*4360*/  IADD3 R70, P0, PT, R71, R172.reuse, RZ ;  /* 0x000000ac47467210 */ /* 0x080fe40007f1e0ff */
[----:B------:R-:W-:-:S02]  /*4370*/  IADD3 R72, P1, PT, R73, R172, RZ ;  /* 0x000000ac49487210 */ /* 0x000fc40007f3e0ff */
[----:B------:R-:W-:Y:S02]  /*4380*/  IADD3 R74, P2, PT, R75, R172, RZ ;  /* 0x000000ac4b4a7210 */ /* 0x000fe40007f5e0ff */
[-C--:B------:R-:W-:Y:S02]  /*4390*/  LEA.HI.X.SX32 R29, R29, R173.reuse, 0x1, P3 ;  /* 0x000000ad1d1d7211 */ /* 0x080fe400018f0eff */
[-C--:B------:R-:W-:Y:S02]  /*43a0*/  LEA.HI.X.SX32 R63, R63, R173.reuse, 0x1, P4 ;  /* 0x000000ad3f3f7211 */ /* 0x080fe400020f0eff */
[-C--:B------:R-:W-:Y:S01]  /*43b0*/  LEA.HI.X.SX32 R67, R67, R173.reuse, 0x1, P5 ;  /* 0x000000ad43437211 */ /* 0x080fe200028f0eff */
[----:B------:R-:W-:Y:S01]  /*43c0*/  STL [R1+0x11d8], R209 ;  /* 0x0011d8d101007387 */ /* 0x000fe20000100800 */
[-C--:B------:R-:W-:Y:S02]  /*43d0*/  LEA.HI.X.SX32 R69, R69, R173.reuse, 0x1, P6 ;  /* 0x000000ad45457211 */ /* 0x080fe400030f0eff */
[-C--:B------:R-:W-:Y:S01]  /*43e0*/  LEA.HI.X.SX32 R71, R71, R173.reuse, 0x1, P0 ;  /* 0x000000ad47477211 */ /* 0x080fe200000f0eff */
[----:B------:R-:W2:Y:S01]  /*43f0*/  LDG.E.U8 R62, desc[UR20][R62.64] ;  /* 0x000000143e3e7981 */ /* 0x000ea2000c1e1100 */
[----:B------:R-:W-:-:S02]  /*4400*/  LEA.HI.X.SX32 R73, R73, R173, 0x1, P1 ;  /* 0x000000ad49497211 */ /* 0x000fc400008f0eff */
[-C--:B------:R-:W-:Y:S01]  /*4410*/  IADD3 R76, P3, PT, R77, R172.reuse, RZ ;  /* 0x000000ac4d4c7210 */ /* 0x080fe20007f7e0ff */
[----:B------:R-:W2:Y:S01]  /*4420*/  LDG.E.U8 R28, desc[UR20][R28.64] ;  /* 0x000000141c1c7981 */ /* 0x000ea2000c1e1100 */
[-C--:B------:R-:W-:Y:S02]  /*4430*/  IADD3 R78, P4, PT, R79, R172.reuse, RZ ;  /* 0x000000ac4f4e7210 */ /* 0x080fe40007f9e0ff */
[-C--:B------:R-:W-:Y:S02]  /*4440*/  IADD3 R80, P5, PT, R81, R172.reuse, RZ ;  /* 0x000000ac51507210 */ /* 0x080fe40007fbe0ff */
[----:B------:R-:W-:Y:S01]  /*4450*/  LEA.HI.X.SX32 R75, R75, R173, 0x1, P2 ;  /* 0x000000ad4b4b7211 */ /* 0x000fe200010f0eff */
[----:B------:R-:W-:Y:S01]  /*4460*/  STL.64 [R1+0x11e0], R210 ;  /* 0x0011e0d201007387 */ /* 0x000fe20000100a00 */
[-C--:B------:R-:W-:Y:S02]  /*4470*/  IADD3 R82, P6, PT, R83, R172.reuse, RZ ;  /* 0x000000ac53527210 */ /* 0x080fe40007fde0ff */
[-C--:B------:R-:W-:Y:S01]  /*4480*/  IADD3 R84, P0, PT, R85, R172.reuse, RZ ;  /* 0x000000ac55547210 */ /* 0x080fe20007f1e0ff */
[----:B------:R-:W2:Y:S01]  /*4490*/  LDG.E.U8 R66, desc[UR20][R66.64] ;  /* 0x0000001442427981 */ /* 0x000ea2000c1e1100 */
[----:B------:R-:W-:-:S02]  /*44a0*/  IADD3 R86, P1, PT, R87, R172, RZ ;  /* 0x000000ac57567210 */ /* 0x000fc40007f3e0ff */
[----:B------:R-:W-:Y:S01]  /*44b0*/  IADD3 R88, P2, PT, R89, R172, RZ ;  /* 0x000000ac59587210 */ /* 0x000fe20007f5e0ff */
[----:B------:R-:W2:Y:S01]  /*44c0*/  LDG.E.U8 R68, desc[UR20][R68.64] ;  /* 0x0000001444447981 */ /* 0x000ea2000c1e1100 */
[-C--:B------:R-:W-:Y:S02]  /*44d0*/  LEA.HI.X.SX32 R77, R77, R173.reuse, 0x1, P3 ;  /* 0x000000ad4d4d7211 */ /* 0x080fe400018f0eff */
[-C--:B------:R-:W-:Y:S01]  /*44e0*/  LEA.HI.X.SX32 R79, R79, R173.reuse, 0x1, P4 ;  /* 0x000000ad4f4f7211 */ /* 0x080fe200020f0eff */
[----:B------:R-:W2:Y:S01]  /*44f0*/  LDG.E.U8 R70, desc[UR20][R70.64] ;  /* 0x0000001446467981 */ /* 0x000ea2000c1e1100 */
[-C--:B------:R-:W-:Y:S02]  /*4500*/  LEA.HI.X.SX32 R81, R81, R173.reuse, 0x1, P5 ;  /* 0x000000ad51517211 */ /* 0x080fe400028f0eff */
[-C--:B------:R-:W-:Y:S01]  /*4510*/  LEA.HI.X.SX32 R83, R83, R173.reuse, 0x1, P6 ;  /* 0x000000ad53537211 */ /* 0x080fe200030f0eff */
[----:B------:R-:W-:Y:S01]  /*4520*/  STL.64 [R1+0x11e8], R212 ;  /* 0x0011e8d401007387 */ /* 0x000fe20000100a00 */
[----:B------:R-:W-:-:S02]  /*4530*/  LEA.HI.X.SX32 R85, R85, R173, 0x1, P0 ;  /* 0x000000ad55557211 */ /* 0x000fc400000f0eff */
[----:B------:R-:W-:Y:S01]  /*4540*/  LEA.HI.X.SX32 R87, R87, R173, 0x1, P1 ;  /* 0x000000ad57577211 */ /* 0x000fe200008f0eff */
[----:B------:R-:W2:Y:S01]  /*4550*/  LDG.E.U8 R80, desc[UR20][R80.64] ;  /* 0x0000001450507981 */ /* 0x000ea2000c1e1100 */
[-C--:B------:R-:W-:Y:S02]  /*4560*/  IADD3 R90, P3, PT, R91, R172.reuse, RZ ;  /* 0x000000ac5b5a7210 */ /* 0x080fe40007f7e0ff */
[-C--:B------:R-:W-:Y:S01]  /*4570*/  IADD3 R92, P4, PT, R93, R172.reuse, RZ ;  /* 0x000000ac5d5c7210 */ /* 0x080fe20007f9e0ff */
[----:B------:R-:W2:Y:S01]  /*4580*/  LDG.E.U8 R72, desc[UR20][R72.64] ;  /* 0x0000001448487981 */ /* 0x000ea2000c1e1100 */
[-C--:B------:R-:W-:Y:S02]  /*4590*/  IADD3 R94, P5, PT, R95, R172.reuse, RZ ;  /* 0x000000ac5f5e7210 */ /* 0x080fe40007fbe0ff */
[-C--:B------:R-:W-:Y:S01]  /*45a0*/  IADD3 R96, P6, PT, R97, R172.reuse, RZ ;  /* 0x000000ac61607210 */ /* 0x080fe20007fde0ff */
[----:B------:R-:W2:Y:S01]  /*45b0*/  LDG.E.U8 R74, desc[UR20][R74.64] ;  /* 0x000000144a4a7981 */ /* 0x000ea2000c1e1100 */
[----:B------:R-:W-:-:S02]  /*45c0*/  IADD3 R98, P0, PT, R99, R172, RZ ;  /* 0x000000ac63627210 */ /* 0x000fc40007f1e0ff */
[-C--:B------:R-:W-:Y:S02]  /*45d0*/  IADD3 R100, P1, PT, R101, R172.reuse, RZ ;  /* 0x000000ac65647210 */ /* 0x080fe40007f3e0ff */
[-C--:B------:R-:W-:Y:S01]  /*45e0*/  LEA.HI.X.SX32 R89, R89, R173.reuse, 0x1, P2 ;  /* 0x000000ad59597211 */ /* 0x080fe200010f0eff */
[----:B------:R-:W-:Y:S01]  /*45f0*/  STL.64 [R1+0x11f0], R214 ;  /* 0x0011f0d601007387 */ /* 0x000fe20000100a00 */
[----:B------:R-:W-:Y:S02]  /*4600*/  IADD3 R102, P2, PT, R103, R172, RZ ;  /* 0x000000ac67667210 */ /* 0x000fe40007f5e0ff */
[-C--:B------:R-:W-:Y:S01]  /*4610*/  LEA.HI.X.SX32 R91, R91, R173.reuse, 0x1, P3 ;  /* 0x000000ad5b5b7211 */ /* 0x080fe200018f0eff */
[----:B------:R-:W2:Y:S01]  /*4620*/  LDG.E.U8 R84, desc[UR20][R84.64] ;  /* 0x0000001454547981 */ /* 0x000ea2000c1e1100 */
[-C--:B------:R-:W-:Y:S02]  /*4630*/  LEA.HI.X.SX32 R93, R93, R173.reuse, 0x1, P4 ;  /* 0x000000ad5d5d7211 */ /* 0x080fe400020f0eff */
[-C--:B------:R-:W-:Y:S01]  /*4640*/  LEA.HI.X.SX32 R95, R95, R173.reuse, 0x1, P5 ;  /* 0x000000ad5f5f7211 */ /* 0x080fe200028f0eff */
[----:B------:R-:W2:Y:S01]  /*4650*/  LDG.E.U8 R76, desc[UR20][R76.64] ;  /* 0x000000144c4c7981 */ /* 0x000ea2000c1e1100 */
[----:B------:R-:W-:-:S02]  /*4660*/  LEA.HI.X.SX32 R97, R97, R173, 0x1, P6 ;  /* 0x000000ad61617211 */ /* 0x000fc400030f0eff */
[-C--:B------:R-:W-:Y:S01]  /*4670*/  LEA.HI.X.SX32 R99, R99, R173.reuse, 0x1, P0 ;  /* 0x000000ad63637211 */ /* 0x080fe200000f0eff */
[----:B------:R-:W2:Y:S01]  /*4680*/  LDG.E.U8 R78, desc[UR20][R78.64] ;  /* 0x000000144e4e7981 */ /* 0x000ea2000c1e1100 */
[----:B------:R-:W-:Y:S02]  /*4690*/  LEA.HI.X.SX32 R101, R101, R173, 0x1, P1 ;  /* 0x000000ad65657211 */ /* 0x000fe400008f0eff */
[-C--:B------:R-:W-:Y:S01]  /*46a0*/  IADD3 R104, P3, PT, R105, R172.reuse, RZ ;  /* 0x000000ac69687210 */ /* 0x080fe20007f7e0ff */
[----:B------:R-:W-:Y:S01]  /*46b0*/  STL.64 [R1+0x11f8], R216 ;  /* 0x0011f8d801007387 */ /* 0x000fe20000100a00 */
[-C--:B------:R-:W-:Y:S02]  /*46c0*/  IADD3 R106, P4, PT, R107, R172.reuse, RZ ;  /* 0x000000ac6b6a7210 */ /* 0x080fe40007f9e0ff */
[-C--:B------:R-:W-:Y:S01]  /*46d0*/  IADD3 R108, P5, PT, R109, R172.reuse, RZ ;  /* 0x000000ac6d6c7210 */ /* 0x080fe20007fbe0ff */
[----:B------:R-:W2:Y:S01]  /*46e0*/  LDG.E.U8 R88, desc[UR20][R88.64] ;  /* 0x0000001458587981 */ /* 0x000ea2000c1e1100 */
[----:B------:R-:W-:-:S02]  /*46f0*/  IADD3 R110, P6, PT, R111, R172, RZ ;  /* 0x000000ac6f6e7210 */ /* 0x000fc40007fde0ff */
[-C--:B------:R-:W-:Y:S01]  /*4700*/  IADD3 R112, P0, PT, R113, R172.reuse, RZ ;  /* 0x000000ac71707210 */ /* 0x080fe20007f1e0ff */
[----:B------:R-:W2:Y:S01]  /*4710*/  LDG.E.U8 R92, desc[UR20][R92.64] ;  /* 0x000000145c5c7981 */ /* 0x000ea2000c1e1100 */
[-C--:B------:R-:W-:Y:S02]  /*4720*/  IADD3 R114, P1, PT, R115, R172.reuse, RZ ;  /* 0x000000ac73727210 */ /* 0x080fe40007f3e0ff */
[-C--:B------:R-:W-:Y:S01]  /*4730*/  LEA.HI.X.SX32 R103, R103, R173.reuse, 0x1, P2 ;  /* 0x000000ad67677211 */ /* 0x080fe200010f0eff */
[----:B------:R-:W2:Y:S01]  /*4740*/  LDG.E.U8 R96, desc[UR20][R96.64] ;  /* 0x0000001460607981 */ /* 0x000ea2000c1e1100 */
[----:B------:R-:W-:Y:S02]  /*4750*/  IADD3 R116, P2, PT, R117, R172, RZ ;  /* 0x000000ac75747210 */ /* 0x000fe40007f5e0ff */
[-C--:B------:R-:W-:Y:S01]  /*4760*/  LEA.HI.X.SX32 R105, R105, R173.reuse, 0x1, P3 ;  /* 0x000000ad69697211 */ /* 0x080fe200018f0eff */
[----:B------:R-:W-:Y:S01]  /*4770*/  STL.64 [R1+0x1200], R218 ;  /* 0x001200da01007387 */ /* 0x000fe20000100a00 */
[----:B------:R-:W-:-:S02]  /*4780*/  LEA.HI.X.SX32 R107, R107, R173, 0x1, P4 ;  /* 0x000000ad6b6b7211 */ /* 0x000fc400020f0eff */
[-C--:B------:R-:W-:Y:S01]  /*4790*/  LEA.HI.X.SX32 R109, R109, R173.reuse, 0x1, P5 ;  /* 0x000000ad6d6d7211 */ /* 0x080fe200028f0eff */
[----:B------:R-:W2:Y:S01]  /*47a0*/  LDG.E.U8 R100, desc[UR20][R100.64] ;  /* 0x0000001464647981 */ /* 0x000ea2000c1e1100 */
[-C--:B------:R-:W-:Y:S02]  /*47b0*/  LEA.HI.X.SX32 R111, R111, R173.reuse, 0x1, P6 ;  /* 0x000000ad6f6f7211 */ /* 0x080fe400030f0eff */
[-C--:B------:R-:W-:Y:S01]  /*47c0*/  LEA.HI.X.SX32 R113, R113, R173.reuse, 0x1, P0 ;  /* 0x000000ad71717211 */ /* 0x080fe200000f0eff */
[----:B------:R-:W2:Y:S01]  /*47d0*/  LDG.E.U8 R82, desc[UR20][R82.64] ;  /* 0x0000001452527981 */ /* 0x000ea2000c1e1100 */
[----:B------:R-:W-:Y:S02]  /*47e0*/  LEA.HI.X.SX32 R115, R115, R173, 0x1, P1 ;  /* 0x000000ad73737211 */ /* 0x000fe400008f0eff */
[-C--:B------:R-:W-:Y:S01]  /*47f0*/  IADD3 R118, P3, PT, R119, R172.reuse, RZ ;  /* 0x000000ac77767210 */ /* 0x080fe20007f7e0ff */
[----:B------:R-:W2:Y:S01]  /*4800*/  LDG.E.U8 R86, desc[UR20][R86.64] ;  /* 0x0000001456567981 */ /* 0x000ea2000c1e1100 */
[----:B------:R-:W-:-:S02]  /*4810*/  IADD3 R120, P4, PT, R121, R172, RZ ;  /* 0x000000ac79787210 */ /* 0x000fc40007f9e0ff */
[-C--:B------:R-:W-:Y:S01]  /*4820*/  IADD3 R122, P5, PT, R123, R172.reuse, RZ ;  /* 0x000000ac7b7a7210 */ /* 0x080fe20007fbe0ff */
[----:B------:R-:W2:Y:S01]  /*4830*/  LDG.E.U8 R90, desc[UR20][R90.64] ;  /* 0x000000145a5a7981 */ /* 0x000ea2000c1e1100 */
[-C--:B------:R-:W-:Y:S02]  /*4840*/  IADD3 R124, P6, PT, R125, R172.reuse, RZ ;  /* 0x000000ac7d7c7210 */ /* 0x080fe40007fde0ff */
[-C--:B------:R-:W-:Y:S01]  /*4850*/  IADD3 R126, P0, PT, R127, R172.reuse, RZ ;  /* 0x000000ac7f7e7210 */ /* 0x080fe20007f1e0ff */
[----:B------:R-:W2:Y:S01]  /*4860*/  LDG.E.U8 R94, desc[UR20][R94.64] ;  /* 0x000000145e5e7981 */ /* 0x000ea2000c1e1100 */
[-C--:B------:R-:W-:Y:S02]  /*4870*/  IADD3 R128, P1, PT, R129, R172.reuse, RZ ;  /* 0x000000ac81807210 */ /* 0x080fe40007f3e0ff */
[----:B------:R-:W-:Y:S01]  /*4880*/  LEA.HI.X.SX32 R117, R117, R173, 0x1, P2 ;  /* 0x000000ad75757211 */ /* 0x000fe200010f0eff */
[----:B------:R-:W-:Y:S01]  /*4890*/  STL.64 [R1+0x1208], R220 ;  /* 0x001208dc01007387 */ /* 0x000fe20000100a00 */
[----:B------:R-:W-:-:S02]  /*48a0*/  IADD3 R130, P2, PT, R131, R172, RZ ;  /* 0x000000ac83827210 */ /* 0x000fc40007f5e0ff */
[-C--:B------:R-:W-:Y:S01]  /*48b0*/  LEA.HI.X.SX32 R119, R119, R173.reuse, 0x1, P3 ;  /* 0x000000ad77777211 */ /* 0x080fe200018f0eff */
[----:B------:R-:W2:Y:S01]  /*48c0*/  LDG.E.U8 R104, desc[UR20][R104.64] ;  /* 0x0000001468687981 */ /* 0x000ea2000c1e1100 */
[-C--:B------:R-:W-:Y:S02]  /*48d0*/  LEA.HI.X.SX32 R121, R121, R173.reuse, 0x1, P4 ;  /* 0x000000ad79797211 */ /* 0x080fe400020f0eff */
[-C--:B------:R-:W-:Y:S01]  /*48e0*/  LEA.HI.X.SX32 R123, R123, R173.reuse, 0x1, P5 ;  /* 0x000000ad7b7b7211 */ /* 0x080fe200028f0eff */
[----:B------:R-:W2:Y:S01]  /*48f0*/  LDG.E.U8 R108, desc[UR20][R108.64] ;  /* 0x000000146c6c7981 */ /* 0x000ea2000c1e1100 */
[-C--:B------:R-:W-:Y:S02]  /*4900*/  LEA.HI.X.SX32 R125, R125, R173.reuse, 0x1, P6 ;  /* 0x000000ad7d7d7211 */ /* 0x080fe400030f0eff */
[-C--:B------:R-:W-:Y:S01]  /*4910*/  LEA.HI.X.SX32 R127, R127, R173.reuse, 0x1, P0 ;  /* 0x000000ad7f7f7211 */ /* 0x080fe200000f0eff */
[----:B------:R-:W2:Y:S01]  /*4920*/  LDG.E.U8 R112, desc[UR20][R112.64] ;  /* 0x0000001470707981 */ /* 0x000ea2000c1e1100 */
[----:B------:R-:W-:-:S02]  /*4930*/  LEA.HI.X.SX32 R129, R129, R173, 0x1, P1 ;  /* 0x000000ad81817211 */ /* 0x000fc400008f0eff */
[-C--:B------:R-:W-:Y:S01]  /*4940*/  IADD3 R132, P3, PT, R133, R172.reuse, RZ ;  /* 0x000000ac85847210 */ /* 0x080fe20007f7e0ff */
[----:B------:R-:W-:Y:S01]  /*4950*/  STL.64 [R1+0x1210], R222 ;  /* 0x001210de01007387 */ /* 0x000fe20000100a00 */
[-C--:B------:R-:W-:Y:S02]  /*4960*/  IADD3 R134, P4, PT, R135, R172.reuse, RZ ;  /* 0x000000ac87867210 */ /* 0x080fe40007f9e0ff */
[-C--:B------:R-:W-:Y:S01]  /*4970*/  IADD3 R136, P5, PT, R137, R172.reuse, RZ ;  /* 0x000000ac89887210 */ /* 0x080fe20007fbe0ff */
[----:B------:R-:W2:Y:S01]  /*4980*/  LDG.E.U8 R116, desc[UR20][R116.64] ;  /* 0x0000001474747981 */ /* 0x000ea2000c1e1100 */
[-C--:B------:R-:W-:Y:S02]  /*4990*/  IADD3 R138, P6, PT, R139, R172.reuse, RZ ;  /* 0x000000ac8b8a7210 */ /* 0x080fe40007fde0ff */
[-C--:B------:R-:W-:Y:S01]  /*49a0*/  IADD3 R140, P0, PT, R141, R172.reuse, RZ ;  /* 0x000000ac8d8c7210 */ /* 0x080fe20007f1e0ff */
[----:B------:R-:W2:Y:S01]  /*49b0*/  LDG.E.U8 R120, desc[UR20][R120.64] ;  /* 0x0000001478787981 */ /* 0x000ea2000c1e1100 */
[----:B------:R-:W-:-:S02]  /*49c0*/  IADD3 R142, P1, PT, R143, R172, RZ ;  /* 0x000000ac8f8e7210 */ /* 0x000fc40007f3e0ff */
[-C--:B------:R-:W-:Y:S01]  /*49d0*/  LEA.HI.X.SX32 R131, R131, R173.reuse, 0x1, P2 ;  /* 0x000000ad83837211 */ /* 0x080fe200010f0eff */
[----:B------:R-:W2:Y:S01]  /*49e0*/  LDG.E.U8 R124, desc[UR20][R124.64] ;  /* 0x000000147c7c7981 */ /* 0x000ea2000c1e1100 */
[----:B------:R-:W-:Y:S02]  /*49f0*/  IADD3 R144, P2, PT, R145, R172, RZ ;  /* 0x000000ac91907210 */ /* 0x000fe40007f5e0ff */
[-C--:B------:R-:W-:Y:S01]  /*4a00*/  LEA.HI.X.SX32 R133, R133, R173.reuse, 0x1, P3 ;  /* 0x000000ad85857211 */ /* 0x080fe200018f0eff */
[----:B------:R-:W-:Y:S01]  /*4a10*/  STL.64 [R1+0x1218], R224 ;  /* 0x001218e001007387 */ /* 0x000fe20000100a00 */
        /* <DEDUP_REMOVED lines=8> */
[----:B------:R-:W2:Y:S01]  /*4aa0*/  LDG.E.U8 R102, desc[UR20][R102.64] ;  /* 0x0000001466667981 */ /* 0x000ea2000c1e1100 */
[-C--:B------:R-:W-:Y:S02]  /*4ab0*/  IADD3 R148, P4, PT, R149, R172.reuse, RZ ;  /* 0x000000ac95947210 */ /* 0x080fe40007f9e0ff */
[-C--:B------:R-:W-:Y:S01]  /*4ac0*/  IADD3 R150, P5, PT, R151, R172.reuse, RZ ;  /* 0x000000ac97967210 */ /* 0x080fe20007fbe0ff */
[----:B------:R0:W2:Y:S01]  /*4ad0*/  LDG.E.U8 R106, desc[UR20][R106.64] ;  /* 0x000000146a6a7981 */ /* 0x0000a2000c1e1100 */
[----:B------:R-:W-:-:S02]  /*4ae0*/  IADD3 R152, P6, PT, R153, R172, RZ ;  /* 0x000000ac99987210 */ /* 0x000fc40007fde0ff */
[-C--:B------:R-:W-:Y:S01]  /*4af0*/  IADD3 R154, P0, PT, R155, R172.reuse, RZ ;  /* 0x000000ac9b9a7210 */ /* 0x080fe20007f1e0ff */
[----:B------:R-:W2:Y:S01]  /*4b00*/  LDG.E.U8 R110, desc[UR20][R110.64] ;  /* 0x000000146e6e7981 */ /* 0x000ea2000c1e1100 */
[-C--:B------:R-:W-:Y:S02]  /*4b10*/  IADD3 R156, P1, PT, R157, R172.reuse, RZ ;  /* 0x000000ac9d9c7210 */ /* 0x080fe40007f3e0ff */
[-C--:B------:R-:W-:Y:S01]  /*4b20*/  LEA.HI.X.SX32 R145, R145, R173.reuse, 0x1, P2 ;  /* 0x000000ad91917211 */ /* 0x080fe200010f0eff */
[----:B------:R-:W-:Y:S01]  /*4b30*/  STL.64 [R1+0x1278], R226 ;  /* 0x001278e201007387 */ /* 0x000fe20000100a00 */
[----:B------:R-:W-:Y:S02]  /*4b40*/  IADD3 R158, P2, PT, R159, R172, RZ ;  /* 0x000000ac9f9e7210 */ /* 0x000fe40007f5e0ff */
[-C--:B------:R-:W-:Y:S01]  /*4b50*/  LEA.HI.X.SX32 R147, R147, R173.reuse, 0x1, P3 ;  /* 0x000000ad93937211 */ /* 0x080fe200018f0eff */
[----:B------:R-:W2:Y:S01]  /*4b60*/  LDG.E.U8 R132, desc[UR20][R132.64] ;  /* 0x0000001484847981 */ /* 0x000ea2000c1e1100 */
        /* <DEDUP_REMOVED lines=8> */
[----:B------:R-:W-:Y:S01]  /*4bf0*/  STL.64 [R1+0x1220], R64 ;  /* 0x0012204001007387 */ /* 0x000fe20000100a00 */
        /* <DEDUP_REMOVED lines=8> */
[----:B------:R-:W2:Y:S01]  /*4c80*/  LDG.E.U8 R152, desc[UR20][R152.64] ;  /* 0x0000001498987981 */ /* 0x000ea2000c1e1100 */
[----:B------:R-:W-:-:S02]  /*4c90*/  IADD3 R172, P2, PT, R251, R172, RZ ;  /* 0x000000acfbac7210 */ /* 0x000fc40007f5e0ff */
[-C--:B------:R-:W-:Y:S01]  /*4ca0*/  LEA.HI.X.SX32 R161, R161, R173.reuse, 0x1, P3 ;  /* 0x000000ada1a17211 */ /* 0x080fe200018f0eff */
[----:B------:R-:W-:Y:S01]  /*4cb0*/  STL.64 [R1+0x1240], R194 ;  /* 0x001240c201007387 */ /* 0x000fe20000100a00 */
[-C--:B------:R-:W-:Y:S02]  /*4cc0*/  LEA.HI.X.SX32 R163, R163, R173.reuse, 0x1, P4 ;  /* 0x000000ada3a37211 */ /* 0x080fe400020f0eff */
[-C--:B------:R-:W-:Y:S01]  /*4cd0*/  LEA.HI.X.SX32 R165, R165, R173.reuse, 0x1, P5 ;  /* 0x000000ada5a57211 */ /* 0x080fe200028f0eff */
[----:B------:R-:W2:Y:S01]  /*4ce0*/  LDG.E.U8 R156, desc[UR20][R156.64] ;  /* 0x000000149c9c7981 */ /* 0x000ea2000c1e1100 */
[-C--:B------:R-:W-:Y:S02]  /*4cf0*/  LEA.HI.X.SX32 R167, R167, R173.reuse, 0x1, P6 ;  /* 0x000000ada7a77211 */ /* 0x080fe400030f0eff */
[-C--:B------:R-:W-:Y:S01]  /*4d00*/  LEA.HI.X.SX32 R169, R169, R173.reuse, 0x1, P0 ;  /* 0x000000ada9a97211 */ /* 0x080fe200000f0eff */
[----:B------:R-:W2:Y:S01]  /*4d10*/  LDG.E.U8 R114, desc[UR20][R114.64] ;  /* 0x0000001472727981 */ /* 0x000ea2000c1e1100 */
[----:B------:R-:W-:-:S02]  /*4d20*/  LEA.HI.X.SX32 R171, R171, R173, 0x1, P1 ;  /* 0x000000adabab7211 */ /* 0x000fc400008f0eff */
[----:B------:R-:W-:Y:S01]  /*4d30*/  LEA.HI.X.SX32 R173, R251, R173, 0x1, P2 ;  /* 0x000000adfbad7211 */ /* 0x000fe200010f0eff */
[----:B------:R-:W-:Y:S01]  /*4d40*/  STL.64 [R1+0x1228], R60 ;  /* 0x0012283c01007387 */ /* 0x000fe20000100a00 */
[----:B------:R-:W1:Y:S03]  /*4d50*/  S2R R251, SR_TID.X ;  /* 0x0000000000fb7919 */ /* 0x000e660000002100 */
[----:B------:R-:W2:Y:S04]  /*4d60*/  LDG.E.U8 R160, desc[UR20][R160.64] ;  /* 0x00000014a0a07981 */ /* 0x000ea8000c1e1100 */
[----:B------:R-:W2:Y:S04]  /*4d70*/  LDG.E.U8 R164, desc[UR20][R164.64] ;  /* 0x00000014a4a47981 */ /* 0x000ea8000c1e1100 */
[----:B------:R-:W2:Y:S04]  /*4d80*/  LDG.E.U8 R168, desc[UR20][R168.64] ;  /* 0x00000014a8a87981 */ /* 0x000ea8000c1e1100 */
[----:B------:R-:W2:Y:S04]  /*4d90*/  LDG.E.U8 R172, desc[UR20][R172.64] ;  /* 0x00000014acac7981 */ /* 0x000ea8000c1e1100 */
[----:B------:R0:W2:Y:S04]  /*4da0*/  LDG.E.U8 R118, desc[UR20][R118.64] ;  /* 0x0000001476767981 */ /* 0x0000a8000c1e1100 */
[----:B------:R0:W2:Y:S04]  /*4db0*/  LDG.E.U8 R122, desc[UR20][R122.64] ;  /* 0x000000147a7a7981 */ /* 0x0000a8000c1e1100 */
[----:B------:R-:W2:Y:S01]  /*4dc0*/  LDG.E.U8 R126, desc[UR20][R126.64] ;  /* 0x000000147e7e7981 */ /* 0x000ea2000c1e1100 */
[----:B-1----:R-:W-:-:S03]  /*4dd0*/  LOP3.LUT R251, R251, 0x7f, RZ, 0xc0, !PT ;  /* 0x0000007ffbfb7812 */ /* 0x002fc600078ec0ff */
[----:B------:R-:W2:Y:S04]  /*4de0*/  LDG.E.U8 R130, desc[UR20][R130.64] ;  /* 0x0000001482827981 */ /* 0x000ea8000c1e1100 */
[----:B------:R-:W2:Y:S04]  /*4df0*/  LDG.E.U8 R134, desc[UR20][R134.64] ;  /* 0x0000001486867981 */ /* 0x000ea8000c1e1100 */
[----:B------:R-:W2:Y:S04]  /*4e00*/  LDG.E.U8 R138, desc[UR20][R138.64] ;  /* 0x000000148a8a7981 */ /* 0x000ea8000c1e1100 */
[----:B------:R-:W2:Y:S04]  /*4e10*/  LDG.E.U8 R142, desc[UR20][R142.64] ;  /* 0x000000148e8e7981 */ /* 0x000ea8000c1e1100 */
[----:B------:R1:W2:Y:S04]  /*4e20*/  LDG.E.U8 R146, desc[UR20][R146.64] ;  /* 0x0000001492927981 */ /* 0x0002a8000c1e1100 */
[----:B------:R-:W2:Y:S04]  /*4e30*/  LDG.E.U8 R150, desc[UR20][R150.64] ;  /* 0x0000001496967981 */ /* 0x000ea8000c1e1100 */
[----:B------:R-:W2:Y:S04]  /*4e40*/  LDG.E.U8 R154, desc[UR20][R154.64] ;  /* 0x000000149a9a7981 */ /* 0x000ea8000c1e1100 */
[----:B------:R-:W2:Y:S04]  /*4e50*/  LDG.E.U8 R158, desc[UR20][R158.64] ;  /* 0x000000149e9e7981 */ /* 0x000ea8000c1e1100 */
[----:B------:R-:W2:Y:S04]  /*4e60*/  LDG.E.U8 R162, desc[UR20][R162.64] ;  /* 0x00000014a2a27981 */ /* 0x000ea8000c1e1100 */
[----:B------:R-:W2:Y:S04]  /*4e70*/  LDG.E.U8 R166, desc[UR20][R166.64] ;  /* 0x00000014a6a67981 */ /* 0x000ea8000c1e1100 */
[----:B------:R0:W2:Y:S01]  /*4e80*/  LDG.E.U8 R170, desc[UR20][R170.64] ;  /* 0x00000014aaaa7981 */ /* 0x0000a2000c1e1100 */
[----:B------:R-:W-:-:S02]  /*4e90*/  USHF.R.S32.HI UR74, URZ, 0x1f, UR69 ;  /* 0x0000001fff4a7899 */ /* 0x000fc40008011445 */
[----:B------:R-:W-:Y:S01]  /*4ea0*/  USHF.L.U32 UR72, UR72, 0x2, URZ ;  /* 0x0000000248487899 */ /* 0x000fe200080006ff */
[----:B------:R-:W-:Y:S01]  /*4eb0*/  STS.U8 [R251+UR6+0x400], R205 ;  /* 0x000400cdfb007988 */ /* 0x000fe20008000006 */
[----:B------:R-:W-:Y:S02]  /*4ec0*/  UIMAD UR15, UR15, 0x5, URZ ;  /* 0x000000050f0f78a4 */ /* 0x000fe4000f8e02ff */
[----:B------:R-:W-:Y:S01]  /*4ed0*/  UIMAD UR51, UR51, 0x6, URZ ;  /* 0x00000006333378a4 */ /* 0x000fe2000f8e02ff */
[----:B------:R0:W-:Y:S01]  /*4ee0*/  STS.U8 [R251+UR6+0x800], R208 ;  /* 0x000800d0fb007988 */ /* 0x0001e20008000006 */
[----:B------:R-:W-:Y:S02]  /*4ef0*/  UIMAD UR23, UR23, 0x7, URZ ;  /* 0x00000007171778a4 */ /* 0x000fe4000f8e02ff */
[----:B------:R-:W-:Y:S01]  /*4f00*/  UIMAD UR37, UR37, 0x6, URZ ;  /* 0x00000006252578a4 */ /* 0x000fe2000f8e02ff */
[----:B------:R-:W-:Y:S01]  /*4f10*/  STS.U8 [R251+UR6+0xc00], R209 ;  /* 0x000c00d1fb007988 */ /* 0x000fe20008000006 */
[----:B------:R-:W-:-:S02]  /*4f20*/  USHF.L.U32 UR18, UR18, 0x3, URZ ;  /* 0x0000000312127899 */ /* 0x000fc400080006ff */
[----:B------:R-:W-:Y:S01]  /*4f30*/  UIMAD UR14, UR14, 0x7, URZ ;  /* 0x000000070e0e78a4 */ /* 0x000fe2000f8e02ff */
[----:B------:R-:W-:Y:S01]  /*4f40*/  STS.U8 [R251+UR6+0x1000], R210 ;  /* 0x001000d2fb007988 */ /* 0x000fe20008000006 */
[----:B------:R-:W-:Y:S02]  /*4f50*/  USHF.L.U32 UR63, UR63, 0x3, URZ ;  /* 0x000000033f3f7899 */ /* 0x000fe400080006ff */
[----:B------:R-:W-:Y:S01]  /*4f60*/  UIMAD UR28, UR28, 0x9, URZ ;  /* 0x000000091c1c78a4 */ /* 0x000fe2000f8e02ff */
[----:B------:R-:W-:Y:S01]  /*4f70*/  STS.U8 [R251+UR6+0x1400], R211 ;  /* 0x001400d3fb007988 */ /* 0x000fe20008000006 */
[----:B------:R-:W-:Y:S02]  /*4f80*/  UIMAD UR65, UR65, 0xa, URZ ;  /* 0x0000000a414178a4 */ /* 0x000fe4000f8e02ff */
[----:B------:R-:W-:Y:S01]  /*4f90*/  UIMAD UR61, UR61, 0x9, URZ ;  /* 0x000000093d3d78a4 */ /* 0x000fe2000f8e02ff */
[----:B------:R-:W-:Y:S01]  /*4fa0*/  STS.U8 [R251+UR6+0x1800], R212 ;  /* 0x001800d4fb007988 */ /* 0x000fe20008000006 */
[----:B------:R-:W-:-:S02]  /*4fb0*/  UIMAD UR57, UR57, 0xb, URZ ;  /* 0x0000000b393978a4 */ /* 0x000fc4000f8e02ff */
[----:B------:R-:W-:Y:S01]  /*4fc0*/  UIMAD UR11, UR11, 0xa, URZ ;  /* 0x0000000a0b0b78a4 */ /* 0x000fe2000f8e02ff */
[----:B------:R-:W-:Y:S01]  /*4fd0*/  STS.U8 [R251+UR6+0x1c00], R213 ;  /* 0x001c00d5fb007988 */ /* 0x000fe20008000006 */
[----:B------:R-:W-:Y:S02]  /*4fe0*/  UIMAD UR30, UR30, 0xb, URZ ;  /* 0x0000000b1e1e78a4 */ /* 0x000fe4000f8e02ff */
        /* <DEDUP_REMOVED lines=9> */
[----:B------:R-:W-:Y:S01]  /*5080*/  USHF.L.U32 UR13, UR13, 0x4, URZ ;  /* 0x000000040d0d7899 */ /* 0x000fe200080006ff */
[----:B------:R-:W-:Y:S01]  /*5090*/  STS.U8 [R251+UR6+0x2c00], R217 ;  /* 0x002c00d9fb007988 */ /* 0x000fe20008000006 */
[----:B------:R-:W-:Y:S02]  /*50a0*/  UIMAD UR47, UR47, 0xf, URZ ;  /* 0x0000000f2f2f78a4 */ /* 0x000fe4000f8e02ff */
[----:B------:R-:W-:Y:S01]  /*50b0*/  UIMAD UR25, UR25, 0xf, URZ ;  /* 0x0000000f191978a4 */ /* 0x000fe2000f8e02ff */
[----:B------:R-:W-:Y:S01]  /*50c0*/  STS.U8 [R251+UR6+0x3000], R218 ;  /* 0x003000dafb007988 */ /* 0x000fe20008000006 */
[----:B------:R-:W-:-:S02]  /*50d0*/  USHF.L.U32 UR43, UR43, 0x4, URZ ;  /* 0x000000042b2b7899 */ /* 0x000fc400080006ff */
        /* <DEDUP_REMOVED lines=24> */
[----:B------:R-:W-:Y:S01]  /*5260*/  USHF.L.U32 UR29, UR29, 0x5, URZ ;  /* 0x000000051d1d7899 */ /* 0x000fe200080006ff */
[----:B------:R-:W-:Y:S01]  /*5270*/  STS.U8 [R251+UR6+0x5400], R227 ;  /* 0x005400e3fb007988 */ /* 0x000fe20008000006 */
[----:B------:R-:W-:-:S02]  /*5280*/  UIMAD UR45, UR45, 0x21, URZ ;  /* 0x000000212d2d78a4 */ /* 0x000fc4000f8e02ff */
[----:B------:R-:W-:Y:S01]  /*5290*/  UIMAD UR54, UR54, 0x22, URZ ;  /* 0x00000022363678a4 */ /* 0x000fe2000f8e02ff */
[----:B------:R-:W-:Y:S01]  /*52a0*/  STS.U8 [R251+UR6+0x5800], R228 ;  /* 0x005800e4fb007988 */ /* 0x000fe20008000006 */
[----:B------:R-:W-:Y:S02]  /*52b0*/  UIMAD UR38, UR38, 0x23, URZ ;  /* 0x00000023262678a4 */ /* 0x000fe4000f8e02ff */
[----:B------:R-:W-:Y:S01]  /*52c0*/  UIMAD UR46, UR46, 0x24, URZ ;  /* 0x000000242e2e78a4 */ /* 0x000fe2000f8e02ff */
[----:B------:R-:W-:Y:S01]  /*52d0*/  STS.U8 [R251+UR6+0x5c00], R229 ;  /* 0x005c00e5fb007988 */ /* 0x000fe20008000006 */
[----:B0-----:R-:W-:Y:S01]  /*52e0*/  LOP3.LUT R208, R251, 0x10, RZ, 0x3c, !PT ;  /* 0x00000010fbd07812 */ /* 0x001fe200078e3cff */
        /* <DEDUP_REMOVED lines=12> */
[----:B------:R-:W-:Y:S01]  /*53b0*/  UIMAD UR70, UR70, 0x2d, URZ ;  /* 0x0000002d464678a4 */ /* 0x000fe2000f8e02ff */
[----:B------:R-:W-:Y:S01]  /*53c0*/  PRMT R107, RZ, 0x7610, R107 ;  /* 0x00007610ff6b7816 */ /* 0x000fe2000000006b */
[----:B------:R-:W0:Y:S01]  /*53d0*/  LDC R119, c[0x0][0x3c4] ;  /* 0x0000f100ff777b82 */ /* 0x000e220000000800 */
[----:B------:R-:W-:Y:S04]  /*53e0*/  STS.U8 [R251+UR6+0x7000], R64 ;  /* 0x00700040fb007988 */ /* 0x000fe80008000006 */
[----:B------:R-:W-:Y:S01]  /*53f0*/  STS.U8 [R251+UR6+0x7400], R188 ;  /* 0x007400bcfb007988 */ /* 0x000fe20008000006 */
[----:B------:R-:W-:-:S02]  /*5400*/  PRMT R115, RZ, 0x7610, R115 ;  /* 0x00007610ff737816 */ /* 0x000fc40000000073 */
[----:B------:R-:W-:Y:S01]  /*5410*/  PRMT R141, RZ, 0x7610, R141 ;  /* 0x00007610ff8d7816 */ /* 0x000fe2000000008d */
[----:B------:R-:W-:Y:S01]  /*5420*/  STS.U8 [R251+UR6+0x7800], R177 ;  /* 0x007800b1fb007988 */ /* 0x000fe20008000006 */
[----:B------:R-:W-:Y:S01]  /*5430*/  PRMT R169, RZ, 0x7610, R169 ;  /* 0x00007610ffa97816 */ /* 0x000fe200000000a9 */
[----:B------:R-:W0:Y:S02]  /*5440*/  LDC R123, c[0x0][0x3c4] ;  /* 0x0000f100ff7b7b82 */ /* 0x000e240000000800 */
[----:B------:R-:W-:Y:S04]  /*5450*/  STS.U8 [R251+UR6+0x7c00], R189 ;  /* 0x007c00bdfb007988 */ /* 0x000fe80008000006 */
[----:B------:R-:W-:Y:S01]  /*5460*/  STS.U8 [R208+UR6+0x80], R178 ;  /* 0x000080b2d0007988 */ /* 0x000fe20008000006 */
[----:B------:R-:W-:Y:S01]  /*5470*/  PRMT R113, RZ, 0x7610, R113 ;  /* 0x00007610ff717816 */ /* 0x000fe20000000071 */
[----:B-1----:R-:W1:Y:S02]  /*5480*/  LDC R147, c[0x0][0x3c4] ;  /* 0x0000f100ff937b82 */ /* 0x002e640000000800 */
[----:B------:R-:W-:Y:S04]  /*5490*/  STS.U8 [R208+UR6+0x480], R190 ;  /* 0x000480bed0007988 */ /* 0x000fe80008000006 */
[----:B------:R-:W-:Y:S04]  /*54a0*/  STS.U8 [R208+UR6+0x880], R174 ;  /* 0x000880aed0007988 */ /* 0x000fe80008000006 */
[----:B------:R-:W-:Y:S04]  /*54b0*/  STS.U8 [R208+UR6+0xc80], R191 ;  /* 0x000c80bfd0007988 */ /* 0x000fe80008000006 */
[----:B------:R-:W-:Y:S04]  /*54c0*/  STS.U8 [R208+UR6+0x1080], R175 ;  /* 0x001080afd0007988 */ /* 0x000fe80008000006 */
[----:B------:R-:W-:Y:S04]  /*54d0*/  STS.U8 [R208+UR6+0x1480], R192 ;  /* 0x001480c0d0007988 */ /* 0x000fe80008000006 */
[----:B------:R-:W-:Y:S04]  /*54e0*/  STS.U8 [R208+UR6+0x1880], R179 ;  /* 0x001880b3d0007988 */ /* 0x000fe80008000006 */
[----:B------:R-:W-:Y:S04]  /*54f0*/  STS.U8 [R208+UR6+0x1c80], R193 ;  /* 0x001c80c1d0007988 */ /* 0x000fe80008000006 */
[----:B------:R0:W-:Y:S04]  /*5500*/  STS.U8 [R208+UR6+0x2080], R65 ;  /* 0x00208041d0007988 */ /* 0x0001e80008000006 */
[----:B0-----:R-:W2:Y:S04]  /*5510*/  LDL.LU R65, [R1+0xfc] ;  /* 0x0000fc0001417983 */ /* 0x001ea80000300800 */
[----:B------:R-:W2:Y:S04]  /*5520*/  LDL.LU R174, [R1+0xf8] ;  /* 0x0000f80001ae7983 */ /* 0x000ea80000300800 */
[----:B------:R-:W2:Y:S04]  /*5530*/  LDL.LU R226, [R1+0xf4] ;  /* 0x0000f40001e27983 */ /* 0x000ea80000300800 */
[----:B------:R-:W2:Y:S04]  /*5540*/  LDL.LU R227, [R1+0xf0] ;  /* 0x0000f00001e37983 */ /* 0x000ea80000300800 */
[----:B------:R-:W2:Y:S04]  /*5550*/  LDL.LU R224, [R1+0xec] ;  /* 0x0000ec0001e07983 */ /* 0x000ea80000300800 */
[----:B------:R-:W2:Y:S04]  /*5560*/  LDL.LU R225, [R1+0xe8] ;  /* 0x0000e80001e17983 */ /* 0x000ea80000300800 */
[----:B------:R-:W-:Y:S04]  /*5570*/  STS.U8 [R208+UR6+0x2480], R194 ;  /* 0x002480c2d0007988 */ /* 0x000fe80008000006 */
        /* <DEDUP_REMOVED lines=8> */
[----:B------:R-:W3:Y:S04]  /*5600*/  LDL.LU R222, [R1+0xe4] ;  /* 0x0000e40001de7983 */ /* 0x000ee80000300800 */
        /* <DEDUP_REMOVED lines=11> */
[----:B------:R-:W4:Y:S04]  /*56c0*/  LDL.LU R216, [R1+0xcc] ;  /* 0x0000cc0001d87983 */ /* 0x000f280000300800 */
[----:B------:R-:W-:Y:S04]  /*56d0*/  STS.U8 [R208+UR6+0x6080], R201 ;  /* 0x006080c9d0007988 */ /* 0x000fe80008000006 */
[----:B------:R-:W4:Y:S04]  /*56e0*/  LDL.LU R217, [R1+0xc8] ;  /* 0x0000c80001d97983 */ /* 0x000f280000300800 */
[----:B------:R-:W-:Y:S04]  /*56f0*/  STS.U8 [R208+UR6+0x6480], R202 ;  /* 0x006480cad0007988 */ /* 0x000fe80008000006 */
[----:B------:R-:W4:Y:S04]  /*5700*/  LDL.LU R214, [R1+0x8c] ;  /* 0x00008c0001d67983 */ /* 0x000f280000300800 */
[----:B------:R-:W-:Y:S04]  /*5710*/  STS.U8 [R208+UR6+0x6880], R203 ;  /* 0x006880cbd0007988 */ /* 0x000fe80008000006 */
[----:B------:R-:W5:Y:S04]  /*5720*/  LDL.LU R215, [R1+0x84] ;  /* 0x0000840001d77983 */ /* 0x000f680000300800 */
[----:B------:R-:W-:Y:S04]  /*5730*/  STS.U8 [R208+UR6+0x6c80], R204 ;  /* 0x006c80ccd0007988 */ /* 0x000fe80008000006 */
[----:B------:R-:W5:Y:S04]  /*5740*/  LDL.LU R212, [R1+0x7c] ;  /* 0x00007c0001d47983 */ /* 0x000f680000300800 */
[----:B------:R-:W-:Y:S04]  /*5750*/  STS.U8 [R208+UR6+0x7080], R27 ;  /* 0x0070801bd0007988 */ /* 0x000fe80008000006 */
[----:B------:R-:W5:Y:S04]  /*5760*/  LDL.LU R213, [R1+0x74] ;  /* 0x0000740001d57983 */ /* 0x000f680000300800 */
[----:B------:R-:W-:Y:S04]  /*5770*/  STS.U8 [R208+UR6+0x7480], R61 ;  /* 0x0074803dd0007988 */ /* 0x000fe80008000006 */
[----:B------:R-:W5:Y:S01]  /*5780*/  LDL.LU R210, [R1+0x6c] ;  /* 0x00006c0001d27983 */ /* 0x000f620000300800 */
[----:B------:R-:W-:-:S03]  /*5790*/  LOP3.LUT R64, R251, 0x20, RZ, 0x3c, !PT ;  /* 0x00000020fb407812 */ /* 0x000fc600078e3cff */
[----:B------:R-:W-:Y:S04]  /*57a0*/  STS.U8 [R208+UR6+0x7880], R60 ;  /* 0x0078803cd0007988 */ /* 0x000fe80008000006 */
[----:B------:R-:W5:Y:S04]  /*57b0*/  LDL.LU R211, [R1+0x64] ;  /* 0x0000640001d37983 */ /* 0x000f680000300800 */
[----:B------:R0:W-:Y:S04]  /*57c0*/  STS.U8 [R208+UR6+0x7c80], R59 ;  /* 0x007c803bd0007988 */ /* 0x0001e80008000006 */
[----:B------:R-:W5:Y:S04]  /*57d0*/  LDL.LU R209, [R1+0x5c] ;  /* 0x00005c0001d17983 */ /* 0x000f680000300800 */
[----:B0-----:R-:W5:Y:S04]  /*57e0*/  LDL.LU R208, [R1+0x54] ;  /* 0x0000540001d07983 */ /* 0x001f680000300800 */
        /* <DEDUP_REMOVED lines=23> */
[----:B------:R-:W-:Y:S04]  /*5960*/  STL.64 [R1+0x1230], R58 ;  /* 0x0012303a01007387 */ /* 0x000fe80000100a00 */
[----:B------:R-:W-:Y:S01]  /*5970*/  STS.U8 [R64+UR6+0x5d00], R35 ;  /* 0x005d002340007988 */ /* 0x000fe20008000006 */
[----:B------:R-:W-:-:S03]  /*5980*/  LOP3.LUT R251, R251, 0x30, RZ, 0x3c, !PT ;  /* 0x00000030fbfb7812 */ /* 0x000fc600078e3cff */
[----:B------:R-:W-:Y:S04]  /*5990*/  STL.64 [R1+0x1238], R56 ;  /* 0x0012383801007387 */ /* 0x000fe80000100a00 */
[----:B------:R-:W-:Y:S04]  /*59a0*/  STS.U8 [R64+UR6+0x6100], R34 ;  /* 0x0061002240007988 */ /* 0x000fe80008000006 */
        /* <DEDUP_REMOVED lines=15> */
[----:B--2---:R-:W-:Y:S04]  /*5aa0*/  STS.U8 [R251+UR6+0x180], R65 ;  /* 0x00018041fb007988 */ /* 0x004fe80008000006 */
[----:B------:R-:W-:Y:S04]  /*5ab0*/  STL.64 [R1+0x1290], R38 ;  /* 0x0012902601007387 */ /* 0x000fe80000100a00 */
[----:B------:R-:W-:Y:S04]  /*5ac0*/  STS.U8 [R251+UR6+0x580], R174 ;  /* 0x000580aefb007988 */ /* 0x000fe80008000006 */
[----:B------:R-:W-:Y:S04]  /*5ad0*/  STL.64 [R1+0x1298], R36 ;  /* 0x0012982401007387 */ /* 0x000fe80000100a00 */
[----:B------:R-:W-:Y:S01]  /*5ae0*/  STS.U8 [R251+UR6+0x980], R226 ;  /* 0x000980e2fb007988 */ /* 0x000fe20008000006 */
[----:B------:R-:W-:-:S02]  /*5af0*/  PRMT R171, RZ, 0x7610, R171 ;  /* 0x00007610ffab7816 */ /* 0x000fc400000000ab */
[----:B------:R-:W-:Y:S01]  /*5b00*/  PRMT R167, RZ, 0x7610, R167 ;  /* 0x00007610ffa77816 */ /* 0x000fe200000000a7 */
[----:B------:R-:W-:Y:S01]  /*5b10*/  STL.64 [R1+0x12a0], R34 ;  /* 0x0012a02201007387 */ /* 0x000fe20000100a00 */
[----:B------:R-:W-:Y:S02]  /*5b20*/  PRMT R184, RZ, 0x7610, R184 ;  /* 0x00007610ffb87816 */ /* 0x000fe400000000b8 */
[----:B------:R-:W-:Y:S01]  /*5b30*/  PRMT R205, RZ, 0x7610, R205 ;  /* 0x00007610ffcd7816 */ /* 0x000fe200000000cd */
[----:B------:R-:W-:Y:S01]  /*5b40*/  STS.U8 [R251+UR6+0xd80], R227 ;  /* 0x000d80e3fb007988 */ /* 0x000fe20008000006 */
[----:B------:R-:W-:Y:S02]  /*5b50*/  PRMT R193, RZ, 0x7610, R193 ;  /* 0x00007610ffc17816 */ /* 0x000fe400000000c1 */
[----:B------:R-:W-:Y:S01]  /*5b60*/  PRMT R231, RZ, 0x7610, R231 ;  /* 0x00007610ffe77816 */ /* 0x000fe200000000e7 */
[----:B------:R-:W-:Y:S01]  /*5b70*/  STL [R1+0x12a8], R32 ;  /* 0x0012a82001007387 */ /* 0x000fe20000100800 */
[----:B------:R-:W-:-:S02]  /*5b80*/  PRMT R197, RZ, 0x7610, R197 ;  /* 0x00007610ffc57816 */ /* 0x000fc400000000c5 */
[----:B------:R-:W-:Y:S01]  /*5b90*/  PRMT R188, RZ, 0x7610, R188 ;  /* 0x00007610ffbc7816 */ /* 0x000fe200000000bc */
[----:B------:R0:W-:Y:S01]  /*5ba0*/  STS.U8 [R251+UR6+0x1180], R224 ;  /* 0x001180e0fb007988 */ /* 0x0001e20008000006 */
[----:B------:R-:W-:Y:S02]  /*5bb0*/  PRMT R182, RZ, 0x7610, R182 ;  /* 0x00007610ffb67816 */ /* 0x000fe400000000b6 */
[----:B------:R-:W-:Y:S01]  /*5bc0*/  PRMT R230, RZ, 0x7610, R230 ;  /* 0x00007610ffe67816 */ /* 0x000fe200000000e6 */
[----:B------:R2:W-:Y:S01]  /*5bd0*/  STS.U8 [R251+UR6+0x1580], R225 ;  /* 0x001580e1fb007988 */ /* 0x0005e20008000006 */
[----:B------:R-:W-:Y:S02]  /*5be0*/  PRMT R196, RZ, 0x7610, R196 ;  /* 0x00007610ffc47816 */ /* 0x000fe400000000c4 */
[----:B------:R-:W-:Y:S02]  /*5bf0*/  PRMT R177, RZ, 0x7610, R177 ;  /* 0x00007610ffb17816 */ /* 0x000fe400000000b1 */
[----:B------:R-:W-:Y:S01]  /*5c00*/  PRMT R229, RZ, 0x7610, R229 ;  /* 0x00007610ffe57816 */ /* 0x000fe200000000e5 */
[----:B0-----:R-:W5:Y:S01]  /*5c10*/  LDL.LU R224, [R1+0xc4] ;  /* 0x0000c40001e07983 */ /* 0x001f620000300800 */
[----:B------:R-:W-:-:S02]  /*5c20*/  PRMT R192, RZ, 0x7610, R192 ;  /* 0x00007610ffc07816 */ /* 0x000fc400000000c0 */
[----:B------:R-:W-:Y:S01]  /*5c30*/  PRMT R233, RZ, 0x7610, R233 ;  /* 0x00007610ffe97816 */ /* 0x000fe200000000e9 */
[----:B--2---:R-:W2:Y:S01]  /*5c40*/  LDL.LU R225, [R1+0xc0] ;  /* 0x0000c00001e17983 */ /* 0x004ea20000300800 */
[----:B------:R-:W-:Y:S02]  /*5c50*/  PRMT R181, RZ, 0x7610, R181 ;  /* 0x00007610ffb57816 */ /* 0x000fe400000000b5 */
[----:B------:R-:W-:Y:S01]  /*5c60*/  PRMT R228, RZ, 0x7610, R228 ;  /* 0x00007610ffe47816 */ /* 0x000fe200000000e4 */
[----:B---3--:R0:W-:Y:S01]  /*5c70*/  STS.U8 [R251+UR6+0x1980], R222 ;  /* 0x001980defb007988 */ /* 0x0081e20008000006 */
[----:B------:R-:W-:Y:S02]  /*5c80*/  PRMT R191, RZ, 0x7610, R191 ;  /* 0x00007610ffbf7816 */ /* 0x000fe400000000bf */
[----:B------:R-:W-:Y:S01]  /*5c90*/  PRMT R232, RZ, 0x7610, R232 ;  /* 0x00007610ffe87816 */ /* 0x000fe200000000e8 */
[----:B------:R3:W-:Y:S01]  /*5ca0*/  STS.U8 [R251+UR6+0x1d80], R223 ;  /* 0x001d80dffb007988 */ /* 0x0007e20008000006 */
[----:B------:R-:W-:-:S02]  /*5cb0*/  PRMT R204, RZ, 0x7610, R204 ;  /* 0x00007610ffcc7816 */ /* 0x000fc400000000cc */
[----:B------:R-:W-:Y:S01]  /*5cc0*/  PRMT R165, RZ, 0x7610, R165 ;  /* 0x00007610ffa57816 */ /* 0x000fe200000000a5 */
[----:B------:R0:W-:Y:S01]  /*5cd0*/  STS.U8 [R251+UR6+0x2180], R220 ;  /* 0x002180dcfb007988 */ /* 0x0001e20008000006 */
[----:B------:R-:W-:Y:S02]  /*5ce0*/  PRMT R180, RZ, 0x7610, R180 ;  /* 0x00007610ffb47816 */ /* 0x000fe400000000b4 */
[----:B------:R-:W-:Y:S01]  /*5cf0*/  PRMT R111, RZ, 0x7610, R111 ;  /* 0x00007610ff6f7816 */ /* 0x000fe2000000006f */
[----:B------:R0:W-:Y:S01]  /*5d00*/  STS.U8 [R251+UR6+0x2580], R221 ;  /* 0x002580ddfb007988 */ /* 0x0001e20008000006 */
        /* <DEDUP_REMOVED lines=8> */
[----:B----4-:R4:W-:Y:S01]  /*5d90*/  STS.U8 [R251+UR6+0x3180], R216 ;  /* 0x003180d8fb007988 */ /* 0x0109e20008000006 */
[----:B------:R-:W-:Y:S02]  /*5da0*/  PRMT R178, RZ, 0x7610, R178 ;  /* 0x00007610ffb27816 */ /* 0x000fe400000000b2 */
[----:B------:R-:W-:Y:S01]  /*5db0*/  PRMT R163, RZ, 0x7610, R163 ;  /* 0x00007610ffa37816 */ /* 0x000fe200000000a3 */
[----:B------:R-:W-:Y:S01]  /*5dc0*/  STS.U8 [R251+UR6+0x3580], R217 ;  /* 0x003580d9fb007988 */ /* 0x000fe20008000006 */
[----:B------:R-:W-:-:S02]  /*5dd0*/  PRMT R187, RZ, 0x7610, R187 ;  /* 0x00007610ffbb7816 */ /* 0x000fc400000000bb */
[----:B------:R-:W-:Y:S01]  /*5de0*/  PRMT R105, RZ, 0x7610, R105 ;  /* 0x00007610ff697816 */ /* 0x000fe20000000069 */
[----:B------:R-:W-:Y:S01]  /*5df0*/  STS.U8 [R251+UR6+0x3980], R214 ;  /* 0x003980d6fb007988 */ /* 0x000fe20008000006 */
[----:B------:R-:W-:Y:S02]  /*5e00*/  PRMT R176, RZ, 0x7610, R176 ;  /* 0x00007610ffb07816 */ /* 0x000fe400000000b0 */
[----:B------:R-:W-:Y:S01]  /*5e10*/  PRMT R91, RZ, 0x7610, R91 ;  /* 0x00007610ff5b7816 */ /* 0x000fe2000000005b */
[----:B-----5:R-:W-:Y:S01]  /*5e20*/  STS.U8 [R251+UR6+0x3d80], R215 ;  /* 0x003d80d7fb007988 */ /* 0x020fe20008000006 */
[----:B------:R-:W-:Y:S02]  /*5e30*/  PRMT R186, RZ, 0x7610, R186 ;  /* 0x00007610ffba7816 */ /* 0x000fe400000000ba */
[----:B------:R-:W-:Y:S01]  /*5e40*/  PRMT R103, RZ, 0x7610, R103 ;  /* 0x00007610ff677816 */ /* 0x000fe20000000067 */
[----:B------:R-:W-:Y:S01]  /*5e50*/  STS.U8 [R251+UR6+0x4180], R212 ;  /* 0x004180d4fb007988 */ /* 0x000fe20008000006 */
[----:B------:R-:W-:-:S02]  /*5e60*/  PRMT R175, RZ, 0x7610, R175 ;  /* 0x00007610ffaf7816 */ /* 0x000fc400000000af */
[----:B------:R-:W-:Y:S01]  /*5e70*/  PRMT R101, RZ, 0x7610, R101 ;  /* 0x00007610ff657816 */ /* 0x000fe20000000065 */
[----:B0-----:R-:W5:Y:S01]  /*5e80*/  LDL.LU R222, [R1+0xbc] ;  /* 0x0000bc0001de7983 */ /* 0x001f620000300800 */
[----:B------:R-:W-:Y:S02]  /*5e90*/  PRMT R185, RZ, 0x7610, R185 ;  /* 0x00007610ffb97816 */ /* 0x000fe400000000b9 */
[----:B------:R-:W-:Y:S01]  /*5ea0*/  PRMT R89, RZ, 0x7610, R89 ;  /* 0x00007610ff597816 */ /* 0x000fe20000000059 */
[----:B------:R-:W-:Y:S01]  /*5eb0*/  STS.U8 [R251+UR6+0x4580], R213 ;  /* 0x004580d5fb007988 */ /* 0x000fe20008000006 */
[----:B------:R-:W-:Y:S02]  /*5ec0*/  PRMT R183, RZ, 0x7610, R183 ;  /* 0x00007610ffb77816 */ /* 0x000fe400000000b7 */
[----:B------:R-:W-:Y:S01]  /*5ed0*/  PRMT R87, RZ, 0x7610, R87 ;  /* 0x00007610ff577816 */ /* 0x000fe20000000057 */
[----:B---3--:R-:W3:Y:S01]  /*5ee0*/  LDL.LU R223, [R1+0xb8] ;  /* 0x0000b80001df7983 */ /* 0x008ee20000300800 */
[----:B------:R-:W-:-:S02]  /*5ef0*/  PRMT R85, RZ, 0x7610, R85 ;  /* 0x00007610ff557816 */ /* 0x000fc40000000055 */
[----:B------:R-:W-:Y:S01]  /*5f00*/  PRMT R83, RZ, 0x7610, R83 ;  /* 0x00007610ff537816 */ /* 0x000fe20000000053 */
[----:B------:R-:W-:Y:S01]  /*5f10*/  STS.U8 [R251+UR6+0x4980], R210 ;  /* 0x004980d2fb007988 */ /* 0x000fe20008000006 */
[----:B------:R-:W-:Y:S02]  /*5f20*/  PRMT R135, RZ, 0x7610, R135 ;  /* 0x00007610ff877816 */ /* 0x000fe40000000087 */
[----:B------:R-:W-:Y:S01]  /*5f30*/  PRMT R159, RZ, 0x7610, R159 ;  /* 0x00007610ff9f7816 */ /* 0x000fe2000000009f */
[----:B------:R-:W3:Y:S01]  /*5f40*/  LDL.LU R220, [R1+0xb4] ;  /* 0x0000b40001dc7983 */ /* 0x000ee20000300800 */
[----:B------:R-:W-:Y:S02]  /*5f50*/  PRMT R81, RZ, 0x7610, R81 ;  /* 0x00007610ff517816 */ /* 0x000fe40000000051 */
[----:B------:R-:W-:Y:S01]  /*5f60*/  PRMT R79, RZ, 0x7610, R79 ;  /* 0x00007610ff4f7816 */ /* 0x000fe2000000004f */
[----:B------:R-:W-:Y:S01]  /*5f70*/  STS.U8 [R251+UR6+0x4d80], R211 ;  /* 0x004d80d3fb007988 */ /* 0x000fe20008000006 */
[----:B------:R-:W-:-:S02]  /*5f80*/  PRMT R77, RZ, 0x7610, R77 ;  /* 0x00007610ff4d7816 */ /* 0x000fc4000000004d */
[----:B------:R-:W-:Y:S01]  /*5f90*/  PRMT R75, RZ, 0x7610, R75 ;  /* 0x00007610ff4b7816 */ /* 0x000fe2000000004b */
[----:B------:R-:W3:Y:S01]  /*5fa0*/  LDL.LU R221, [R1+0xb0] ;  /* 0x0000b00001dd7983 */ /* 0x000ee20000300800 */
[----:B------:R-:W-:Y:S02]  /*5fb0*/  PRMT R161, RZ, 0x7610, R161 ;  /* 0x00007610ffa17816 */ /* 0x000fe400000000a1 */
[----:B------:R-:W-:Y:S01]  /*5fc0*/  PRMT R73, RZ, 0x7610, R73 ;  /* 0x00007610ff497816 */ /* 0x000fe20000000049 */
[----:B------:R-:W-:Y:S01]  /*5fd0*/  STS.U8 [R251+UR6+0x5180], R209 ;  /* 0x005180d1fb007988 */ /* 0x000fe20008000006 */
[----:B------:R-:W-:Y:S02]  /*5fe0*/  PRMT R133, RZ, 0x7610, R133 ;  /* 0x00007610ff857816 */ /* 0x000fe40000000085 */
[----:B------:R-:W-:Y:S01]  /*5ff0*/  PRMT R71, RZ, 0x7610, R71 ;  /* 0x00007610ff477816 */ /* 0x000fe20000000047 */
[----:B------:R-:W3:Y:S01]  /*6000*/  LDL.LU R218, [R1+0xac] ;  /* 0x0000ac0001da7983 */ /* 0x000ee20000300800 */
[----:B------:R-:W-:-:S02]  /*6010*/  PRMT R137, RZ, 0x7610, R137 ;  /* 0x00007610ff897816 */ /* 0x000fc40000000089 */
[----:B------:R-:W-:Y:S01]  /*6020*/  PRMT R117, RZ, 0x7610, R117 ;  /* 0x00007610ff757816 */ /* 0x000fe20000000075 */
[----:B------:R-:W-:Y:S01]  /*6030*/  STS.U8 [R251+UR6+0x5580], R208 ;  /* 0x005580d0fb007988 */ /* 0x000fe20008000006 */
[----:B------:R-:W-:Y:S02]  /*6040*/  PRMT R157, RZ, 0x7610, R157 ;  /* 0x00007610ff9d7816 */ /* 0x000fe4000000009d */
[----:B------:R-:W-:Y:S01]  /*6050*/  PRMT R95, RZ, 0x7610, R95 ;  /* 0x00007610ff5f7816 */ /* 0x000fe2000000005f */
[----:B------:R0:W-:Y:S01]  /*6060*/  STS.U8 [R251+UR6+0x5980], R206 ;  /* 0x005980cefb007988 */ /* 0x0001e20008000006 */
[----:B------:R-:W-:Y:S02]  /*6070*/  PRMT R69, RZ, 0x7610, R69 ;  /* 0x00007610ff457816 */ /* 0x000fe40000000045 */
[----:B------:R-:W-:Y:S01]  /*6080*/  PRMT R67, RZ, 0x7610, R67 ;  /* 0x00007610ff437816 */ /* 0x000fe20000000043 */
[----:B------:R-:W3:Y:S01]  /*6090*/  LDL.LU R219, [R1+0xa8] ;  /* 0x0000a80001db7983 */ /* 0x000ee20000300800 */
[----:B------:R-:W-:-:S02]  /*60a0*/  PRMT R131, RZ, 0x7610, R131 ;  /* 0x00007610ff837816 */ /* 0x000fc40000000083 */
[----:B------:R-:W-:Y:S01]  /*60b0*/  PRMT R155, RZ, 0x7610, R155 ;  /* 0x00007610ff9b7816 */ /* 0x000fe2000000009b */
[----:B----4-:R-:W4:Y:S01]  /*60c0*/  LDL.LU R216, [R1+0xa4] ;  /* 0x0000a40001d87983 */ /* 0x010f220000300800 */
[----:B------:R-:W-:Y:S02]  /*60d0*/  PRMT R63, RZ, 0x7610, R63 ;  /* 0x00007610ff3f7816 */ /* 0x000fe4000000003f */
[----:B------:R-:W-:Y:S01]  /*60e0*/  PRMT R97, RZ, 0x7610, R97 ;  /* 0x00007610ff617816 */ /* 0x000fe20000000061 */
[----:B0-----:R-:W0:Y:S01]  /*60f0*/  S2R R206, SR_TID.X ;  /* 0x0000000000ce7919 */ /* 0x001e220000002100 */
[----:B------:R-:W-:Y:S02]  /*6100*/  PRMT R129, RZ, 0x7610, R129 ;  /* 0x00007610ff817816 */ /* 0x000fe40000000081 */
[----:B------:R-:W-:Y:S01]  /*6110*/  PRMT R153, RZ, 0x7610, R153 ;  /* 0x00007610ff997816 */ /* 0x000fe20000000099 */
[----:B------:R-:W4:Y:S01]  /*6120*/  LDL.LU R217, [R1+0xa0] ;  /* 0x0000a00001d97983 */ /* 0x000f220000300800 */
[----:B------:R-:W-:-:S02]  /*6130*/  PRMT R127, RZ, 0x7610, R127 ;  /* 0x00007610ff7f7816 */ /* 0x000fc4000000007f */
[----:B------:R-:W-:Y:S01]  /*6140*/  PRMT R151, RZ, 0x7610, R151 ;  /* 0x00007610ff977816 */ /* 0x000fe20000000097 */
[----:B------:R-:W4:Y:S01]  /*6150*/  LDL.LU R214, [R1+0x9c] ;  /* 0x00009c0001d67983 */ /* 0x000f220000300800 */
[----:B------:R-:W-:Y:S02]  /*6160*/  PRMT R125, RZ, 0x7610, R125 ;  /* 0x00007610ff7d7816 */ /* 0x000fe4000000007d */
[----:B------:R-:W-:Y:S01]  /*6170*/  PRMT R149, RZ, 0x7610, R149 ;  /* 0x00007610ff957816 */ /* 0x000fe20000000095 */
[----:B------:R0:W-:Y:S01]  /*6180*/  STS.U8 [R251+UR6+0x5d80], R246 ;  /* 0x005d80f6fb007988 */ /* 0x0001e20008000006 */
[----:B------:R-:W-:Y:S01]  /*6190*/  PRMT R99, RZ, 0x7610, R99 ;  /* 0x00007610ff637816 */ /* 0x000fe20000000063 */
[----:B------:R-:W-:Y:S01]  /*61a0*/  IMAD R123, R123, 0x7b, RZ ;  /* 0x0000007b7b7b7824 */ /* 0x000fe200078e02ff */
[----:B------:R-:W-:Y:S01]  /*61b0*/  PRMT R31, RZ, 0x7610, R31 ;  /* 0x00007610ff1f7816 */ /* 0x000fe2000000001f */
[----:B------:R-:W4:Y:S01]  /*61c0*/  LDL.LU R215, [R1+0x98] ;  /* 0x0000980001d77983 */ /* 0x000f220000300800 */
[----:B------:R-:W-:Y:S01]  /*61d0*/  PRMT R121, RZ, 0x7610, R121 ;  /* 0x00007610ff797816 */ /* 0x000fe20000000079 */
[----:B------:R-:W1:Y:S02]  /*61e0*/  LDC R174, c[0x0][0x3c4] ;  /* 0x0000f100ffae7b82 */ /* 0x000e640000000800 */
[----:B------:R-:W4:Y:S04]  /*61f0*/  LDL.LU R212, [R1+0x94] ;  /* 0x0000940001d47983 */ /* 0x000f280000300800 */
[----:B------:R-:W-:Y:S04]  /*6200*/  STS.U8 [R251+UR6+0x6180], R240 ;  /* 0x006180f0fb007988 */ /* 0x000fe80008000006 */
[----:B------:R-:W4:Y:S01]  /*6210*/  LDL.LU R213, [R1+0x90] ;  /* 0x0000900001d57983 */ /* 0x000f220000300800 */
[----:B0-----:R-:W-:-:S03]  /*6220*/  LOP3.LUT R246, R206, 0x7f, RZ, 0xc0, !PT ;  /* 0x0000007fcef67812 */ /* 0x001fc600078ec0ff */
[----:B------:R-:W-:Y:S01]  /*6230*/  STS.U8 [R251+UR6+0x6580], R234 ;  /* 0x006580eafb007988 */ /* 0x000fe20008000006 */
[----:B------:R-:W-:-:S03]  /*6240*/  LOP3.LUT R0, R246, 0x40, RZ, 0x3c, !PT ;  /* 0x00000040f6007812 */ /* 0x000fc600078e3cff */
[----:B------:R-:W4:Y:S04]  /*6250*/  LDL.LU R210, [R1+0x88] ;  /* 0x0000880001d27983 */ /* 0x000f280000300800 */
[----:B------:R-:W-:Y:S04]  /*6260*/  STS.U8 [R251+UR6+0x6980], R20 ;  /* 0x00698014fb007988 */ /* 0x000fe80008000006 */
[----:B------:R-:W4:Y:S04]  /*6270*/  LDL.LU R211, [R1+0x80] ;  /* 0x0000800001d37983 */ /* 0x000f280000300800 */
[----:B------:R-:W-:Y:S04]  /*6280*/  STS.U8 [R251+UR6+0x6d80], R19 ;  /* 0x006d8013fb007988 */ /* 0x000fe80008000006 */
[----:B------:R-:W4:Y:S04]  /*6290*/  LDL.LU R209, [R1+0x78] ;  /* 0x0000780001d17983 */ /* 0x000f280000300800 */
[----:B------:R-:W-:Y:S04]  /*62a0*/  STS.U8 [R251+UR6+0x7180], R10 ;  /* 0x0071800afb007988 */ /* 0x000fe80008000006 */
[----:B------:R-:W4:Y:S04]  /*62b0*/  LDL.LU R208, [R1+0x70] ;  /* 0x0000700001d07983 */ /* 0x000f280000300800 */
[----:B------:R-:W-:Y:S04]  /*62c0*/  STS.U8 [R251+UR6+0x7580], R18 ;  /* 0x00758012fb007988 */ /* 0x000fe80008000006 */
[----:B------:R-:W-:Y:S04]  /*62d0*/  STL [R1+0x12ac], R18 ;  /* 0x0012ac1201007387 */ /* 0x000fe80000100800 */
[----:B------:R-:W-:Y:S04]  /*62e0*/  STS.U8 [R251+UR6+0x7980], R17 ;  /* 0x00798011fb007988 */ /* 0x000fe80008000006 */
[----:B------:R-:W-:Y:S04]  /*62f0*/  STS.U8 [R251+UR6+0x7d80], R16 ;  /* 0x007d8010fb007988 */ /* 0x000fe80008000006 */
[----:B------:R-:W4:Y:S04]  /*6300*/  LDL.LU R226, [R1+0x68] ;  /* 0x0000680001e27983 */ /* 0x000f280000300800 */
[----:B------:R-:W4:Y:S04]  /*6310*/  LDL.LU R227, [R1+0x60] ;  /* 0x0000600001e37983 */ /* 0x000f280000300800 */
[----:B------:R0:W-:Y:S04]  /*6320*/  STS.U8 [R0+UR6+0x200], R224 ;  /* 0x000200e000007988 */ /* 0x0001e80008000006 */
[----:B--2---:R2:W-:Y:S04]  /*6330*/  STS.U8 [R0+UR6+0x600], R225 ;  /* 0x000600e100007988 */ /* 0x0045e80008000006 */
[----:B0-----:R-:W4:Y:S04]  /*6340*/  LDL.LU R224, [R1+0x58] ;  /* 0x0000580001e07983 */ /* 0x001f280000300800 */
[----:B--2---:R-:W2:Y:S01]  /*6350*/  LDL.LU R225, [R1+0x50] ;  /* 0x0000500001e17983 */ /* 0x004ea20000300800 */
[----:B------:R-:W-:-:S03]  /*6360*/  LOP3.LUT R17, R246, 0x50, RZ, 0x3c, !PT ;  /* 0x00000050f6117812 */ /* 0x000fc600078e3cff */
[----:B------:R-:W-:Y:S04]  /*6370*/  STS.U8 [R0+UR6+0x5a00], R248 ;  /* 0x005a00f800007988 */ /* 0x000fe80008000006 */
[----:B------:R-:W-:Y:S04]  /*6380*/  STS.U8 [R0+UR6+0x5e00], R244 ;  /* 0x005e00f400007988 */ /* 0x000fe80008000006 */
[----:B------:R-:W-:Y:S04]  /*6390*/  STS.U8 [R0+UR6+0x6200], R238 ;  /* 0x006200ee00007988 */ /* 0x000fe80008000006 */
[----:B------:R-:W-:Y:S04]  /*63a0*/  STS.U8 [R0+UR6+0x6600], R15 ;  /* 0x0066000f00007988 */ /* 0x000fe80008000006 */
[----:B------:R-:W-:Y:S04]  /*63b0*/  STS.U8 [R0+UR6+0x6a00], R14 ;  /* 0x006a000e00007988 */ /* 0x000fe80008000006 */
[----:B-----5:R0:W-:Y:S04]  /*63c0*/  STS.U8 [R0+UR6+0xa00], R222 ;  /* 0x000a00de00007988 */ /* 0x0201e80008000006 */
[----:B---3--:R3:W-:Y:S04]  /*63d0*/  STS.U8 [R0+UR6+0xe00], R223 ;  /* 0x000e00df00007988 */ /* 0x0087e80008000006 */
[----:B0-----:R-:W5:Y:S04]  /*63e0*/  LDL.LU R222, [R1+0x48] ;  /* 0x0000480001de7983 */ /* 0x001f680000300800 */
[----:B------:R0:W-:Y:S04]  /*63f0*/  STS.U8 [R0+UR6+0x1200], R220 ;  /* 0x001200dc00007988 */ /* 0x0001e80008000006 */
[----:B---3--:R-:W3:Y:S04]  /*6400*/  LDL.LU R223, [R1+0x44] ;  /* 0x0000440001df7983 */ /* 0x008ee80000300800 */
[----:B------:R1:W-:Y:S04]  /*6410*/  STS.U8 [R0+UR6+0x1600], R221 ;  /* 0x001600dd00007988 */ /* 0x0003e80008000006 */
[----:B0-----:R-:W3:Y:S04]  /*6420*/  LDL.LU R220, [R1+0x40] ;  /* 0x0000400001dc7983 */ /* 0x001ee80000300800 */
[----:B------:R0:W-:Y:S04]  /*6430*/  STS.U8 [R0+UR6+0x1a00], R218 ;  /* 0x001a00da00007988 */ /* 0x0001e80008000006 */
[----:B-1----:R-:W3:Y:S04]  /*6440*/  LDL.LU R221, [R1+0x3c] ;  /* 0x00003c0001dd7983 */ /* 0x002ee80000300800 */
[----:B0-----:R-:W3:Y:S04]  /*6450*/  LDL.LU R218, [R1+0x38] ;  /* 0x0000380001da7983 */ /* 0x001ee80000300800 */
[----:B------:R0:W-:Y:S04]  /*6460*/  STS.U8 [R0+UR6+0x1e00], R219 ;  /* 0x001e00db00007988 */ /* 0x0001e80008000006 */
[----:B----4-:R1:W-:Y:S04]  /*6470*/  STS.U8 [R0+UR6+0x2200], R216 ;  /* 0x002200d800007988 */ /* 0x0103e80008000006 */
[----:B0-----:R-:W4:Y:S04]  /*6480*/  LDL.LU R219, [R1+0x34] ;  /* 0x0000340001db7983 */ /* 0x001f280000300800 */
[----:B------:R0:W-:Y:S04]  /*6490*/  STS.U8 [R0+UR6+0x2600], R217 ;  /* 0x002600d900007988 */ /* 0x0001e80008000006 */
[----:B-1----:R-:W4:Y:S04]  /*64a0*/  LDL.LU R216, [R1+0x30] ;  /* 0x0000300001d87983 */ /* 0x002f280000300800 */
[----:B------:R1:W-:Y:S04]  /*64b0*/  STS.U8 [R0+UR6+0x2a00], R214 ;  /* 0x002a00d600007988 */ /* 0x0003e80008000006 */
        /* <DEDUP_REMOVED lines=15> */
[----:B------:R-:W-:Y:S04]  /*65b0*/  STS.U8 [R0+UR6+0x6e00], R13 ;  /* 0x006e000d00007988 */ /* 0x000fe80008000006 */
[----:B------:R-:W-:Y:S04]  /*65c0*/  STS.U8 [R0+UR6+0x4a00], R226 ;  /* 0x004a00e200007988 */ /* 0x000fe80008000006 */
[----:B------:R-:W-:Y:S04]  /*65d0*/  STS.U8 [R0+UR6+0x4e00], R227 ;  /* 0x004e00e300007988 */ /* 0x000fe80008000006 */
[----:B------:R-:W-:Y:S04]  /*65e0*/  STS.U8 [R0+UR6+0x7200], R3 ;  /* 0x0072000300007988 */ /* 0x000fe80008000006 */
[----:B------:R-:W-:Y:S04]  /*65f0*/  STS.U8 [R0+UR6+0x7600], R12 ;  /* 0x0076000c00007988 */ /* 0x000fe80008000006 */
[----:B------:R-:W-:Y:S04]  /*6600*/  STS.U8 [R0+UR6+0x7a00], R11 ;  /* 0x007a000b00007988 */ /* 0x000fe80008000006 */
[----:B------:R-:W-:Y:S04]  /*6610*/  STS.U8 [R0+UR6+0x7e00], R9 ;  /* 0x007e000900007988 */ /* 0x000fe80008000006 */
[----:B0-----:R-:W4:Y:S04]  /*6620*/  LDL.LU R208, [R1+0xc] ;  /* 0x00000c0001d07983 */ /* 0x001f280000300800 */
[----:B------:R-:W-:Y:S04]  /*6630*/  STS.U8 [R0+UR6+0x5200], R224 ;  /* 0x005200e000007988 */ /* 0x000fe80008000006 */
[----:B--2---:R-:W-:Y:S04]  /*6640*/  STS.U8 [R0+UR6+0x5600], R225 ;  /* 0x005600e100007988 */ /* 0x004fe80008000006 */
[----:B------:R0:W-:Y:S04]  /*6650*/  STS.U8 [R17+UR6+0x4280], R30 ;  /* 0x0042801e11007988 */ /* 0x0001e80008000006 */
[----:B0-----:R-:W2:Y:S01]  /*6660*/  LDL.LU R30, [R1+0x12b4] ;  /* 0x0012b400011e7983 */ /* 0x001ea20000300800 */
[----:B------:R-:W-:-:S04]  /*6670*/  SHF.R.U32.HI R0, RZ, 0x5, R206 ;  /* 0x00000005ff007819 */ /* 0x000fc800000116ce */
[----:B------:R-:W-:Y:S01]  /*6680*/  R2UR UR52, R0 ;  /* 0x00000000003472ca */ /* 0x000fe200000e0000 */
[----:B------:R-:W-:Y:S01]  /*6690*/  STS.U8 [R17+UR6+0x6a80], R7 ;  /* 0x006a800711007988 */ /* 0x000fe20008000006 */
[----:B------:R-:W-:-:S03]  /*66a0*/  LOP3.LUT R3, R246, 0x60, RZ, 0x3c, !PT ;  /* 0x00000060f6037812 */ /* 0x000fc600078e3cff */
[----:B------:R0:W-:Y:S04]  /*66b0*/  STS.U8 [R17+UR6+0x6e80], R6 ;  /* 0x006e800611007988 */ /* 0x0001e80008000006 */
[----:B------:R-:W-:Y:S04]  /*66c0*/  STS.U8 [R17+UR6+0x4680], R199 ;  /* 0x004680c711007988 */ /* 0x000fe80008000006 */
[----:B------:R-:W-:Y:S01]  /*66d0*/  USHF.L.U32 UR8, UR52, 0x15, URZ ;  /* 0x0000001534087899 */ /* 0x000fe200080006ff */
[----:B0-----:R-:W0:Y:S01]  /*66e0*/  LDC.64 R6, c[0x0][0x3c0] ;  /* 0x0000f000ff067b82 */ /* 0x001e220000000a00 */
[----:B------:R-:W-:Y:S02]  /*66f0*/  STS.U8 [R17+UR6+0x4a80], R207 ;  /* 0x004a80cf11007988 */ /* 0x000fe40008000006 */
[----:B------:R-:W-:-:S02]  /*6700*/  ULOP3.LUT UR8, UR8, 0x600000, URZ, 0xc0, !UPT ;  /* 0x0060000008087892 */ /* 0x000fc4000f8ec0ff */
[----:B------:R-:W-:Y:S04]  /*6710*/  STS.U8 [R17+UR6+0x4e80], R252 ;  /* 0x004e80fc11007988 */ /* 0x000fe80008000006 */
[----:B------:R-:W-:Y:S04]  /*6720*/  STS.U8 [R17+UR6+0x5280], R250 ;  /* 0x005280fa11007988 */ /* 0x000fe80008000006 */
[----:B------:R-:W-:Y:S04]  /*6730*/  STS.U8 [R17+UR6+0x5680], R249 ;  /* 0x005680f911007988 */ /* 0x000fe80008000006 */
[----:B-----5:R-:W-:Y:S04]  /*6740*/  STS.U8 [R17+UR6+0x280], R222 ;  /* 0x000280de11007988 */ /* 0x020fe80008000006 */
[----:B------:R-:W-:Y:S04]  /*6750*/  STS.U8 [R17+UR6+0x5a80], R247 ;  /* 0x005a80f711007988 */ /* 0x000fe80008000006 */
[----:B---3--:R-:W-:Y:S04]  /*6760*/  STS.U8 [R17+UR6+0x680], R223 ;  /* 0x000680df11007988 */ /* 0x008fe80008000006 */
        /* <DEDUP_REMOVED lines=8> */
[----:B----4-:R-:W-:Y:S04]  /*67f0*/  STS.U8 [R17+UR6+0x1680], R219 ;  /* 0x001680db11007988 */ /* 0x010fe80008000006 */
[----:B------:R3:W-:Y:S04]  /*6800*/  STS.U8 [R17+UR6+0x7a80], R4 ;  /* 0x007a800411007988 */ /* 0x0007e80008000006 */
        /* <DEDUP_REMOVED lines=9> */
[----:B------:R-:W-:Y:S01]  /*68a0*/  STS.U8 [R17+UR6+0x3a80], R209 ;  /* 0x003a80d111007988 */ /* 0x000fe20008000006 */
[----:B-1----:R-:W-:-:S02]  /*68b0*/  LOP3.LUT R5, R246, 0x70, RZ, 0x3c, !PT ;  /* 0x00000070f6057812 */ /* 0x002fc400078e3cff */
[----:B------:R-:W-:Y:S01]  /*68c0*/  LOP3.LUT P5, RZ, R206, 0x7f, RZ, 0xc0, !PT ;  /* 0x0000007fceff7812 */ /* 0x000fe200078ac0ff */
[----:B------:R-:W1:Y:S01]  /*68d0*/  S2R R207, SR_CTAID.X ;  /* 0x0000000000cf7919 */ /* 0x000e620000002500 */
[----:B0-----:R-:W-:Y:S01]  /*68e0*/  IMAD R0, R6, UR76, RZ ;  /* 0x0000004c06007c24 */ /* 0x001fe2000f8e02ff */
[----:B------:R-:W-:Y:S01]  /*68f0*/  LOP3.LUT R240, R206, 0x7f, RZ, 0xc0, !PT ;  /* 0x0000007fcef07812 */ /* 0x000fe200078ec0ff */
[----:B------:R-:W4:Y:S04]  /*6900*/  LDL.LU R199, [R1+0x12b0] ;  /* 0x0012b00001c77983 */ /* 0x000f280000300800 */
        /* <DEDUP_REMOVED lines=17> */
[----:B------:R-:W-:Y:S04]  /*6a20*/  STS.U8 [R3+UR6+0x4300], R112 ;  /* 0x0043007003007988 */ /* 0x000fe80008000006 */
[----:B------:R-:W-:Y:S04]  /*6a30*/  STS.U8 [R3+UR6+0x4700], R116 ;  /* 0x0047007403007988 */ /* 0x000fe80008000006 */
        /* <DEDUP_REMOVED lines=9> */
[----:B--2---:R-:W-:-:S03]  /*6ad0*/  R2UR UR7, R30 ;  /* 0x000000001e0772ca */ /* 0x004fc600000e0000 */
[----:B------:R-:W-:Y:S04]  /*6ae0*/  STS.U8 [R3+UR6+0x6f00], R156 ;  /* 0x006f009c03007988 */ /* 0x000fe80008000006 */
[----:B------:R-:W-:Y:S04]  /*6af0*/  STS.U8 [R3+UR6+0x7300], R160 ;  /* 0x007300a003007988 */ /* 0x000fe80008000006 */
[----:B------:R-:W-:Y:S04]  /*6b00*/  STS.U8 [R3+UR6+0x7700], R164 ;  /* 0x007700a403007988 */ /* 0x000fe80008000006 */
[----:B------:R-:W-:Y:S04]  /*6b10*/  STS.U8 [R3+UR6+0x7b00], R168 ;  /* 0x007b00a803007988 */ /* 0x000fe80008000006 */
[----:B------:R2:W-:Y:S01]  /*6b20*/  STS.U8 [R3+UR6+0x7f00], R172 ;  /* 0x007f00ac03007988 */ /* 0x0005e20008000006 */
[----:B------:R-:W-:Y:S01]  /*6b30*/  UIADD3 UR8, UPT, UPT, UR7, UR8, URZ ;  /* 0x0000000807087290 */ /* 0x000fe2000fffe0ff */
[----:B------:R-:W-:Y:S01]  /*6b40*/  VOTEU.ALL UP1, P5 ;  /* 0x0000000000ff7886 */ /* 0x000fe20002820000 */
[----:B------:R-:W-:Y:S01]  /*6b50*/  VOTEU.ALL UP2, P5 ;  /* 0x0000000000ff7886 */ /* 0x000fe20002840000 */
[----:B---3--:R-:W-:-:S02]  /*6b60*/  IMAD.SHL.U32 R4, R7, 0x2, RZ ;  /* 0x0000000207047824 */ /* 0x008fc400078e00ff */
[----:B-1----:R-:W-:Y:S01]  /*6b70*/  IMAD.SHL.U32 R207, R207, 0x80, RZ ;  /* 0x00000080cfcf7824 */ /* 0x002fe200078e00ff */
[----:B0-----:R-:W-:Y:S01]  /*6b80*/  PRMT R108, RZ, 0x7610, R108 ;  /* 0x00007610ff6c7816 */ /* 0x001fe2000000006c */
[----:B-----5:R-:W0:Y:S08]  /*6b90*/  LDC R120, c[0x0][0x3c4] ;  /* 0x0000f100ff787b82 */ /* 0x020e300000000800 */
[----:B--2---:R-:W1:Y:S01]  /*6ba0*/  LDC.64 R2, c[0x0][0x388] ;  /* 0x0000e200ff027b82 */ /* 0x004e620000000a00 */
[----:B------:R-:W-:Y:S01]  /*6bb0*/  STTM.x64 tmem[UR8], RZ ;  /* 0x000000ff000079ed */ /* 0x000fe20008340008 */
[----:B------:R-:W-:Y:S01]  /*6bc0*/  STTM.x64 tmem[UR8+0x40], RZ ;  /* 0x000040ff000079ed */ /* 0x000fe20008340008 */
[----:B------:R-:W-:Y:S01]  /*6bd0*/  STTM.x64 tmem[UR8+0x80], RZ ;  /* 0x000080ff000079ed */ /* 0x000fe20008340008 */
[----:B------:R-:W-:Y:S04]  /*6be0*/  STS.U8 [R5+UR6+0x380], R62 ;  /* 0x0003803e05007988 */ /* 0x000fe80008000006 */
[----:B------:R-:W-:Y:S01]  /*6bf0*/  STS.U8 [R5+UR6+0x780], R66 ;  /* 0x0007804205007988 */ /* 0x000fe20008000006 */
[----:B------:R-:W-:Y:S01]  /*6c00*/  PRMT R239, RZ, 0x7610, R239 ;  /* 0x00007610ffef7816 */ /* 0x000fe200000000ef */
[----:B------:R-:W2:Y:S02]  /*6c10*/  LDC R7, c[0x0][0x3c8] ;  /* 0x0000f200ff077b82 */ /* 0x000ea40000000800 */
[----:B------:R-:W-:Y:S04]  /*6c20*/  STS.U8 [R5+UR6+0xb80], R68 ;  /* 0x000b804405007988 */ /* 0x000fe80008000006 */
[----:B------:R-:W-:Y:S01]  /*6c30*/  STS.U8 [R5+UR6+0xf80], R70 ;  /* 0x000f804605007988 */ /* 0x000fe20008000006 */
[----:B------:R-:W-:Y:S01]  /*6c40*/  PRMT R15, RZ, 0x7610, R15 ;  /* 0x00007610ff0f7816 */ /* 0x000fe2000000000f */
[----:B------:R-:W3:Y:S02]  /*6c50*/  LDC R148, c[0x0][0x3c4] ;  /* 0x0000f100ff947b82 */ /* 0x000ee40000000800 */
        /* <DEDUP_REMOVED lines=27> */
[----:B------:R-:W-:Y:S01]  /*6e10*/  STS.U8 [R5+UR6+0x7f80], R28 ;  /* 0x007f801c05007988 */ /* 0x000fe20008000006 */
[----:B------:R-:W-:Y:S01]  /*6e20*/  STTM.x64 tmem[UR8+0xc0], RZ ;  /* 0x0000c0ff000079ed */ /* 0x000fe20008340008 */
[----:B------:R-:W0:Y:S01]  /*6e30*/  FENCE.VIEW.ASYNC.T ;  /* 0x00000000000073c6 */ /* 0x000e220000000200 */
[----:B-1----:R-:W-:Y:S01]  /*6e40*/  IADD3 R203, P0, PT, R0, R2, RZ ;  /* 0x0000000200cb7210 */ /* 0x002fe20007f1e0ff */
[----:B------:R-:W-:-:S04]  /*6e50*/  @!UP1 UIADD3 UR40, UPT, UPT, -UR4, 0x100000, URZ ;  /* 0x0010000004289890 */ /* 0x000fc8000fffe1ff */
[----:B------:R-:W-:Y:S02]  /*6e60*/  @!UP1 USHF.L.U32 UR41, UR40, 0xb, URZ ;  /* 0x0000000b28299899 */ /* 0x000fe400080006ff */
[----:B------:R-:W-:Y:S01]  /*6e70*/  @!UP1 USHF.L.U32 UR40, UR40, 0x1, URZ ;  /* 0x0000000128289899 */ /* 0x000fe200080006ff */
[----:B------:R-:W-:Y:S01]  /*6e80*/  LEA.HI.X.SX32 R3, R0, R3, 0x1, P0 ;  /* 0x0000000300037211 */ /* 0x000fe200000f0eff */
[----:B------:R-:W-:Y:S01]  /*6e90*/  IMAD R0, R240, UR9, RZ ;  /* 0x00000009f0007c24 */ /* 0x000fe2000f8e02ff */
[----:B------:R-:W-:Y:S01]  /*6ea0*/  UIADD3 UR9, UPT, UPT, UR6, 0x24000, URZ ;  /* 0x0002400006097890 */ /* 0x000fe2000fffe0ff */
[----:B0-----:R-:W-:Y:S01]  /*6eb0*/  BAR.SYNC.DEFER_BLOCKING 0x0 ;  /* 0x0000000000007b1d */ /* 0x001fe20000010000 */
[----:B------:R-:W-:Y:S02]  /*6ec0*/  VIADD R18, R207, 0x80 ;  /* 0x00000080cf127836 */ /* 0x000fe40000000000 */
[----:B------:R-:W-:-:S03]  /*6ed0*/  IADD3 R200, P1, PT, R0, R203, RZ ;  /* 0x000000cb00c87210 */ /* 0x000fc60007f3e0ff */
[----:B------:R-:W-:Y:S02]  /*6ee0*/  ISETP.GT.AND P0, PT, R18, RZ, PT ;  /* 0x000000ff1200720c */ /* 0x000fe40003f04270 */
[----:B------:R-:W-:Y:S01]  /*6ef0*/  IADD3 RZ, P2, PT, R200, UR69, RZ ;  /* 0x00000045c8ff7c10 */ /* 0x000fe2000ff5e0ff */
[----:B------:R-:W0:Y:S02]  /*6f00*/  FENCE.VIEW.ASYNC.S ;  /* 0x00000000000073c6 */ /* 0x000e240000000000 */
[----:B0-----:R0:W1:Y:S01]  /*6f10*/  @!UP2 SYNCS.EXCH.64 URZ, [UR9], UR40 ;  /* 0x0000002809ffa5b2 */ /* 0x0010620008000100 */
[----:B------:R-:W-:Y:S01]  /*6f20*/  LEA.HI.X.SX32 R201, R0, R3, 0x1, P1 ;  /* 0x0000000300c97211 */ /* 0x000fe200008f0eff */
[----:B------:R-:W-:Y:S01]  /*6f30*/  VIADD R18, R200, UR17 ;  /* 0x00000011c8127c36 */ /* 0x000fe20008000000 */
[----:B------:R-:W-:Y:S02]  /*6f40*/  SHF.R.S32.HI R2, RZ, 0x1f, R4 ;  /* 0x0000001fff027819 */ /* 0x000fe40000011404 */
[----:B------:R-:W-:Y:S01]  /*6f50*/  IADD3.X R19, PT, PT, R201, UR74, RZ, P2, !PT ;  /* 0x0000004ac9137c10 */ /* 0x000fe200097fe4ff */
[----:B-1----:R-:W-:Y:S01]  /*6f60*/  BAR.SYNC.DEFER_BLOCKING 0x0 ;  /* 0x0000000000007b1d */ /* 0x002fe20000010000 */
[----:B------:R-:W-:-:S02]  /*6f70*/  IADD3 RZ, P1, PT, R4, R200, RZ ;  /* 0x000000c804ff7210 */ /* 0x000fc40007f3e0ff */
[C---:B------:R-:W-:Y:S01]  /*6f80*/  IADD3 RZ, P2, PT, R200.reuse, UR66, RZ ;  /* 0x00000042c8ff7c10 */ /* 0x040fe2000ff5e0ff */
[----:B0-----:R-:W-:Y:S02]  /*6f90*/  UIMAD UR40, UR75, 0x3, URZ ;  /* 0x000000034b2878a4 */ /* 0x001fe4000f8e02ff */
[----:B------:R-:W-:Y:S01]  /*6fa0*/  USHF.R.S32.HI UR41, URZ, 0x1f, UR66 ;  /* 0x0000001fff297899 */ /* 0x000fe20008011442 */
[----:B--2---:R-:W-:Y:S01]  /*6fb0*/  IMAD R0, R7, 0x80, R0 ;  /* 0x0000008007007824 */ /* 0x004fe200078e0200 */
[----:B------:R0:W-:Y:S01]  /*6fc0*/  STL.64 [R1+0x10b0], R18 ;  /* 0x0010b01201007387 */ /* 0x0001e20000100a00 */
[----:B------:R-:W-:Y:S01]  /*6fd0*/  VIADD R20, R200, UR68 ;  /* 0x00000044c8147c36 */ /* 0x000fe20008000000 */
[----:B-----5:R-:W-:Y:S01]  /*6fe0*/  PRMT R170, RZ, 0x7610, R170 ;  /* 0x00007610ffaa7816 */ /* 0x020fe200000000aa */
[----:B------:R-:W-:Y:S01]  /*6ff0*/  IMAD.X R21, R2, 0x1, R201, P1 ;  /* 0x0000000102157824 */ /* 0x000fe200008e06c9 */
[----:B------:R-:W-:Y:S01]  /*7000*/  USHF.R.S32.HI UR75, URZ, 0x1f, UR73 ;  /* 0x0000001fff4b7899 */ /* 0x000fe20008011449 */
[----:B------:R-:W-:-:S03]  /*7010*/  IADD3 R202, P1, PT, R0, R203, RZ ;  /* 0x000000cb00ca7210 */ /* 0x000fc60007f3e0ff */
[----:B------:R-:W-:Y:S04]  /*7020*/  STL.64 [R1+0x11c0], R20 ;  /* 0x0011c01401007387 */ /* 0x000fe80000100a00 */
[----:B------:R0:W2:Y:S01]  /*7030*/  @P0 LDG.E.U8 R108, desc[UR20][R18.64] ;  /* 0x00000014126c0981 */ /* 0x0000a2000c1e1100 */
[----:B------:R-:W-:-:S03]  /*7040*/  LEA.HI.X.SX32 R203, R0, R3, 0x1, P1 ;  /* 0x0000000300cb7211 */ /* 0x000fc600008f0eff */
[----:B------:R-:W5:Y:S01]  /*7050*/  @P0 LDG.E.U8 R171, desc[UR20][R20.64] ;  /* 0x0000001414ab0981 */ /* 0x000f62000c1e1100 */
[C---:B0-----:R-:W-:Y:S01]  /*7060*/  VIADD R18, R200.reuse, UR40 ;  /* 0x00000028c8127c36 */ /* 0x041fe20008000000 */
[----:B------:R-:W-:Y:S02]  /*7070*/  IADD3.X R19, PT, PT, R201, UR41, RZ, P2, !PT ;  /* 0x00000029c9137c10 */ /* 0x000fe400097fe4ff */
[----:B------:R-:W-:-:S03]  /*7080*/  IADD3 RZ, P2, PT, R200, UR73, RZ ;  /* 0x00000049c8ff7c10 */ /* 0x000fc6000ff5e0ff */
[----:B------:R0:W-:Y:S04]  /*7090*/  STL.64 [R1+0x11b0], R18 ;  /* 0x0011b01201007387 */ /* 0x0001e80000100a00 */
[----:B------:R0:W2:Y:S01]  /*70a0*/  @P0 LDG.E.U8 R170, desc[UR20][R18.64] ;  /* 0x0000001412aa0981 */ /* 0x0000a2000c1e1100 */
[----:B------:R-:W-:Y:S01]  /*70b0*/  IADD3 RZ, P1, PT, R200, UR59, RZ ;  /* 0x0000003bc8ff7c10 */ /* 0x000fe2000ff3e0ff */
[C---:B------:R-:W-:Y:S01]  /*70c0*/  VIADD R36, R202.reuse, UR17 ;  /* 0x00000011ca247c36 */ /* 0x040fe20008000000 */
[----:B0-----:R-:W-:Y:S02]  /*70d0*/  IADD3.X R19, PT, PT, R201, UR75, RZ, P2, !PT ;  /* 0x0000004bc9137c10 */ /* 0x001fe400097fe4ff */
[----:B------:R-:W-:Y:S01]  /*70e0*/  IADD3 RZ, P2, PT, R202, UR69, RZ ;  /* 0x00000045caff7c10 */ /* 0x000fe2000ff5e0ff */
[----:B------:R-:W-:Y:S01]  /*70f0*/  USHF.R.S32.HI UR69, URZ, 0x1f, UR59 ;  /* 0x0000001fff457899 */ /* 0x000fe2000801143b */
[C---:B------:R-:W-:Y:S01]  /*7100*/  VIADD R18, R200.reuse, UR72 ;  /* 0x00000048c8127c36 */ /* 0x040fe20008000000 */
[----:B------:R-:W-:Y:S01]  /*7110*/  USHF.R.S32.HI UR17, URZ, 0x1f, UR23 ;  /* 0x0000001fff117899 */ /* 0x000fe20008011417 */
[----:B------:R-:W-:Y:S01]  /*7120*/  IADD3.X R37, PT, PT, R203, UR74, RZ, P2, !PT ;  /* 0x0000004acb257c10 */ /* 0x000fe200097fe4ff */
[----:B------:R-:W-:Y:S01]  /*7130*/  USHF.R.S32.HI UR74, URZ, 0x1f, UR51 ;  /* 0x0000001fff4a7899 */ /* 0x000fe20008011433 */
[C---:B------:R-:W-:Y:S01]  /*7140*/  VIADD R20, R200.reuse, UR15 ;  /* 0x0000000fc8147c36 */ /* 0x040fe20008000000 */
[----:B------:R-:W-:Y:S01]  /*7150*/  IADD3.X R21, PT, PT, R201, UR69, RZ, P1, !PT ;  /* 0x00000045c9157c10 */ /* 0x000fe20008ffe4ff */
[----:B------:R0:W2:Y:S01]  /*7160*/  @P0 LDG.E.U8 R184, desc[UR20][R18.64] ;  /* 0x0000001412b80981 */ /* 0x0000a2000c1e1100 */
[----:B------:R-:W-:-:S02]  /*7170*/  IADD3 RZ, P2, PT, R200, UR51, RZ ;  /* 0x00000033c8ff7c10 */ /* 0x000fc4000ff5e0ff */
[----:B------:R-:W-:Y:S01]  /*7180*/  IADD3 RZ, P1, PT, R200, UR23, RZ ;  /* 0x00000017c8ff7c10 */ /* 0x000fe2000ff3e0ff */
[----:B------:R0:W-:Y:S01]  /*7190*/  STL.64 [R1+0x11a0], R18 ;  /* 0x0011a01201007387 */ /* 0x0001e20000100a00 */
[----:B------:R-:W-:Y:S01]  /*71a0*/  VIADD R38, R202, UR68 ;  /* 0x00000044ca267c36 */ /* 0x000fe20008000000 */
[----:B------:R-:W-:Y:S02]  /*71b0*/  USHF.R.S32.HI UR68, URZ, 0x1f, UR18 ;  /* 0x0000001fff447899 */ /* 0x000fe40008011412 */
[----:B------:R1:W-:Y:S04]  /*71c0*/  STL.64 [R1+0x1190], R20 ;  /* 0x0011901401007387 */ /* 0x0003e80000100a00 */
[----:B------:R1:W2:Y:S01]  /*71d0*/  @P0 LDG.E.U8 R193, desc[UR20][R20.64] ;  /* 0x0000001414c10981 */ /* 0x0002a2000c1e1100 */
[----:B0-----:R-:W-:Y:S01]  /*71e0*/  VIADD R18, R200, UR37 ;  /* 0x00000025c8127c36 */ /* 0x001fe20008000000 */
[----:B------:R-:W-:Y:S01]  /*71f0*/  IADD3.X R19, PT, PT, R201, UR74, RZ, P2, !PT ;  /* 0x0000004ac9137c10 */ /* 0x000fe200097fe4ff */
[----:B------:R-:W-:Y:S01]  /*7200*/  VIADD R40, R202, UR40 ;  /* 0x00000028ca287c36 */ /* 0x000fe20008000000 */
[----:B------:R-:W-:-:S02]  /*7210*/  IADD3 RZ, P2, PT, R200, UR18, RZ ;  /* 0x00000012c8ff7c10 */ /* 0x000fc4000ff5e0ff */
[----:B------:R-:W-:Y:S02]  /*7220*/  PRMT R168, RZ, 0x7610, R168 ;  /* 0x00007610ffa87816 */ /* 0x000fe400000000a8 */
[----:B------:R-:W-:Y:S02]  /*7230*/  PRMT R166, RZ, 0x7610, R166 ;  /* 0x00007610ffa67816 */ /* 0x000fe400000000a6 */
[----:B------:R-:W-:Y:S01]  /*7240*/  IADD3 RZ, P3, PT, R200, UR62, RZ ;  /* 0x0000003ec8ff7c10 */ /* 0x000fe2000ff7e0ff */
[C---:B------:R-:W-:Y:S01]  /*7250*/  VIADD R42, R202.reuse, UR72 ;  /* 0x00000048ca2a7c36 */ /* 0x040fe20008000000 */
[----:B-1----:R-:W-:Y:S01]  /*7260*/  IADD3.X R21, PT, PT, R201, UR17, RZ, P1, !PT ;  /* 0x00000011c9157c10 */ /* 0x002fe20008ffe4ff */
[----:B------:R0:W2:Y:S01]  /*7270*/  @P0 LDG.E.U8 R197, desc[UR20][R18.64] ;  /* 0x0000001412c50981 */ /* 0x0000a2000c1e1100 */
[----:B------:R-:W-:Y:S01]  /*7280*/  IADD3 RZ, P1, PT, R202, UR66, RZ ;  /* 0x00000042caff7c10 */ /* 0x000fe2000ff3e0ff */
[----:B------:R-:W-:Y:S01]  /*7290*/  VIADD R20, R200, UR14 ;  /* 0x0000000ec8147c36 */ /* 0x000fe20008000000 */
[----:B------:R-:W-:Y:S01]  /*72a0*/  USHF.R.S32.HI UR66, URZ, 0x1f, UR28 ;  /* 0x0000001fff427899 */ /* 0x000fe2000801141c */
[----:B------:R0:W-:Y:S01]  /*72b0*/  STL.64 [R1+0x1180], R18 ;  /* 0x0011801201007387 */ /* 0x0001e20000100a00 */
[----:B------:R-:W-:Y:S01]  /*72c0*/  IADD3.X R41, PT, PT, R203, UR41, RZ, P1, !PT ;  /* 0x00000029cb297c10 */ /* 0x000fe20008ffe4ff */
[----:B------:R-:W-:-:S02]  /*72d0*/  USHF.R.S32.HI UR41, URZ, 0x1f, UR65 ;  /* 0x0000001fff297899 */ /* 0x000fc40008011441 */
[----:B------:R-:W-:Y:S01]  /*72e0*/  IADD3 RZ, P1, PT, R200, UR65, RZ ;  /* 0x00000041c8ff7c10 */ /* 0x000fe2000ff3e0ff */
[----:B------:R-:W-:Y:S01]  /*72f0*/  STL.64 [R1+0x10a8], R36 ;  /* 0x0010a82401007387 */ /* 0x000fe20000100a00 */
[----:B------:R-:W-:-:S03]  /*7300*/  USHF.R.S32.HI UR40, URZ, 0x1f, UR57 ;  /* 0x0000001fff287899 */ /* 0x000fc60008011439 */
[----:B------:R1:W-:Y:S01]  /*7310*/  STL.64 [R1+0x1170], R20 ;  /* 0x0011701401007387 */ /* 0x0003e20000100a00 */
[C---:B0-----:R-:W-:Y:S01]  /*7320*/  VIADD R18, R200.reuse, UR63 ;  /* 0x0000003fc8127c36 */ /* 0x041fe20008000000 */
[----:B------:R-:W-:Y:S02]  /*7330*/  IADD3.X R19, PT, PT, R201, UR68, RZ, P2, !PT ;  /* 0x00000044c9137c10 */ /* 0x000fe400097fe4ff */
[----:B------:R1:W2:Y:S01]  /*7340*/  @P0 LDG.E.U8 R239, desc[UR20][R20.64] ;  /* 0x0000001414ef0981 */ /* 0x0002a2000c1e1100 */
[----:B------:R-:W-:-:S03]  /*7350*/  IADD3 RZ, P2, PT, R200, UR28, RZ ;  /* 0x0000001cc8ff7c10 */ /* 0x000fc6000ff5e0ff */
[----:B------:R0:W-:Y:S04]  /*7360*/  STL.64 [R1+0x1160], R18 ;  /* 0x0011601201007387 */ /* 0x0001e80000100a00 */
[----:B------:R0:W2:Y:S01]  /*7370*/  @P0 LDG.E.U8 R15, desc[UR20][R18.64] ;  /* 0x00000014120f0981 */ /* 0x0000a2000c1e1100 */
[C---:B-1----:R-:W-:Y:S01]  /*7380*/  VIADD R20, R200.reuse, UR61 ;  /* 0x0000003dc8147c36 */ /* 0x042fe20008000000 */
[----:B------:R-:W-:Y:S01]  /*7390*/  IADD3.X R21, PT, PT, R201, UR66, RZ, P2, !PT ;  /* 0x00000042c9157c10 */ /* 0x000fe200097fe4ff */
[----:B------:R-:W-:Y:S01]  /*73a0*/  USHF.R.S32.HI UR72, URZ, 0x1f, UR60 ;  /* 0x0000001fff487899 */ /* 0x000fe2000801143c */
[----:B------:R-:W-:Y:S01]  /*73b0*/  IADD3 RZ, P2, PT, R200, UR57, RZ ;  /* 0x00000039c8ff7c10 */ /* 0x000fe2000ff5e0ff */
[----:B------:R-:W-:Y:S01]  /*73c0*/  VIADD R226, R202, UR15 ;  /* 0x0000000fcae27c36 */ /* 0x000fe20008000000 */
[----:B------:R-:W-:-:S02]  /*73d0*/  PRMT R238, RZ, 0x7610, R238 ;  /* 0x00007610ffee7816 */ /* 0x000fc400000000ee */
[----:B------:R-:W-:Y:S02]  /*73e0*/  PRMT R13, RZ, 0x7610, R13 ;  /* 0x00007610ff0d7816 */ /* 0x000fe4000000000d */
[----:B------:R-:W-:Y:S01]  /*73f0*/  PRMT R110, RZ, 0x7610, R110 ;  /* 0x00007610ff6e7816 */ /* 0x000fe2000000006e */
[----:B------:R-:W-:Y:S01]  /*7400*/  VIADD R44, R202, UR37 ;  /* 0x00000025ca2c7c36 */ /* 0x000fe20008000000 */
[----:B0-----:R-:W-:Y:S01]  /*7410*/  IADD3.X R19, PT, PT, R201, UR41, RZ, P1, !PT ;  /* 0x00000029c9137c10 */ /* 0x001fe20008ffe4ff */
[----:B------:R-:W-:Y:S01]  /*7420*/  VIADD R18, R200, UR11 ;  /* 0x0000000bc8127c36 */ /* 0x000fe20008000000 */
[----:B------:R-:W-:Y:S01]  /*7430*/  IADD3 RZ, P1, PT, R202, UR73, RZ ;  /* 0x00000049caff7c10 */ /* 0x000fe2000ff3e0ff */
[----:B------:R0:W-:Y:S01]  /*7440*/  STL.64 [R1+0x1150], R20 ;  /* 0x0011501401007387 */ /* 0x0001e20000100a00 */
[----:B------:R-:W-:Y:S02]  /*7450*/  USHF.R.S32.HI UR73, URZ, 0x1f, UR62 ;  /* 0x0000001fff497899 */ /* 0x000fe4000801143e */
[----:B------:R-:W-:Y:S01]  /*7460*/  IADD3.X R43, PT, PT, R203, UR75, RZ, P1, !PT ;  /* 0x0000004bcb2b7c10 */ /* 0x000fe20008ffe4ff */
[----:B------:R0:W2:Y:S01]  /*7470*/  @P0 LDG.E.U8 R168, desc[UR20][R20.64] ;  /* 0x0000001414a80981 */ /* 0x0000a2000c1e1100 */
[----:B------:R-:W-:-:S02]  /*7480*/  USHF.R.S32.HI UR75, URZ, 0x1f, UR26 ;  /* 0x0000001fff4b7899 */ /* 0x000fc4000801141a */
[C---:B------:R-:W-:Y:S01]  /*7490*/  IADD3 RZ, P1, PT, R200.reuse, UR26, RZ ;  /* 0x0000001ac8ff7c10 */ /* 0x040fe2000ff3e0ff */
[----:B------:R1:W-:Y:S04]  /*74a0*/  STL.64 [R1+0x1140], R18 ;  /* 0x0011401201007387 */ /* 0x0003e80000100a00 */
[----:B------:R1:W2:Y:S01]  /*74b0*/  @P0 LDG.E.U8 R167, desc[UR20][R18.64] ;  /* 0x0000001412a70981 */ /* 0x0002a2000c1e1100 */
[C---:B0-----:R-:W-:Y:S01]  /*74c0*/  VIADD R20, R200.reuse, UR30 ;  /* 0x0000001ec8147c36 */ /* 0x041fe20008000000 */
[----:B------:R-:W-:Y:S02]  /*74d0*/  IADD3.X R21, PT, PT, R201, UR40, RZ, P2, !PT ;  /* 0x00000028c9157c10 */ /* 0x000fe400097fe4ff */
[----:B------:R-:W-:Y:S01]  /*74e0*/  STL.64 [R1+0x11a8], R40 ;  /* 0x0011a82801007387 */ /* 0x000fe20000100a00 */
[----:B------:R-:W-:-:S03]  /*74f0*/  IADD3 RZ, P2, PT, R200, UR60, RZ ;  /* 0x0000003cc8ff7c10 */ /* 0x000fc6000ff5e0ff */
[----:B------:R0:W-:Y:S01]  /*7500*/  STL.64 [R1+0x1130], R20 ;  /* 0x0011301401007387 */ /* 0x0001e20000100a00 */
[----:B-1----:R-:W-:Y:S01]  /*7510*/  VIADD R18, R200, UR56 ;  /* 0x00000038c8127c36 */ /* 0x002fe20008000000 */
[C---:B------:R-:W-:Y:S02]  /*7520*/  IADD3.X R19, PT, PT, R201.reuse, UR73, RZ, P3, !PT ;  /* 0x00000049c9137c10 */ /* 0x040fe40009ffe4ff */
[----:B------:R0:W2:Y:S04]  /*7530*/  @P0 LDG.E.U8 R166, desc[UR20][R20.64] ;  /* 0x0000001414a60981 */ /* 0x0000a8000c1e1100 */
[----:B------:R1:W-:Y:S04]  /*7540*/  STL.64 [R1+0x1120], R18 ;  /* 0x0011201201007387 */ /* 0x0003e80000100a00 */
[----:B------:R1:W2:Y:S01]  /*7550*/  @P0 LDG.E.U8 R182, desc[UR20][R18.64] ;  /* 0x0000001412b60981 */ /* 0x0002a2000c1e1100 */
[----:B0-----:R-:W-:-:S02]  /*7560*/  IADD3.X R21, PT, PT, R201, UR75, RZ, P1, !PT ;  /* 0x0000004bc9157c10 */ /* 0x001fc40008ffe4ff */
[----:B------:R-:W-:Y:S01]  /*7570*/  IADD3 RZ, P1, PT, R202, UR59, RZ ;  /* 0x0000003bcaff7c10 */ /* 0x000fe2000ff3e0ff */
[C---:B------:R-:W-:Y:S01]  /*7580*/  VIADD R20, R200.reuse, UR50 ;  /* 0x00000032c8147c36 */ /* 0x040fe20008000000 */
[----:B------:R-:W-:Y:S01]  /*7590*/  USHF.R.S32.HI UR59, URZ, 0x1f, UR47 ;  /* 0x0000001fff3b7899 */ /* 0x000fe2000801142f */
[----:B------:R-:W-:Y:S01]  /*75a0*/  PRMT R164, RZ, 0x7610, R164 ;  /* 0x00007610ffa47816 */ /* 0x000fe200000000a4 */
[----:B------:R-:W-:Y:S01]  /*75b0*/  USHF.R.S32.HI UR15, URZ, 0x1f, UR19 ;  /* 0x0000001fff0f7899 */ /* 0x000fe20008011413 */
[----:B------:R-:W-:Y:S01]  /*75c0*/  IADD3.X R227, PT, PT, R203, UR69, RZ, P1, !PT ;  /* 0x00000045cbe37c10 */ /* 0x000fe20008ffe4ff */
[C---:B-1----:R-:W-:Y:S01]  /*75d0*/  VIADD R18, R200.reuse, UR44 ;  /* 0x0000002cc8127c36 */ /* 0x042fe20008000000 */
[----:B------:R-:W-:Y:S01]  /*75e0*/  IADD3.X R19, PT, PT, R201, UR72, RZ, P2, !PT ;  /* 0x00000048c9137c10 */ /* 0x000fe200097fe4ff */
[----:B------:R-:W-:Y:S02]  /*75f0*/  USHF.R.S32.HI UR69, URZ, 0x1f, UR13 ;  /* 0x0000001fff457899 */ /* 0x000fe4000801140d */
[C---:B------:R-:W-:Y:S01]  /*7600*/  IADD3 RZ, P1, PT, R200.reuse, UR13, RZ ;  /* 0x0000000dc8ff7c10 */ /* 0x040fe2000ff3e0ff */
[----:B------:R-:W-:Y:S01]  /*7610*/  STL.64 [R1+0x1198], R42 ;  /* 0x0011982a01007387 */ /* 0x000fe20000100a00 */
[----:B------:R-:W-:-:S03]  /*7620*/  IADD3 RZ, P2, PT, R200, UR47, RZ ;  /* 0x0000002fc8ff7c10 */ /* 0x000fc6000ff5e0ff */
[----:B------:R-:W-:Y:S04]  /*7630*/  STL.64 [R1+0x1110], R20 ;  /* 0x0011101401007387 */ /* 0x000fe80000100a00 */
[----:B------:R0:W-:Y:S04]  /*7640*/  STL.64 [R1+0x1100], R18 ;  /* 0x0011001201007387 */ /* 0x0001e80000100a00 */
[----:B------:R0:W2:Y:S04]  /*7650*/  @P0 LDG.E.U8 R196, desc[UR20][R18.64] ;  /* 0x0000001412c40981 */ /* 0x0000a8000c1e1100 */
[----:B------:R1:W2:Y:S01]  /*7660*/  @P0 LDG.E.U8 R192, desc[UR20][R20.64] ;  /* 0x0000001414c00981 */ /* 0x0002a2000c1e1100 */
[----:B------:R-:W-:Y:S01]  /*7670*/  IADD3 RZ, P3, PT, R200, UR55, RZ ;  /* 0x00000037c8ff7c10 */ /* 0x000fe2000ff7e0ff */
[----:B------:R-:W-:Y:S01]  /*7680*/  USHF.R.S32.HI UR37, URZ, 0x1f, UR71 ;  /* 0x0000001fff257899 */ /* 0x000fe20008011447 */
[----:B------:R-:W-:-:S02]  /*7690*/  VIADD R46, R202, UR14 ;  /* 0x0000000eca2e7c36 */ /* 0x000fc40008000000 */
[----:B------:R-:W-:Y:S01]  /*76a0*/  VIADD R48, R202, UR63 ;  /* 0x0000003fca307c36 */ /* 0x000fe20008000000 */
[C---:B0-----:R-:W-:Y:S01]  /*76b0*/  IADD3.X R19, PT, PT, R201.reuse, UR69, RZ, P1, !PT ;  /* 0x00000045c9137c10 */ /* 0x041fe20008ffe4ff */
[----:B------:R-:W-:Y:S01]  /*76c0*/  VIADD R18, R200, UR43 ;  /* 0x0000002bc8127c36 */ /* 0x000fe20008000000 */
[----:B------:R-:W-:Y:S01]  /*76d0*/  IADD3 RZ, P1, PT, R202, UR51, RZ ;  /* 0x00000033caff7c10 */ /* 0x000fe2000ff3e0ff */
[----:B------:R-:W-:Y:S01]  /*76e0*/  USHF.R.S32.HI UR51, URZ, 0x1f, UR55 ;  /* 0x0000001fff337899 */ /* 0x000fe20008011437 */
[C---:B-1----:R-:W-:Y:S01]  /*76f0*/  VIADD R20, R200.reuse, UR25 ;  /* 0x00000019c8147c36 */ /* 0x042fe20008000000 */
[----:B------:R-:W-:Y:S01]  /*7700*/  IADD3.X R21, PT, PT, R201, UR59, RZ, P2, !PT ;  /* 0x0000003bc9157c10 */ /* 0x000fe200097fe4ff */
[----:B------:R-:W2:Y:S01]  /*7710*/  @P0 LDG.E.U8 R13, desc[UR20][R18.64] ;  /* 0x00000014120d0981 */ /* 0x000ea2000c1e1100 */
[----:B------:R-:W-:-:S03]  /*7720*/  IADD3 RZ, P2, PT, R200, UR19, RZ ;  /* 0x00000013c8ff7c10 */ /* 0x000fc6000ff5e0ff */
[----:B------:R0:W-:Y:S04]  /*7730*/  STL.64 [R1+0x10f0], R20 ;  /* 0x0010f01401007387 */ /* 0x0001e80000100a00 */
[----:B------:R0:W2:Y:S04]  /*7740*/  @P0 LDG.E.U8 R238, desc[UR20][R20.64] ;  /* 0x0000001414ee0981 */ /* 0x0000a8000c1e1100 */
[----:B------:R1:W-:Y:S01]  /*7750*/  STL.64 [R1+0x10e0], R18 ;  /* 0x0010e01201007387 */ /* 0x0003e20000100a00 */
[----:B------:R-:W-:Y:S02]  /*7760*/  PRMT R237, RZ, 0x7610, R237 ;  /* 0x00007610ffed7816 */ /* 0x000fe400000000ed */
[----:B------:R-:W-:Y:S01]  /*7770*/  PRMT R11, RZ, 0x7610, R11 ;  /* 0x00007610ff0b7816 */ /* 0x000fe2000000000b */
[----:B------:R-:W-:Y:S01]  /*7780*/  VIADD R50, R202, UR61 ;  /* 0x0000003dca327c36 */ /* 0x000fe20008000000 */
[----:B------:R-:W-:Y:S01]  /*7790*/  PRMT R106, RZ, 0x7610, R106 ;  /* 0x00007610ff6a7816 */ /* 0x000fe2000000006a */
[C---:B0-----:R-:W-:Y:S01]  /*77a0*/  VIADD R20, R200.reuse, UR33 ;  /* 0x00000021c8147c36 */ /* 0x041fe20008000000 */
[C---:B------:R-:W-:Y:S01]  /*77b0*/  IADD3.X R21, PT, PT, R201.reuse, UR15, RZ, P2, !PT ;  /* 0x0000000fc9157c10 */ /* 0x040fe200097fe4ff */
[----:B------:R-:W-:Y:S01]  /*77c0*/  STL.64 [R1+0x1188], R226 ;  /* 0x001188e201007387 */ /* 0x000fe20000100a00 */
[----:B-1----:R-:W-:Y:S01]  /*77d0*/  VIADD R18, R200, UR34 ;  /* 0x00000022c8127c36 */ /* 0x002fe20008000000 */
[----:B------:R-:W-:-:S02]  /*77e0*/  IADD3.X R19, PT, PT, R201, UR51, RZ, P3, !PT ;  /* 0x00000033c9137c10 */ /* 0x000fc40009ffe4ff */
[----:B------:R-:W-:Y:S01]  /*77f0*/  STL.64 [R1+0x10d0], R20 ;  /* 0x0010d01401007387 */ /* 0x000fe20000100a00 */
[----:B------:R-:W-:Y:S01]  /*7800*/  IADD3.X R45, PT, PT, R203, UR74, RZ, P1, !PT ;  /* 0x0000004acb2d7c10 */ /* 0x000fe20008ffe4ff */
[----:B------:R-:W-:Y:S02]  /*7810*/  USHF.R.S32.HI UR14, URZ, 0x1f, UR53 ;  /* 0x0000001fff0e7899 */ /* 0x000fe40008011435 */
[----:B------:R0:W-:Y:S01]  /*7820*/  STL.64 [R1+0x10c0], R18 ;  /* 0x0010c01201007387 */ /* 0x0001e20000100a00 */
[----:B------:R-:W-:Y:S02]  /*7830*/  USHF.R.S32.HI UR63, URZ, 0x1f, UR31 ;  /* 0x0000001fff3f7899 */ /* 0x000fe4000801141f */
[----:B------:R-:W-:Y:S01]  /*7840*/  USHF.R.S32.HI UR61, URZ, 0x1f, UR49 ;  /* 0x0000001fff3d7899 */ /* 0x000fe20008011431 */
[----:B------:R0:W2:Y:S01]  /*7850*/  @P0 LDG.E.U8 R110, desc[UR20][R18.64] ;  /* 0x00000014126e0981 */ /* 0x0000a2000c1e1100 */
[----:B------:R-:W-:Y:S01]  /*7860*/  PRMT R104, RZ, 0x7610, R104 ;  /* 0x00007610ff687816 */ /* 0x000fe20000000068 */
[C---:B------:R-:W-:Y:S01]  /*7870*/  VIADD R52, R202.reuse, UR11 ;  /* 0x0000000bca347c36 */ /* 0x040fe20008000000 */
[----:B------:R-:W-:Y:S01]  /*7880*/  PRMT R102, RZ, 0x7610, R102 ;  /* 0x00007610ff667816 */ /* 0x000fe20000000066 */
[----:B------:R1:W2:Y:S01]  /*7890*/  @P0 LDG.E.U8 R164, desc[UR20][R20.64] ;  /* 0x0000001414a40981 */ /* 0x0002a2000c1e1100 */
[C---:B------:R-:W-:Y:S01]  /*78a0*/  VIADD R54, R202.reuse, UR30 ;  /* 0x0000001eca367c36 */ /* 0x040fe20008000000 */
[----:B------:R-:W-:Y:S01]  /*78b0*/  PRMT R236, RZ, 0x7610, R236 ;  /* 0x00007610ffec7816 */ /* 0x000fe200000000ec */
[C---:B------:R-:W-:Y:S01]  /*78c0*/  VIADD R194, R202.reuse, UR56 ;  /* 0x00000038cac27c36 */ /* 0x040fe20008000000 */
[----:B------:R-:W-:Y:S01]  /*78d0*/  PRMT R9, RZ, 0x7610, R9 ;  /* 0x00007610ff097816 */ /* 0x000fe20000000009 */
[----:B------:R-:W-:Y:S01]  /*78e0*/  VIADD R56, R202, UR50 ;  /* 0x00000032ca387c36 */ /* 0x000fe20008000000 */
[----:B0-----:R-:W-:-:S02]  /*78f0*/  IADD3 R18, P1, PT, R200, UR71, RZ ;  /* 0x00000047c8127c10 */ /* 0x001fc4000ff3e0ff */
[----:B------:R-:W-:Y:S02]  /*7900*/  PRMT R100, RZ, 0x7610, R100 ;  /* 0x00007610ff647816 */ /* 0x000fe40000000064 */
[----:B------:R-:W-:Y:S01]  /*7910*/  PRMT R98, RZ, 0x7610, R98 ;  /* 0x00007610ff627816 */ /* 0x000fe20000000062 */
[C---:B------:R-:W-:Y:S01]  /*7920*/  VIADD R58, R202.reuse, UR44 ;  /* 0x0000002cca3a7c36 */ /* 0x040fe20008000000 */
[----:B------:R-:W-:Y:S02]  /*7930*/  IADD3.X R19, PT, PT, R201, UR37, RZ, P1, !PT ;  /* 0x00000025c9137c10 */ /* 0x000fe40008ffe4ff */
[----:B------:R-:W-:Y:S01]  /*7940*/  PRMT R96, RZ, 0x7610, R96 ;  /* 0x00007610ff607816 */ /* 0x000fe20000000060 */
[C---:B------:R-:W-:Y:S01]  /*7950*/  VIADD R60, R202.reuse, UR25 ;  /* 0x00000019ca3c7c36 */ /* 0x040fe20008000000 */
[----:B------:R-:W-:Y:S01]  /*7960*/  IADD3 RZ, P1, PT, R202, UR23, RZ ;  /* 0x00000017caff7c10 */ /* 0x000fe2000ff3e0ff */
[----:B------:R-:W-:Y:S01]  /*7970*/  USHF.R.S32.HI UR23, URZ, 0x1f, UR67 ;  /* 0x0000001fff177899 */ /* 0x000fe20008011443 */
[----:B------:R-:W-:Y:S01]  /*7980*/  STL.64 [R1+0x1178], R44 ;  /* 0x0011782c01007387 */ /* 0x000fe20000100a00 */
[----:B-1----:R-:W-:Y:S01]  /*7990*/  IADD3 R20, P2, PT, R200, UR67, RZ ;  /* 0x00000043c8147c10 */ /* 0x002fe2000ff5e0ff */
[----:B------:R-:W-:Y:S01]  /*79a0*/  VIADD R64, R202, UR43 ;  /* 0x0000002bca407c36 */ /* 0x000fe20008000000 */
[----:B------:R-:W-:Y:S01]  /*79b0*/  IADD3.X R47, PT, PT, R203, UR17, RZ, P1, !PT ;  /* 0x00000011cb2f7c10 */ /* 0x000fe20008ffe4ff */
[----:B------:R0:W-:Y:S01]  /*79c0*/  STL.64 [R1+0x2a8], R18 ;  /* 0x0002a81201007387 */ /* 0x0001e20000100a00 */
[----:B------:R-:W-:-:S02]  /*79d0*/  IADD3.X R21, PT, PT, R201, UR23, RZ, P2, !PT ;  /* 0x00000017c9157c10 */ /* 0x000fc400097fe4ff */
[----:B------:R-:W-:Y:S01]  /*79e0*/  PRMT R235, RZ, 0x7610, R235 ;  /* 0x00007610ffeb7816 */ /* 0x000fe200000000eb */
[----:B------:R0:W2:Y:S01]  /*79f0*/  @P0 LDG.E.U8 R181, desc[UR20][R18.64] ;  /* 0x0000001412b50981 */ /* 0x0000a2000c1e1100 */
[----:B------:R-:W-:Y:S02]  /*7a00*/  USHF.R.S32.HI UR11, URZ, 0x1f, UR16 ;  /* 0x0000001fff0b7899 */ /* 0x000fe40008011410 */
[----:B------:R-:W-:Y:S01]  /*7a10*/  USHF.R.S32.HI UR30, URZ, 0x1f, UR12 ;  /* 0x0000001fff1e7899 */ /* 0x000fe2000801140c */
[----:B------:R1:W2:Y:S01]  /*7a20*/  @P0 LDG.E.U8 R191, desc[UR20][R20.64] ;  /* 0x0000001414bf0981 */ /* 0x0002a2000c1e1100 */
[----:B------:R-:W-:Y:S02]  /*7a30*/  USHF.R.S32.HI UR56, URZ, 0x1f, UR29 ;  /* 0x0000001fff387899 */ /* 0x000fe4000801141d */
[----:B------:R-:W-:Y:S01]  /*7a40*/  USHF.R.S32.HI UR50, URZ, 0x1f, UR54 ;  /* 0x0000001fff327899 */ /* 0x000fe20008011436 */
[----:B------:R-:W-:Y:S01]  /*7a50*/  PRMT R7, RZ, 0x7610, R7 ;  /* 0x00007610ff077816 */ /* 0x000fe20000000007 */
[----:B------:R-:W-:Y:S01]  /*7a60*/  USHF.R.S32.HI UR44, URZ, 0x1f, UR46 ;  /* 0x0000001fff2c7899 */ /* 0x000fe2000801142e */
[----:B0-----:R-:W-:Y:S01]  /*7a70*/  IADD3 R18, P1, PT, R200, UR53, RZ ;  /* 0x00000035c8127c10 */ /* 0x001fe2000ff3e0ff */
[----:B------:R1:W-:Y:S01]  /*7a80*/  STL.64 [R1+0x290], R20 ;  /* 0x0002901401007387 */ /* 0x0003e20000100a00 */
[----:B------:R-:W-:-:S02]  /*7a90*/  USHF.R.S32.HI UR25, URZ, 0x1f, UR10 ;  /* 0x0000001fff197899 */ /* 0x000fc4000801140a */
[----:B------:R-:W-:Y:S01]  /*7aa0*/  IADD3.X R19, PT, PT, R201, UR14, RZ, P1, !PT ;  /* 0x0000000ec9137c10 */ /* 0x000fe20008ffe4ff */
[----:B------:R-:W-:Y:S01]  /*7ab0*/  USHF.R.S32.HI UR43, URZ, 0x1f, UR24 ;  /* 0x0000001fff2b7899 */ /* 0x000fe20008011418 */
[C---:B------:R-:W-:Y:S01]  /*7ac0*/  IADD3 RZ, P1, PT, R202.reuse, UR18, RZ ;  /* 0x00000012caff7c10 */ /* 0x040fe2000ff3e0ff */
[----:B------:R-:W-:Y:S01]  /*7ad0*/  USHF.R.S32.HI UR18, URZ, 0x1f, UR48 ;  /* 0x0000001fff127899 */ /* 0x000fe20008011430 */
[----:B------:R-:W-:Y:S01]  /*7ae0*/  STL.64 [R1+0x1168], R46 ;  /* 0x0011682e01007387 */ /* 0x000fe20000100a00 */
[----:B------:R-:W-:Y:S01]  /*7af0*/  VIADD R224, R202, UR33 ;  /* 0x00000021cae07c36 */ /* 0x000fe20008000000 */
[----:B------:R-:W-:Y:S01]  /*7b00*/  IADD3.X R49, PT, PT, R203, UR68, RZ, P1, !PT ;  /* 0x00000044cb317c10 */ /* 0x000fe20008ffe4ff */
[----:B------:R-:W0:Y:S01]  /*7b10*/  LDCU UR74, c[0x0][0x3c4] ;  /* 0x00007880ff4a77ac */ /* 0x000e220008000800 */
[----:B------:R3:W-:Y:S01]  /*7b20*/  STL.64 [R1+0x280], R18 ;  /* 0x0002801201007387 */ /* 0x0007e20000100a00 */
[----:B-1----:R-:W-:Y:S02]  /*7b30*/  IADD3 R20, P2, PT, R200, UR48, RZ ;  /* 0x00000030c8147c10 */ /* 0x002fe4000ff5e0ff */
[----:B------:R-:W-:Y:S01]  /*7b40*/  PRMT R94, RZ, 0x7610, R94 ;  /* 0x00007610ff5e7816 */ /* 0x000fe2000000005e */
[----:B------:R3:W2:Y:S01]  /*7b50*/  @P0 LDG.E.U8 R204, desc[UR20][R18.64] ;  /* 0x0000001412cc0981 */ /* 0x0006a2000c1e1100 */
[----:B------:R-:W-:Y:S01]  /*7b60*/  IADD3.X R21, PT, PT, R201, UR18, RZ, P2, !PT ;  /* 0x00000012c9157c10 */ /* 0x000fe200097fe4ff */
[----:B------:R-:W-:Y:S01]  /*7b70*/  USHF.R.S32.HI UR33, URZ, 0x1f, UR39 ;  /* 0x0000001fff217899 */ /* 0x000fe20008011427 */
[----:B------:R-:W-:Y:S01]  /*7b80*/  PRMT R92, RZ, 0x7610, R92 ;  /* 0x00007610ff5c7816 */ /* 0x000fe2000000005c */
[----:B------:R-:W1:Y:S01]  /*7b90*/  LDCU UR17, c[0x0][0x3c4] ;  /* 0x00007880ff1177ac */ /* 0x000e620008000800 */
[----:B------:R-:W-:Y:S01]  /*7ba0*/  VIADD R222, R202, UR34 ;  /* 0x00000022cade7c36 */ /* 0x000fe20008000000 */
[----:B------:R-:W-:Y:S01]  /*7bb0*/  PRMT R90, RZ, 0x7610, R90 ;  /* 0x00007610ff5a7816 */ /* 0x000fe2000000005a */
[----:B------:R-:W2:Y:S01]  /*7bc0*/  @P0 LDG.E.U8 R107, desc[UR20][R36.64] ;  /* 0x00000014246b0981 */ /* 0x000ea2000c1e1100 */
[----:B------:R-:W0:Y:S01]  /*7bd0*/  LDCU UR68, c[0x0][0x3c4] ;  /* 0x00007880ff4477ac */ /* 0x000e220008000800 */
[----:B---3--:R-:W-:-:S02]  /*7be0*/  IADD3 R18, P1, PT, R200, UR31, RZ ;  /* 0x0000001fc8127c10 */ /* 0x008fc4000ff3e0ff */
[----:B------:R3:W-:Y:S02]  /*7bf0*/  STL.64 [R1+0x270], R20 ;  /* 0x0002701401007387 */ /* 0x0007e40000100a00 */
[----:B------:R-:W-:Y:S02]  /*7c00*/  IADD3.X R19, PT, PT, R201, UR63, RZ, P1, !PT ;  /* 0x0000003fc9137c10 */ /* 0x000fe40008ffe4ff */
[----:B------:R3:W2:Y:S01]  /*7c10*/  @P0 LDG.E.U8 R237, desc[UR20][R20.64] ;  /* 0x0000001414ed0981 */ /* 0x0006a2000c1e1100 */
[----:B------:R-:W-:Y:S01]  /*7c20*/  IADD3 RZ, P1, PT, R202, UR28, RZ ;  /* 0x0000001ccaff7c10 */ /* 0x000fe2000ff3e0ff */
[----:B------:R-:W-:Y:S02]  /*7c30*/  USHF.R.S32.HI UR28, URZ, 0x1f, UR64 ;  /* 0x0000001fff1c7899 */ /* 0x000fe40008011440 */
[----:B------:R-:W-:Y:S01]  /*7c40*/  STL.64 [R1+0x1158], R48 ;  /* 0x0011583001007387 */ /* 0x000fe20000100a00 */
[----:B------:R-:W-:Y:S01]  /*7c50*/  IADD3.X R51, PT, PT, R203, UR66, RZ, P1, !PT ;  /* 0x00000042cb337c10 */ /* 0x000fe20008ffe4ff */
[----:B------:R-:W-:-:S02]  /*7c60*/  USHF.R.S32.HI UR34, URZ, 0x1f, UR32 ;  /* 0x0000001fff227899 */ /* 0x000fc40008011420 */
[----:B------:R0:W-:Y:S01]  /*7c70*/  STL.64 [R1+0x260], R18 ;  /* 0x0002601201007387 */ /* 0x0001e20000100a00 */
[----:B------:R-:W1:Y:S01]  /*7c80*/  LDCU UR66, c[0x0][0x3c4] ;  /* 0x00007880ff4277ac */ /* 0x000e620008000800 */
[----:B---3--:R-:W-:Y:S02]  /*7c90*/  IADD3 R20, P2, PT, R200, UR64, RZ ;  /* 0x00000040c8147c10 */ /* 0x008fe4000ff5e0ff */
[----:B------:R0:W3:Y:S02]  /*7ca0*/  @P0 LDG.E.U8 R11, desc[UR20][R18.64] ;  /* 0x00000014120b0981 */ /* 0x0000e4000c1e1100 */
[----:B------:R-:W-:Y:S02]  /*7cb0*/  IADD3.X R21, PT, PT, R201, UR28, RZ, P2, !PT ;  /* 0x0000001cc9157c10 */ /* 0x000fe400097fe4ff */
[----:B------:R-:W-:Y:S01]  /*7cc0*/  PRMT R234, RZ, 0x7610, R234 ;  /* 0x00007610ffea7816 */ /* 0x000fe200000000ea */
[----:B------:R-:W2:Y:S01]  /*7cd0*/  @P0 LDG.E.U8 R115, desc[UR20][R40.64] ;  /* 0x0000001428730981 */ /* 0x000ea2000c1e1100 */
[----:B------:R-:W-:-:S02]  /*7ce0*/  PRMT R5, RZ, 0x7610, R5 ;  /* 0x00007610ff057816 */ /* 0x000fc40000000005 */
[----:B------:R-:W-:Y:S01]  /*7cf0*/  PRMT R88, RZ, 0x7610, R88 ;  /* 0x00007610ff587816 */ /* 0x000fe20000000058 */
[----:B------:R-:W2:Y:S01]  /*7d00*/  @P0 LDG.E.U8 R141, desc[UR20][R42.64] ;  /* 0x000000142a8d0981 */ /* 0x000ea2000c1e1100 */
[----:B0-----:R-:W-:-:S03]  /*7d10*/  IADD3 R18, P1, PT, R200, UR49, RZ ;  /* 0x00000031c8127c10 */ /* 0x001fc6000ff3e0ff */
[----:B------:R0:W2:Y:S01]  /*7d20*/  @P0 LDG.E.U8 R106, desc[UR20][R20.64] ;  /* 0x00000014146a0981 */ /* 0x0000a2000c1e1100 */
[----:B------:R-:W-:Y:S02]  /*7d30*/  IADD3.X R19, PT, PT, R201, UR61, RZ, P1, !PT ;  /* 0x0000003dc9137c10 */ /* 0x000fe40008ffe4ff */
[----:B------:R-:W-:Y:S01]  /*7d40*/  IADD3 RZ, P1, PT, R202, UR65, RZ ;  /* 0x00000041caff7c10 */ /* 0x000fe2000ff3e0ff */
[----:B------:R-:W-:Y:S01]  /*7d50*/  USHF.R.S32.HI UR65, URZ, 0x1f, UR35 ;  /* 0x0000001fff417899 */ /* 0x000fe20008011423 */
[----:B------:R0:W-:Y:S02]  /*7d60*/  STL.64 [R1+0x250], R20 ;  /* 0x0002501401007387 */ /* 0x0001e40000100a00 */
[----:B------:R-:W-:Y:S01]  /*7d70*/  IADD3.X R53, PT, PT, R203, UR41, RZ, P1, !PT ;  /* 0x00000029cb357c10 */ /* 0x000fe20008ffe4ff */
[----:B------:R-:W-:Y:S01]  /*7d80*/  UIMAD UR74, UR74, 0x2e, URZ ;  /* 0x0000002e4a4a78a4 */ /* 0x000fe2000f8e02ff */
[----:B------:R-:W-:Y:S01]  /*7d90*/  STL.64 [R1+0x1148], R50 ;  /* 0x0011483201007387 */ /* 0x000fe20000100a00 */
[----:B------:R-:W4:Y:S03]  /*7da0*/  LDCU UR41, c[0x0][0x3c4] ;  /* 0x00007880ff2977ac */ /* 0x000f260008000800 */
[----:B------:R4:W-:Y:S01]  /*7db0*/  STL.64 [R1+0x240], R18 ;  /* 0x0002401201007387 */ /* 0x0009e20000100a00 */
[----:B0-----:R-:W-:-:S03]  /*7dc0*/  IADD3 R20, P2, PT, R200, UR35, RZ ;  /* 0x00000023c8147c10 */ /* 0x001fc6000ff5e0ff */
[----:B------:R4:W2:Y:S01]  /*7dd0*/  @P0 LDG.E.U8 R104, desc[UR20][R18.64] ;  /* 0x0000001412680981 */ /* 0x0008a2000c1e1100 */
[----:B------:R-:W-:Y:S01]  /*7de0*/  IADD3.X R21, PT, PT, R201, UR65, RZ, P2, !PT ;  /* 0x00000041c9157c10 */ /* 0x000fe200097fe4ff */
[----:B-1----:R-:W-:Y:S01]  /*7df0*/  UIMAD UR17, UR17, 0x2f, URZ ;  /* 0x0000002f111178a4 */ /* 0x002fe2000f8e02ff */
[----:B------:R-:W-:Y:S01]  /*7e00*/  PRMT R86, RZ, 0x7610, R86 ;  /* 0x00007610ff567816 */ /* 0x000fe20000000056 */
[----:B------:R-:W-:Y:S01]  /*7e10*/  UIMAD UR68, UR68, 0x30, URZ ;  /* 0x00000030444478a4 */ /* 0x000fe2000f8e02ff */
[----:B------:R-:W-:Y:S01]  /*7e20*/  PRMT R84, RZ, 0x7610, R84 ;  /* 0x00007610ff547816 */ /* 0x000fe20000000054 */
[----:B------:R-:W-:Y:S01]  /*7e30*/  UIMAD UR66, UR66, 0x31, URZ ;  /* 0x00000031424278a4 */ /* 0x000fe2000f8e02ff */
[----:B------:R-:W-:Y:S01]  /*7e40*/  PRMT R3, RZ, 0x7610, R3 ;  /* 0x00007610ff037816 */ /* 0x000fe20000000003 */
[----:B------:R-:W2:Y:S01]  /*7e50*/  @P0 LDG.E.U8 R169, desc[UR20][R226.64] ;  /* 0x00000014e2a90981 */ /* 0x000ea2000c1e1100 */
[----:B----4-:R-:W-:-:S03]  /*7e60*/  IADD3 R18, P1, PT, R200, UR16, RZ ;  /* 0x00000010c8127c10 */ /* 0x010fc6000ff3e0ff */
[----:B------:R0:W4:Y:S01]  /*7e70*/  @P0 LDG.E.U8 R102, desc[UR20][R20.64] ;  /* 0x0000001414660981 */ /* 0x000122000c1e1100 */
[----:B------:R-:W-:Y:S02]  /*7e80*/  IADD3.X R19, PT, PT, R201, UR11, RZ, P1, !PT ;  /* 0x0000000bc9137c10 */ /* 0x000fe40008ffe4ff */
[----:B------:R-:W-:Y:S01]  /*7e90*/  IADD3 RZ, P1, PT, R202, UR57, RZ ;  /* 0x00000039caff7c10 */ /* 0x000fe2000ff3e0ff */
[----:B------:R-:W-:Y:S01]  /*7ea0*/  USHF.R.S32.HI UR57, URZ, 0x1f, UR58 ;  /* 0x0000001fff397899 */ /* 0x000fe2000801143a */
[----:B------:R0:W-:Y:S02]  /*7eb0*/  STL.64 [R1+0x230], R20 ;  /* 0x0002301401007387 */ /* 0x0001e40000100a00 */
[----:B------:R-:W-:Y:S01]  /*7ec0*/  IADD3.X R55, PT, PT, R203, UR40, RZ, P1, !PT ;  /* 0x00000028cb377c10 */ /* 0x000fe20008ffe4ff */
[----:B------:R-:W1:Y:S01]  /*7ed0*/  LDCU UR40, c[0x0][0x3c4] ;  /* 0x00007880ff2877ac */ /* 0x000e620008000800 */
[----:B------:R-:W-:Y:S04]  /*7ee0*/  STL.64 [R1+0x1138], R52 ;  /* 0x0011383401007387 */ /* 0x000fe80000100a00 */
[----:B------:R1:W-:Y:S01]  /*7ef0*/  STL.64 [R1+0x220], R18 ;  /* 0x0002201201007387 */ /* 0x0003e20000100a00 */
[----:B0-----:R-:W-:-:S03]  /*7f00*/  IADD3 R20, P2, PT, R200, UR58, RZ ;  /* 0x0000003ac8147c10 */ /* 0x001fc6000ff5e0ff */
[----:B------:R1:W2:Y:S01]  /*7f10*/  @P0 LDG.E.U8 R180, desc[UR20][R18.64] ;  /* 0x0000001412b40981 */ /* 0x0002a2000c1e1100 */
[----:B------:R-:W-:-:S03]  /*7f20*/  IADD3.X R21, PT, PT, R201, UR57, RZ, P2, !PT ;  /* 0x00000039c9157c10 */ /* 0x000fc600097fe4ff */
[----:B------:R-:W2:Y:S01]  /*7f30*/  @P0 LDG.E.U8 R183, desc[UR20][R44.64] ;  /* 0x000000142cb70981 */ /* 0x000ea2000c1e1100 */
[----:B------:R-:W-:Y:S02]  /*7f40*/  PRMT R82, RZ, 0x7610, R82 ;  /* 0x00007610ff527816 */ /* 0x000fe40000000052 */
[----:B------:R-:W-:Y:S01]  /*7f50*/  PRMT R80, RZ, 0x7610, R80 ;  /* 0x00007610ff507816 */ /* 0x000fe20000000050 */
[----:B------:R-:W2:Y:S01]  /*7f60*/  @P0 LDG.E.U8 R113, desc[UR20][R52.64] ;  /* 0x0000001434710981 */ /* 0x000ea2000c1e1100 */
[----:B-1----:R-:W-:-:S03]  /*7f70*/  IADD3 R18, P1, PT, R200, UR12, RZ ;  /* 0x0000000cc8127c10 */ /* 0x002fc6000ff3e0ff */
[----:B------:R0:W2:Y:S01]  /*7f80*/  @P0 LDG.E.U8 R190, desc[UR20][R20.64] ;  /* 0x0000001414be0981 */ /* 0x0000a2000c1e1100 */
        /* <DEDUP_REMOVED lines=10> */
[----:B------:R-:W-:Y:S02]  /*8030*/  IADD3.X R21, PT, PT, R201, UR62, RZ, P2, !PT ;  /* 0x0000003ec9157c10 */ /* 0x000fe400097fe4ff */
[----:B-1----:R-:W-:-:S03]  /*8040*/  IADD3 R18, P1, PT, R200, UR29, RZ ;  /* 0x0000001dc8127c10 */ /* 0x002fc6000ff3e0ff */
[----:B------:R0:W-:Y:S01]  /*8050*/  STL.64 [R1+0x1f0], R20 ;  /* 0x0001f01401007387 */ /* 0x0001e20000100a00 */
[----:B------:R-:W-:-:S03]  /*8060*/  IADD3.X R19, PT, PT, R201, UR56, RZ, P1, !PT ;  /* 0x00000038c9137c10 */ /* 0x000fc60008ffe4ff */
[----:B------:R0:W2:Y:S01]  /*8070*/  @P0 LDG.E.U8 R236, desc[UR20][R20.64] ;  /* 0x0000001414ec0981 */ /* 0x0000a2000c1e1100 */
[----:B------:R-:W-:Y:S01]  /*8080*/  IADD3 RZ, P1, PT, R202, UR26, RZ ;  /* 0x0000001acaff7c10 */ /* 0x000fe2000ff3e0ff */
[----:B------:R-:W-:Y:S02]  /*8090*/  USHF.R.S32.HI UR26, URZ, 0x1f, UR45 ;  /* 0x0000001fff1a7899 */ /* 0x000fe4000801142d */
[----:B------:R-:W-:Y:S01]  /*80a0*/  STL.64 [R1+0x1118], R194 ;  /* 0x001118c201007387 */ /* 0x000fe20000100a00 */
[----:B------:R-:W-:Y:S01]  /*80b0*/  IADD3.X R57, PT, PT, R203, UR75, RZ, P1, !PT ;  /* 0x0000004bcb397c10 */ /* 0x000fe20008ffe4ff */
[----:B------:R-:W1:Y:S02]  /*80c0*/  LDCU UR75, c[0x0][0x3c4] ;  /* 0x00007880ff4b77ac */ /* 0x000e640008000800 */
[----:B------:R5:W-:Y:S01]  /*80d0*/  STL.64 [R1+0x1e0], R18 ;  /* 0x0001e01201007387 */ /* 0x000be20000100a00 */
[----:B0-----:R-:W-:-:S03]  /*80e0*/  IADD3 R20, P2, PT, R200, UR45, RZ ;  /* 0x0000002dc8147c10 */ /* 0x001fc6000ff5e0ff */
[----:B------:R5:W2:Y:S01]  /*80f0*/  @P0 LDG.E.U8 R9, desc[UR20][R18.64] ;  /* 0x0000001412090981 */ /* 0x000aa2000c1e1100 */
[----:B------:R-:W-:Y:S01]  /*8100*/  IADD3.X R21, PT, PT, R201, UR26, RZ, P2, !PT ;  /* 0x0000001ac9157c10 */ /* 0x000fe200097fe4ff */
[----:B------:R-:W-:Y:S01]  /*8110*/  UIMAD UR41, UR41, 0x32, URZ ;  /* 0x00000032292978a4 */ /* 0x000fe2000f8e02ff */
[----:B------:R-:W-:Y:S01]  /*8120*/  PRMT R78, RZ, 0x7610, R78 ;  /* 0x00007610ff4e7816 */ /* 0x000fe2000000004e */
[----:B------:R-:W-:Y:S01]  /*8130*/  UIMAD UR40, UR40, 0x33, URZ ;  /* 0x00000033282878a4 */ /* 0x000fe2000f8e02ff */
[----:B------:R-:W-:Y:S01]  /*8140*/  PRMT R76, RZ, 0x7610, R76 ;  /* 0x00007610ff4c7816 */ /* 0x000fe2000000004c */
[----:B------:R-:W-:Y:S01]  /*8150*/  UIMAD UR73, UR73, 0x34, URZ ;  /* 0x00000034494978a4 */ /* 0x000fe2000f8e02ff */
[----:B------:R-:W-:Y:S01]  /*8160*/  PRMT R74, RZ, 0x7610, R74 ;  /* 0x00007610ff4a7816 */ /* 0x000fe2000000004a */
[----:B------:R-:W2:Y:S01]  /*8170*/  @P0 LDG.E.U8 R165, desc[UR20][R56.64] ;  /* 0x0000001438a50981 */ /* 0x000ea2000c1e1100 */
[----:B-----5:R-:W-:-:S03]  /*8180*/  IADD3 R18, P1, PT, R200, UR54, RZ ;  /* 0x00000036c8127c10 */ /* 0x020fc6000ff3e0ff */
[----:B------:R0:W5:Y:S01]  /*8190*/  @P0 LDG.E.U8 R100, desc[UR20][R20.64] ;  /* 0x0000001414640981 */ /* 0x000162000c1e1100 */
        /* <DEDUP_REMOVED lines=45> */
[----:B------:R-:W-:Y:S02]  /*8470*/  UIMAD UR75, UR75, 0x35, URZ ;  /* 0x000000354b4b78a4 */ /* 0x000fe4000f8e02ff */
[----:B------:R1:W-:Y:S01]  /*8480*/  STL.64 [R1+0x1018], R18 ;  /* 0x0010181201007387 */ /* 0x0003e20000100a00 */
[----:B------:R-:W-:Y:S01]  /*8490*/  UIMAD UR72, UR72, 0x36, URZ ;  /* 0x00000036484878a4 */ /* 0x000fe2000f8e02ff */
[C---:B0-----:R-:W-:Y:S01]  /*84a0*/  IADD3 R20, P2, PT, R200.reuse, UR42, RZ ;  /* 0x0000002ac8147c10 */ /* 0x041fe2000ff5e0ff */
[----:B------:R-:W0:Y:S01]  /*84b0*/  LDCU UR15, c[0x0][0x3c4] ;  /* 0x00007880ff0f77ac */ /* 0x000e220008000800 */
[----:B------:R1:W2:Y:S02]  /*84c0*/  @P0 LDG.E.U8 R7, desc[UR20][R18.64] ;  /* 0x0000001412070981 */ /* 0x0002a4000c1e1100 */
[----:B------:R-:W-:Y:S01]  /*84d0*/  IADD3.X R21, PT, PT, R201, UR19, RZ, P2, !PT ;  /* 0x00000013c9157c10 */ /* 0x000fe200097fe4ff */
[----:B------:R-:W-:Y:S01]  /*84e0*/  UIMAD UR59, UR59, 0x37, URZ ;  /* 0x000000373b3b78a4 */ /* 0x000fe2000f8e02ff */
[----:B------:R-:W-:Y:S01]  /*84f0*/  PRMT R0, RZ, 0x7610, R0 ;  /* 0x00007610ff007816 */ /* 0x000fe20000000000 */
[----:B------:R-:W-:Y:S01]  /*8500*/  UIMAD UR69, UR69, 0x38, URZ ;  /* 0x00000038454578a4 */ /* 0x000fe2000f8e02ff */
[----:B------:R-:W-:Y:S01]  /*8510*/  PRMT R72, RZ, 0x7610, R72 ;  /* 0x00007610ff487816 */ /* 0x000fe20000000048 */
[----:B------:R-:W2:Y:S01]  /*8520*/  @P0 LDG.E.U8 R111, desc[UR20][R224.64] ;  /* 0x00000014e06f0981 */ /* 0x000ea2000c1e1100 */
        /* <DEDUP_REMOVED lines=8> */
[----:B------:R-:W3:Y:S02]  /*85b0*/  LDCU UR51, c[0x0][0x3c4] ;  /* 0x00007880ff3377ac */ /* 0x000ee40008000800 */
[----:B------:R0:W-:Y:S01]  /*85c0*/  STL.64 [R1+0xff8], R18 ;  /* 0x000ff81201007387 */ /* 0x0001e20000100a00 */
[----:B-1----:R-:W-:-:S03]  /*85d0*/  IADD3 R20, P2, PT, R200, UR36, RZ ;  /* 0x00000024c8147c10 */ /* 0x002fc6000ff5e0ff */
[----:B------:R1:W2:Y:S01]  /*85e0*/  @P0 LDG.E.U8 R92, desc[UR20][R18.64] ;  /* 0x00000014125c0981 */ /* 0x0002a2000c1e1100 */
[----:B------:R-:W-:Y:S01]  /*85f0*/  IADD3.X R21, PT, PT, R201, UR55, RZ, P2, !PT ;  /* 0x00000037c9157c10 */ /* 0x000fe200097fe4ff */
[----:B0-----:R-:W-:Y:S01]  /*8600*/  UIMAD UR15, UR15, 0x39, URZ ;  /* 0x000000390f0f78a4 */ /* 0x001fe2000f8e02ff */
[----:B------:R-:W-:Y:S01]  /*8610*/  PRMT R116, RZ, 0x7610, R116 ;  /* 0x00007610ff747816 */ /* 0x000fe20000000074 */
[----:B------:R-:W2:Y:S01]  /*8620*/  @P0 LDG.E.U8 R109, desc[UR20][R222.64] ;  /* 0x00000014de6d0981 */ /* 0x000ea2000c1e1100 */
[----:B-1----:R-:W-:-:S03]  /*8630*/  IADD3 R18, P1, PT, R200, UR32, RZ ;  /* 0x00000020c8127c10 */ /* 0x002fc6000ff3e0ff */
[----:B------:R0:W-:Y:S01]  /*8640*/  STL.64 [R1+0xfe8], R20 ;  /* 0x000fe81401007387 */ /* 0x0001e20000100a00 */
[----:B------:R-:W-:-:S03]  /*8650*/  IADD3.X R19, PT, PT, R201, UR34, RZ, P1, !PT ;  /* 0x00000022c9137c10 */ /* 0x000fc60008ffe4ff */
[----:B------:R0:W2:Y:S01]  /*8660*/  @P0 LDG.E.U8 R90, desc[UR20][R20.64] ;  /* 0x00000014145a0981 */ /* 0x0000a2000c1e1100 */
[C---:B------:R-:W-:Y:S01]  /*8670*/  IADD3 R220, P1, PT, R202.reuse, UR71, RZ ;  /* 0x00000047cadc7c10 */ /* 0x040fe2000ff3e0ff */
[----:B------:R-:W-:Y:S02]  /*8680*/  USHF.R.S32.HI UR71, URZ, 0x1f, UR70 ;  /* 0x0000001fff477899 */ /* 0x000fe40008011446 */
[----:B------:R-:W-:Y:S01]  /*8690*/  STL.64 [R1+0x10b8], R222 ;  /* 0x0010b8de01007387 */ /* 0x000fe20000100a00 */
[----:B------:R-:W-:Y:S01]  /*86a0*/  IADD3.X R221, PT, PT, R203, UR37, RZ, P1, !PT ;  /* 0x00000025cbdd7c10 */ /* 0x000fe20008ffe4ff */
[----:B------:R-:W1:Y:S01]  /*86b0*/  LDCU UR37, c[0x0][0x3c4] ;  /* 0x00007880ff2577ac */ /* 0x000e620008000800 */
[----:B------:R-:W-:Y:S01]  /*86c0*/  IADD3 R218, P1, PT, R202, UR67, RZ ;  /* 0x00000043cada7c10 */ /* 0x000fe2000ff3e0ff */
[----:B------:R1:W2:Y:S01]  /*86d0*/  @P0 LDG.E.U8 R178, desc[UR20][R18.64] ;  /* 0x0000001412b20981 */ /* 0x0002a2000c1e1100 */
[----:B0-----:R-:W-:Y:S01]  /*86e0*/  IADD3 R20, P2, PT, R200, UR70, RZ ;  /* 0x00000046c8147c10 */ /* 0x001fe2000ff5e0ff */
[----:B------:R-:W-:-:S02]  /*86f0*/  USHF.R.S32.HI UR67, URZ, 0x1f, UR74 ;  /* 0x0000001fff437899 */ /* 0x000fc4000801144a */
[----:B------:R1:W-:Y:S01]  /*8700*/  STL.64 [R1+0xfd8], R18 ;  /* 0x000fd81201007387 */ /* 0x0003e20000100a00 */
[----:B------:R-:W-:Y:S02]  /*8710*/  IADD3.X R21, PT, PT, R201, UR71, RZ, P2, !PT ;  /* 0x00000047c9157c10 */ /* 0x000fe400097fe4ff */
[----:B------:R-:W-:Y:S01]  /*8720*/  IADD3.X R219, PT, PT, R203, UR23, RZ, P1, !PT ;  /* 0x00000017cbdb7c10 */ /* 0x000fe20008ffe4ff */
[----:B---3--:R-:W-:Y:S01]  /*8730*/  UIMAD UR51, UR51, 0x3a, URZ ;  /* 0x0000003a333378a4 */ /* 0x008fe2000f8e02ff */
[----:B------:R-:W-:Y:S01]  /*8740*/  IADD3 R216, P1, PT, R202, UR53, RZ ;  /* 0x00000035cad87c10 */ /* 0x000fe2000ff3e0ff */
[----:B------:R-:W3:Y:S01]  /*8750*/  @P0 LDG.E.U8 R139, desc[UR20][R220.64] ;  /* 0x00000014dc8b0981 */ /* 0x000ee2000c1e1100 */
[----:B-1----:R-:W-:-:S03]  /*8760*/  IADD3 R18, P2, PT, R200, UR74, RZ ;  /* 0x0000004ac8127c10 */ /* 0x002fc6000ff5e0ff */
[----:B------:R-:W-:Y:S01]  /*8770*/  STL.64 [R1+0x298], R220 ;  /* 0x000298dc01007387 */ /* 0x000fe20000100a00 */
[----:B------:R-:W-:Y:S01]  /*8780*/  USHF.R.S32.HI UR23, URZ, 0x1f, UR17 ;  /* 0x0000001fff177899 */ /* 0x000fe20008011411 */
[----:B------:R-:W-:Y:S02]  /*8790*/  IADD3.X R19, PT, PT, R201, UR67, RZ, P2, !PT ;  /* 0x00000043c9137c10 */ /* 0x000fe400097fe4ff */
[----:B------:R0:W-:Y:S01]  /*87a0*/  STL.64 [R1+0xfc8], R20 ;  /* 0x000fc81401007387 */ /* 0x0001e20000100a00 */
[----:B------:R-:W-:Y:S01]  /*87b0*/  IADD3.X R217, PT, PT, R203, UR14, RZ, P1, !PT ;  /* 0x0000000ecbd97c10 */ /* 0x000fe20008ffe4ff */
[----:B------:R-:W-:Y:S02]  /*87c0*/  USHF.R.S32.HI UR14, URZ, 0x1f, UR68 ;  /* 0x0000001fff0e7899 */ /* 0x000fe40008011444 */
[----:B------:R0:W2:Y:S01]  /*87d0*/  @P0 LDG.E.U8 R188, desc[UR20][R20.64] ;  /* 0x0000001414bc0981 */ /* 0x0000a2000c1e1100 */
[----:B------:R-:W1:Y:S03]  /*87e0*/  LDCU UR53, c[0x0][0x3c4] ;  /* 0x00007880ff3577ac */ /* 0x000e660008000800 */
[----:B------:R4:W-:Y:S04]  /*87f0*/  STL.64 [R1+0xfb8], R18 ;  /* 0x000fb81201007387 */ /* 0x0009e80000100a00 */
[----:B------:R4:W2:Y:S01]  /*8800*/  @P0 LDG.E.U8 R230, desc[UR20][R18.64] ;  /* 0x0000001412e60981 */ /* 0x0008a2000c1e1100 */
[----:B0-----:R-:W-:Y:S01]  /*8810*/  IADD3 R20, P2, PT, R200, UR17, RZ ;  /* 0x00000011c8147c10 */ /* 0x001fe2000ff5e0ff */
[----:B------:R-:W-:Y:S01]  /*8820*/  UIMAD UR37, UR37, 0x3b, URZ ;  /* 0x0000003b252578a4 */ /* 0x000fe2000f8e02ff */
[----:B------:R-:W-:Y:S01]  /*8830*/  PRMT R14, RZ, 0x7610, R14 ;  /* 0x00007610ff0e7816 */ /* 0x000fe2000000000e */
[----:B------:R-:W2:Y:S01]  /*8840*/  @P0 LDG.E.U8 R163, desc[UR20][R218.64] ;  /* 0x00000014daa30981 */ /* 0x000ea2000c1e1100 */
[----:B------:R-:W-:-:S02]  /*8850*/  IADD3.X R21, PT, PT, R201, UR23, RZ, P2, !PT ;  /* 0x00000017c9157c10 */ /* 0x000fc400097fe4ff */
[----:B----4-:R-:W-:Y:S01]  /*8860*/  IADD3 R18, P1, PT, R200, UR68, RZ ;  /* 0x00000044c8127c10 */ /* 0x010fe2000ff3e0ff */
[----:B------:R-:W-:Y:S03]  /*8870*/  STL.64 [R1+0x288], R218 ;  /* 0x000288da01007387 */ /* 0x000fe60000100a00 */
[----:B------:R-:W-:Y:S01]  /*8880*/  IADD3.X R19, PT, PT, R201, UR14, RZ, P1, !PT ;  /* 0x0000000ec9137c10 */ /* 0x000fe20008ffe4ff */
[----:B------:R0:W4:Y:S01]  /*8890*/  @P0 LDG.E.U8 R234, desc[UR20][R20.64] ;  /* 0x0000001414ea0981 */ /* 0x000122000c1e1100 */
[C---:B------:R-:W-:Y:S01]  /*88a0*/  IADD3 R214, P1, PT, R202.reuse, UR31, RZ ;  /* 0x0000001fcad67c10 */ /* 0x040fe2000ff3e0ff */
[----:B------:R-:W-:Y:S02]  /*88b0*/  USHF.R.S32.HI UR31, URZ, 0x1f, UR66 ;  /* 0x0000001fff1f7899 */ /* 0x000fe40008011442 */
[----:B------:R0:W-:Y:S01]  /*88c0*/  STL.64 [R1+0xfa8], R20 ;  /* 0x000fa81401007387 */ /* 0x0001e20000100a00 */
[----:B------:R-:W-:Y:S01]  /*88d0*/  IADD3.X R215, PT, PT, R203, UR63, RZ, P1, !PT ;  /* 0x0000003fcbd77c10 */ /* 0x000fe20008ffe4ff */
[----:B------:R-:W1:Y:S01]  /*88e0*/  LDCU UR63, c[0x0][0x3c4] ;  /* 0x00007880ff3f77ac */ /* 0x000e620008000800 */
[----:B------:R-:W-:Y:S01]  /*88f0*/  IADD3 R212, P1, PT, R202, UR64, RZ ;  /* 0x00000040cad47c10 */ /* 0x000fe2000ff3e0ff */
[----:B------:R-:W-:Y:S01]  /*8900*/  STL.64 [R1+0x278], R216 ;  /* 0x000278d801007387 */ /* 0x000fe20000100a00 */
[----:B------:R-:W-:-:S03]  /*8910*/  USHF.R.S32.HI UR64, URZ, 0x1f, UR41 ;  /* 0x0000001fff407899 */ /* 0x000fc60008011429 */
[----:B------:R1:W-:Y:S01]  /*8920*/  STL.64 [R1+0xf98], R18 ;  /* 0x000f981201007387 */ /* 0x0003e20000100a00 */
[----:B0-----:R-:W-:-:S03]  /*8930*/  IADD3 R20, P2, PT, R200, UR66, RZ ;  /* 0x00000042c8147c10 */ /* 0x001fc6000ff5e0ff */
[----:B------:R0:W2:Y:S01]  /*8940*/  @P0 LDG.E.U8 R5, desc[UR20][R18.64] ;  /* 0x0000001412050981 */ /* 0x0000a2000c1e1100 */
[----:B------:R-:W-:Y:S01]  /*8950*/  IADD3.X R21, PT, PT, R201, UR31, RZ, P2, !PT ;  /* 0x0000001fc9157c10 */ /* 0x000fe200097fe4ff */
[----:B-1----:R-:W-:Y:S01]  /*8960*/  UIMAD UR53, UR53, 0x3c, URZ ;  /* 0x0000003c353578a4 */ /* 0x002fe2000f8e02ff */
[----:B------:R-:W-:Y:S01]  /*8970*/  IADD3.X R213, PT, PT, R203, UR28, RZ, P1, !PT ;  /* 0x0000001ccbd57c10 */ /* 0x000fe20008ffe4ff */
[----:B------:R-:W2:Y:S01]  /*8980*/  @P0 LDG.E.U8 R14, desc[UR20][R48.64] ;  /* 0x00000014300e0981 */ /* 0x000ea2000c1e1100 */
[----:B------:R-:W-:Y:S02]  /*8990*/  IADD3 R210, P1, PT, R202, UR49, RZ ;  /* 0x00000031cad27c10 */ /* 0x000fe4000ff3e0ff */
[----:B0-----:R-:W-:Y:S01]  /*89a0*/  IADD3 R18, P2, PT, R200, UR41, RZ ;  /* 0x00000029c8127c10 */ /* 0x001fe2000ff5e0ff */
[----:B------:R-:W-:Y:S01]  /*89b0*/  STL.64 [R1+0x258], R214 ;  /* 0x000258d601007387 */ /* 0x000fe20000100a00 */
[----:B------:R-:W-:Y:S02]  /*89c0*/  USHF.R.S32.HI UR28, URZ, 0x1f, UR40 ;  /* 0x0000001fff1c7899 */ /* 0x000fe40008011428 */
[----:B------:R-:W-:Y:S01]  /*89d0*/  IADD3.X R19, PT, PT, R201, UR64, RZ, P2, !PT ;  /* 0x00000040c9137c10 */ /* 0x000fe200097fe4ff */
[----:B------:R0:W-:Y:S01]  /*89e0*/  STL.64 [R1+0xf88], R20 ;  /* 0x000f881401007387 */ /* 0x0001e20000100a00 */
[----:B------:R-:W-:Y:S01]  /*89f0*/  IADD3.X R211, PT, PT, R203, UR61, RZ, P1, !PT ;  /* 0x0000003dcbd37c10 */ /* 0x000fe20008ffe4ff */
[----:B------:R-:W-:-:S02]  /*8a00*/  USHF.R.S32.HI UR61, URZ, 0x1f, UR73 ;  /* 0x0000001fff3d7899 */ /* 0x000fc40008011449 */
        /* <DEDUP_REMOVED lines=9> */
[----:B------:R-:W-:Y:S01]  /*8aa0*/  PRMT R112, RZ, 0x7610, R112 ;  /* 0x00007610ff707816 */ /* 0x000fe20000000070 */
[----:B------:R-:W2:Y:S01]  /*8ab0*/  @P0 LDG.E.U8 R103, desc[UR20][R210.64] ;  /* 0x00000014d2670981 */ /* 0x000ea2000c1e1100 */
[----:B-1----:R-:W-:-:S03]  /*8ac0*/  IADD3 R18, P1, PT, R200, UR73, RZ ;  /* 0x00000049c8127c10 */ /* 0x002fc6000ff3e0ff */
[----:B------:R-:W-:Y:S01]  /*8ad0*/  STL.64 [R1+0x248], R212 ;  /* 0x000248d401007387 */ /* 0x000fe20000100a00 */
[----:B------:R-:W-:Y:S02]  /*8ae0*/  IADD3.X R19, PT, PT, R201, UR61, RZ, P1, !PT ;  /* 0x0000003dc9137c10 */ /* 0x000fe40008ffe4ff */
[C---:B------:R-:W-:Y:S01]  /*8af0*/  IADD3 R208, P1, PT, R202.reuse, UR35, RZ ;  /* 0x00000023cad07c10 */ /* 0x040fe2000ff3e0ff */
[----:B------:R-:W-:Y:S01]  /*8b00*/  USHF.R.S32.HI UR35, URZ, 0x1f, UR75 ;  /* 0x0000001fff237899 */ /* 0x000fe2000801144b */
[----:B------:R0:W-:Y:S02]  /*8b10*/  STL.64 [R1+0xf68], R20 ;  /* 0x000f681401007387 */ /* 0x0001e40000100a00 */
[----:B------:R-:W-:Y:S01]  /*8b20*/  IADD3.X R209, PT, PT, R203, UR65, RZ, P1, !PT ;  /* 0x00000041cbd17c10 */ /* 0x000fe20008ffe4ff */
[----:B------:R-:W1:Y:S01]  /*8b30*/  LDCU UR65, c[0x0][0x3c4] ;  /* 0x00007880ff4177ac */ /* 0x000e620008000800 */
[----:B------:R0:W2:Y:S01]  /*8b40*/  @P0 LDG.E.U8 R84, desc[UR20][R20.64] ;  /* 0x0000001414540981 */ /* 0x0000a2000c1e1100 */
[----:B------:R-:W-:Y:S01]  /*8b50*/  IADD3 R248, P1, PT, R202, UR16, RZ ;  /* 0x00000010caf87c10 */ /* 0x000fe2000ff3e0ff */
[----:B------:R-:W-:-:S02]  /*8b60*/  USHF.R.S32.HI UR16, URZ, 0x1f, UR72 ;  /* 0x0000001fff107899 */ /* 0x000fc40008011448 */
[----:B------:R-:W-:Y:S04]  /*8b70*/  STL.64 [R1+0x238], R210 ;  /* 0x000238d201007387 */ /* 0x000fe80000100a00 */
[----:B------:R1:W2:Y:S01]  /*8b80*/  @P0 LDG.E.U8 R177, desc[UR20][R18.64] ;  /* 0x0000001412b10981 */ /* 0x0002a2000c1e1100 */
[----:B0-----:R-:W-:-:S03]  /*8b90*/  IADD3 R20, P2, PT, R200, UR75, RZ ;  /* 0x0000004bc8147c10 */ /* 0x001fc6000ff5e0ff */
[----:B------:R1:W-:Y:S01]  /*8ba0*/  STL.64 [R1+0xf58], R18 ;  /* 0x000f581201007387 */ /* 0x0003e20000100a00 */
[----:B------:R-:W-:Y:S02]  /*8bb0*/  IADD3.X R21, PT, PT, R201, UR35, RZ, P2, !PT ;  /* 0x00000023c9157c10 */ /* 0x000fe400097fe4ff */
[----:B------:R-:W-:Y:S01]  /*8bc0*/  IADD3.X R249, PT, PT, R203, UR11, RZ, P1, !PT ;  /* 0x0000000bcbf97c10 */ /* 0x000fe20008ffe4ff */
[----:B------:R-:W-:Y:S01]  /*8bd0*/  STL.64 [R1+0x228], R208 ;  /* 0x000228d001007387 */ /* 0x000fe20000100a00 */
[----:B------:R-:W-:Y:S01]  /*8be0*/  USHF.R.S32.HI UR11, URZ, 0x1f, UR59 ;  /* 0x0000001fff0b7899 */ /* 0x000fe2000801143b */
[----:B------:R-:W-:Y:S01]  /*8bf0*/  IADD3 R244, P1, PT, R202, UR58, RZ ;  /* 0x0000003acaf47c10 */ /* 0x000fe2000ff3e0ff */
[----:B------:R-:W0:Y:S01]  /*8c00*/  LDCU UR58, c[0x0][0x3c4] ;  /* 0x00007880ff3a77ac */ /* 0x000e220008000800 */
[----:B------:R-:W-:Y:S01]  /*8c10*/  PRMT R140, RZ, 0x7610, R140 ;  /* 0x00007610ff8c7816 */ /* 0x000fe2000000008c */
[----:B------:R-:W2:Y:S01]  /*8c20*/  @P0 LDG.E.U8 R114, desc[UR20][R50.64] ;  /* 0x0000001432720981 */ /* 0x000ea2000c1e1100 */
[----:B-1----:R-:W-:-:S03]  /*8c30*/  IADD3 R18, P2, PT, R200, UR72, RZ ;  /* 0x00000048c8127c10 */ /* 0x002fc6000ff5e0ff */
[----:B------:R1:W-:Y:S01]  /*8c40*/  STL.64 [R1+0xf48], R20 ;  /* 0x000f481401007387 */ /* 0x0003e20000100a00 */
[----:B------:R-:W-:-:S03]  /*8c50*/  IADD3.X R19, PT, PT, R201, UR16, RZ, P2, !PT ;  /* 0x00000010c9137c10 */ /* 0x000fc600097fe4ff */
[----:B------:R1:W2:Y:S01]  /*8c60*/  @P0 LDG.E.U8 R187, desc[UR20][R20.64] ;  /* 0x0000001414bb0981 */ /* 0x0002a2000c1e1100 */
[----:B------:R-:W-:Y:S01]  /*8c70*/  IADD3.X R245, PT, PT, R203, UR57, RZ, P1, !PT ;  /* 0x00000039cbf57c10 */ /* 0x000fe20008ffe4ff */
[----:B------:R-:W-:Y:S02]  /*8c80*/  USHF.R.S32.HI UR57, URZ, 0x1f, UR69 ;  /* 0x0000001fff397899 */ /* 0x000fe40008011445 */
[----:B------:R0:W-:Y:S04]  /*8c90*/  STL.64 [R1+0xf38], R18 ;  /* 0x000f381201007387 */ /* 0x0001e80000100a00 */
[----:B------:R0:W2:Y:S01]  /*8ca0*/  @P0 LDG.E.U8 R229, desc[UR20][R18.64] ;  /* 0x0000001412e50981 */ /* 0x0000a2000c1e1100 */
[----:B-1----:R-:W-:Y:S01]  /*8cb0*/  IADD3 R20, P2, PT, R200, UR59, RZ ;  /* 0x0000003bc8147c10 */ /* 0x002fe2000ff5e0ff */
[----:B------:R-:W-:-:S02]  /*8cc0*/  UIMAD UR49, UR49, 0x3e, URZ ;  /* 0x0000003e313178a4 */ /* 0x000fc4000f8e02ff */
[----:B------:R-:W2:Y:S01]  /*8cd0*/  @P0 LDG.E.U8 R112, desc[UR20][R54.64] ;  /* 0x0000001436700981 */ /* 0x000ea2000c1e1100 */
[C---:B------:R-:W-:Y:S01]  /*8ce0*/  IADD3.X R21, PT, PT, R201.reuse, UR11, RZ, P2, !PT ;  /* 0x0000000bc9157c10 */ /* 0x040fe200097fe4ff */
[----:B------:R-:W-:Y:S02]  /*8cf0*/  UIMAD UR65, UR65, 0x3f, URZ ;  /* 0x0000003f414178a4 */ /* 0x000fe4000f8e02ff */
[----:B------:R-:W2:Y:S01]  /*8d00*/  @P0 LDG.E.U8 R140, desc[UR20][R194.64] ;  /* 0x00000014c28c0981 */ /* 0x000ea2000c1e1100 */
[----:B0-----:R-:W-:Y:S02]  /*8d10*/  IADD3 R18, P2, PT, R200, UR69, RZ ;  /* 0x00000045c8127c10 */ /* 0x001fe4000ff5e0ff */
[C---:B------:R-:W-:Y:S01]  /*8d20*/  IADD3 R242, P1, PT, R202.reuse, UR29, RZ ;  /* 0x0000001dcaf27c10 */ /* 0x040fe2000ff3e0ff */
[----:B------:R-:W-:Y:S01]  /*8d30*/  STL.64 [R1+0x218], R248 ;  /* 0x000218f801007387 */ /* 0x000fe20000100a00 */
[----:B------:R-:W-:Y:S01]  /*8d40*/  IADD3.X R19, PT, PT, R201, UR57, RZ, P2, !PT ;  /* 0x00000039c9137c10 */ /* 0x000fe200097fe4ff */
[----:B------:R-:W0:Y:S01]  /*8d50*/  LDCU UR29, c[0x0][0x3c4] ;  /* 0x00007880ff1d77ac */ /* 0x000e220008000800 */
[----:B------:R-:W-:Y:S01]  /*8d60*/  IADD3.X R243, PT, PT, R203, UR56, RZ, P1, !PT ;  /* 0x00000038cbf37c10 */ /* 0x000fe20008ffe4ff */
[----:B------:R-:W-:Y:S01]  /*8d70*/  STL.64 [R1+0xf28], R20 ;  /* 0x000f281401007387 */ /* 0x000fe20000100a00 */
[----:B------:R-:W-:Y:S01]  /*8d80*/  IADD3 R172, P1, PT, R202, UR45, RZ ;  /* 0x0000002dcaac7c10 */ /* 0x000fe2000ff3e0ff */
[----:B------:R-:W-:-:S02]  /*8d90*/  USHF.R.S32.HI UR56, URZ, 0x1f, UR15 ;  /* 0x0000001fff387899 */ /* 0x000fc4000801140f */
[----:B------:R-:W-:Y:S01]  /*8da0*/  STL.64 [R1+0x208], R244 ;  /* 0x000208f401007387 */ /* 0x000fe20000100a00 */
[----:B------:R-:W-:Y:S01]  /*8db0*/  IADD3.X R173, PT, PT, R203, UR26, RZ, P1, !PT ;  /* 0x0000001acbad7c10 */ /* 0x000fe20008ffe4ff */
[----:B------:R-:W1:Y:S02]  /*8dc0*/  LDCU UR45, c[0x0][0x3c4] ;  /* 0x00007880ff2d77ac */ /* 0x000e640008000800 */
[----:B------:R5:W-:Y:S04]  /*8dd0*/  STL.64 [R1+0xf18], R18 ;  /* 0x000f181201007387 */ /* 0x000be80000100a00 */
[----:B------:R5:W2:Y:S01]  /*8de0*/  @P0 LDG.E.U8 R3, desc[UR20][R18.64] ;  /* 0x0000001412030981 */ /* 0x000aa2000c1e1100 */
[----:B------:R-:W-:Y:S01]  /*8df0*/  IADD3 R144, P1, PT, R202, UR54, RZ ;  /* 0x00000036ca907c10 */ /* 0x000fe2000ff3e0ff */
[----:B------:R-:W-:-:S02]  /*8e00*/  USHF.R.S32.HI UR26, URZ, 0x1f, UR51 ;  /* 0x0000001fff1a7899 */ /* 0x000fc40008011433 */
[----:B------:R1:W2:Y:S01]  /*8e10*/  @P0 LDG.E.U8 R233, desc[UR20][R20.64] ;  /* 0x0000001414e90981 */ /* 0x0002a2000c1e1100 */
[----:B------:R-:W-:Y:S02]  /*8e20*/  USHF.L.U32 UR58, UR58, 0x6, URZ ;  /* 0x000000063a3a7899 */ /* 0x000fe400080006ff */
[----:B0-----:R-:W-:Y:S01]  /*8e30*/  UIMAD UR29, UR29, 0x41, URZ ;  /* 0x000000411d1d78a4 */ /* 0x001fe2000f8e02ff */
[----:B------:R-:W-:Y:S01]  /*8e40*/  PRMT R12, RZ, 0x7610, R12 ;  /* 0x00007610ff0c7816 */ /* 0x000fe2000000000c */
[----:B------:R-:W-:Y:S01]  /*8e50*/  STL.64 [R1+0x1090], R242 ;  /* 0x001090f201007387 */ /* 0x000fe20000100a00 */
[----:B-----5:R-:W-:Y:S01]  /*8e60*/  IADD3 R18, P2, PT, R200, UR15, RZ ;  /* 0x0000000fc8127c10 */ /* 0x020fe2000ff5e0ff */
[----:B------:R-:W0:Y:S01]  /*8e70*/  LDCU UR54, c[0x0][0x3c4] ;  /* 0x00007880ff3677ac */ /* 0x000e220008000800 */
[----:B------:R-:W-:Y:S01]  /*8e80*/  PRMT R6, RZ, 0x7610, R6 ;  /* 0x00007610ff067816 */ /* 0x000fe20000000006 */
[----:B------:R-:W5:Y:S01]  /*8e90*/  @P0 LDG.E.U8 R101, desc[UR20][R208.64] ;  /* 0x00000014d0650981 */ /* 0x000f62000c1e1100 */
[----:B------:R-:W-:-:S02]  /*8ea0*/  IADD3.X R19, PT, PT, R201, UR56, RZ, P2, !PT ;  /* 0x00000038c9137c10 */ /* 0x000fc400097fe4ff */
[----:B------:R-:W-:Y:S01]  /*8eb0*/  IADD3.X R145, PT, PT, R203, UR50, RZ, P1, !PT ;  /* 0x00000032cb917c10 */ /* 0x000fe20008ffe4ff */
[----:B------:R-:W-:Y:S01]  /*8ec0*/  USHF.R.S32.HI UR50, URZ, 0x1f, UR37 ;  /* 0x0000001fff327899 */ /* 0x000fe20008011425 */
[----:B-1----:R-:W-:Y:S01]  /*8ed0*/  IADD3 R20, P2, PT, R200, UR51, RZ ;  /* 0x00000033c8147c10 */ /* 0x002fe2000ff5e0ff */
[----:B------:R1:W-:Y:S04]  /*8ee0*/  STL.64 [R1+0xf08], R18 ;  /* 0x000f081201007387 */ /* 0x0003e80000100a00 */
[----:B------:R1:W2:Y:S01]  /*8ef0*/  @P0 LDG.E.U8 R82, desc[UR20][R18.64] ;  /* 0x0000001412520981 */ /* 0x0002a2000c1e1100 */
[----:B------:R-:W-:-:S03]  /*8f00*/  IADD3.X R21, PT, PT, R201, UR26, RZ, P2, !PT ;  /* 0x0000001ac9157c10 */ /* 0x000fc600097fe4ff */
[----:B------:R-:W-:Y:S01]  /*8f10*/  STL.64 [R1+0x1080], R172 ;  /* 0x001080ac01007387 */ /* 0x000fe20000100a00 */
[----:B------:R-:W-:Y:S02]  /*8f20*/  UIMAD UR45, UR45, 0x42, URZ ;  /* 0x000000422d2d78a4 */ /* 0x000fe4000f8e02ff */
[----:B0-----:R-:W-:Y:S01]  /*8f30*/  UIMAD UR54, UR54, 0x43, URZ ;  /* 0x00000043363678a4 */ /* 0x001fe2000f8e02ff */
[----:B------:R-:W2:Y:S01]  /*8f40*/  @P0 LDG.E.U8 R12, desc[UR20][R64.64] ;  /* 0x00000014400c0981 */ /* 0x000ea2000c1e1100 */
[----:B-1----:R-:W-:-:S03]  /*8f50*/  IADD3 R18, P1, PT, R200, UR37, RZ ;  /* 0x00000025c8127c10 */ /* 0x002fc6000ff3e0ff */
[----:B------:R0:W2:Y:S01]  /*8f60*/  @P0 LDG.E.U8 R80, desc[UR20][R20.64] ;  /* 0x0000001414500981 */ /* 0x0000a2000c1e1100 */
[----:B------:R-:W-:Y:S02]  /*8f70*/  IADD3.X R19, PT, PT, R201, UR50, RZ, P1, !PT ;  /* 0x00000032c9137c10 */ /* 0x000fe40008ffe4ff */
[C---:B------:R-:W-:Y:S01]  /*8f80*/  IADD3 R142, P1, PT, R202.reuse, UR38, RZ ;  /* 0x00000026ca8e7c10 */ /* 0x040fe2000ff3e0ff */
[----:B------:R-:W-:Y:S01]  /*8f90*/  STL.64 [R1+0x1070], R144 ;  /* 0x0010709001007387 */ /* 0x000fe20000100a00 */
[----:B------:R-:W-:Y:S02]  /*8fa0*/  USHF.R.S32.HI UR38, URZ, 0x1f, UR53 ;  /* 0x0000001fff267899 */ /* 0x000fe40008011435 */
[----:B------:R-:W-:Y:S01]  /*8fb0*/  IADD3.X R143, PT, PT, R203, UR60, RZ, P1, !PT ;  /* 0x0000003ccb8f7c10 */ /* 0x000fe20008ffe4ff */
[----:B------:R0:W-:Y:S01]  /*8fc0*/  STL.64 [R1+0xef8], R20 ;  /* 0x000ef81401007387 */ /* 0x0001e20000100a00 */
[----:B------:R-:W-:Y:S01]  /*8fd0*/  USHF.R.S32.HI UR60, URZ, 0x1f, UR63 ;  /* 0x0000001fff3c7899 */ /* 0x000fe2000801143f */
[----:B------:R-:W-:Y:S01]  /*8fe0*/  IADD3 R28, P1, PT, R202, UR46, RZ ;  /* 0x0000002eca1c7c10 */ /* 0x000fe2000ff3e0ff */
[----:B------:R-:W1:Y:S01]  /*8ff0*/  LDCU UR46, c[0x0][0x3c4] ;  /* 0x00007880ff2e77ac */ /* 0x000e620008000800 */
[----:B------:R1:W-:Y:S04]  /*9000*/  STL.64 [R1+0xee8], R18 ;  /* 0x000ee81201007387 */ /* 0x0003e80000100a00 */
[----:B------:R1:W2:Y:S01]  /*9010*/  @P0 LDG.E.U8 R78, desc[UR20][R18.64] ;  /* 0x00000014124e0981 */ /* 0x0002a2000c1e1100 */
[----:B0-----:R-:W-:-:S03]  /*9020*/  IADD3 R20, P2, PT, R200, UR53, RZ ;  /* 0x00000035c8147c10 */ /* 0x001fc6000ff5e0ff */
[----:B------:R-:W2:Y:S01]  /*9030*/  @P0 LDG.E.U8 R95, desc[UR20][R142.64] ;  /* 0x000000148e5f0981 */ /* 0x000ea2000c1e1100 */
[----:B------:R-:W-:Y:S02]  /*9040*/  IADD3.X R29, PT, PT, R203, UR44, RZ, P1, !PT ;  /* 0x0000002ccb1d7c10 */ /* 0x000fe40008ffe4ff */
[C---:B------:R-:W-:Y:S01]  /*9050*/  IADD3.X R21, PT, PT, R201.reuse, UR38, RZ, P2, !PT ;  /* 0x00000026c9157c10 */ /* 0x040fe200097fe4ff */
[----:B------:R-:W2:Y:S01]  /*9060*/  @P0 LDG.E.U8 R97, desc[UR20][R144.64] ;  /* 0x0000001490610981 */ /* 0x000ea2000c1e1100 */
[----:B-1----:R-:W-:Y:S02]  /*9070*/  IADD3 R18, P3, PT, R200, UR63, RZ ;  /* 0x0000003fc8127c10 */ /* 0x002fe4000ff7e0ff */
[C---:B------:R-:W-:Y:S01]  /*9080*/  IADD3 R26, P1, PT, R202.reuse, UR5, RZ ;  /* 0x00000005ca1a7c10 */ /* 0x040fe2000ff3e0ff */
[----:B------:R-:W-:Y:S01]  /*9090*/  STL.64 [R1+0x1060], R142 ;  /* 0x0010608e01007387 */ /* 0x000fe20000100a00 */
[----:B------:R-:W-:Y:S01]  /*90a0*/  IADD3.X R19, PT, PT, R201, UR60, RZ, P3, !PT ;  /* 0x0000003cc9137c10 */ /* 0x000fe20009ffe4ff */
[----:B------:R-:W-:Y:S01]  /*90b0*/  USHF.R.S32.HI UR44, URZ, 0x1f, UR49 ;  /* 0x0000001fff2c7899 */ /* 0x000fe20008011431 */
[----:B------:R-:W-:Y:S01]  /*90c0*/  IADD3.X R27, PT, PT, R203, UR47, RZ, P1, !PT ;  /* 0x0000002fcb1b7c10 */ /* 0x000fe20008ffe4ff */
[----:B------:R0:W-:Y:S01]  /*90d0*/  STL.64 [R1+0xed8], R20 ;  /* 0x000ed81401007387 */ /* 0x0001e20000100a00 */
[----:B------:R-:W-:Y:S01]  /*90e0*/  USHF.R.S32.HI UR5, URZ, 0x1f, UR65 ;  /* 0x0000001fff057899 */ /* 0x000fe20008011441 */
[----:B------:R-:W-:Y:S01]  /*90f0*/  IADD3 R22, P1, PT, R202, UR24, RZ ;  /* 0x00000018ca167c10 */ /* 0x000fe2000ff3e0ff */
[----:B------:R-:W1:Y:S01]  /*9100*/  LDCU UR47, c[0x0][0x3c4] ;  /* 0x00007880ff2f77ac */ /* 0x000e620008000800 */
[----:B------:R0:W2:Y:S04]  /*9110*/  @P0 LDG.E.U8 R176, desc[UR20][R20.64] ;  /* 0x0000001414b00981 */ /* 0x0000a8000c1e1100 */
[----:B------:R1:W-:Y:S01]  /*9120*/  STL.64 [R1+0xec8], R18 ;  /* 0x000ec81201007387 */ /* 0x0003e20000100a00 */
[----:B------:R-:W-:-:S03]  /*9130*/  USHF.R.S32.HI UR24, URZ, 0x1f, UR58 ;  /* 0x0000001fff187899 */ /* 0x000fc6000801143a */
[----:B------:R1:W2:Y:S01]  /*9140*/  @P0 LDG.E.U8 R186, desc[UR20][R18.64] ;  /* 0x0000001412ba0981 */ /* 0x0002a2000c1e1100 */
[C---:B0-----:R-:W-:Y:S02]  /*9150*/  IADD3 R20, P2, PT, R200.reuse, UR49, RZ ;  /* 0x00000031c8147c10 */ /* 0x041fe4000ff5e0ff */
[----:B------:R-:W-:Y:S01]  /*9160*/  IADD3.X R23, PT, PT, R203, UR43, RZ, P1, !PT ;  /* 0x0000002bcb177c10 */ /* 0x000fe20008ffe4ff */
[----:B------:R-:W-:Y:S01]  /*9170*/  UIMAD UR46, UR46, 0x44, URZ ;  /* 0x000000442e2e78a4 */ /* 0x000fe2000f8e02ff */
[C---:B------:R-:W-:Y:S01]  /*9180*/  IADD3.X R21, PT, PT, R201.reuse, UR44, RZ, P2, !PT ;  /* 0x0000002cc9157c10 */ /* 0x040fe200097fe4ff */
[----:B------:R-:W-:Y:S01]  /*9190*/  USHF.R.S32.HI UR43, URZ, 0x1f, UR29 ;  /* 0x0000001fff2b7899 */ /* 0x000fe2000801141d */
[----:B------:R-:W-:Y:S01]  /*91a0*/  PRMT R10, RZ, 0x7610, R10 ;  /* 0x00007610ff0a7816 */ /* 0x000fe2000000000a */
[----:B------:R-:W-:Y:S01]  /*91b0*/  STL.64 [R1+0x1050], R28 ;  /* 0x0010501c01007387 */ /* 0x000fe20000100a00 */
[C---:B-1----:R-:W-:Y:S02]  /*91c0*/  IADD3 R18, P3, PT, R200.reuse, UR65, RZ ;  /* 0x00000041c8127c10 */ /* 0x042fe4000ff7e0ff */
[----:B------:R-:W-:Y:S01]  /*91d0*/  IADD3 R32, P2, PT, R200, UR58, RZ ;  /* 0x0000003ac8207c10 */ /* 0x000fe2000ff5e0ff */
[----:B------:R0:W2:Y:S01]  /*91e0*/  @P0 LDG.E.U8 R228, desc[UR20][R20.64] ;  /* 0x0000001414e40981 */ /* 0x0000a2000c1e1100 */
[----:B------:R-:W-:-:S02]  /*91f0*/  IADD3.X R19, PT, PT, R201, UR5, RZ, P3, !PT ;  /* 0x00000005c9137c10 */ /* 0x000fc40009ffe4ff */
[----:B------:R-:W-:Y:S01]  /*9200*/  IADD3 R24, P3, PT, R200, UR29, RZ ;  /* 0x0000001dc8187c10 */ /* 0x000fe2000ff7e0ff */
[----:B------:R0:W-:Y:S01]  /*9210*/  STL.64 [R1+0xeb8], R20 ;  /* 0x000eb81401007387 */ /* 0x0001e20000100a00 */
[C---:B------:R-:W-:Y:S02]  /*9220*/  IADD3.X R33, PT, PT, R201.reuse, UR24, RZ, P2, !PT ;  /* 0x00000018c9217c10 */ /* 0x040fe400097fe4ff */
[----:B------:R-:W-:Y:S01]  /*9230*/  IADD3.X R25, PT, PT, R201, UR43, RZ, P3, !PT ;  /* 0x0000002bc9197c10 */ /* 0x000fe20009ffe4ff */
[----:B------:R-:W-:Y:S04]  /*9240*/  STL.64 [R1+0x1040], R26 ;  /* 0x0010401a01007387 */ /* 0x000fe80000100a00 */
[----:B------:R1:W-:Y:S01]  /*9250*/  STL.64 [R1+0xea8], R18 ;  /* 0x000ea81201007387 */ /* 0x0003e20000100a00 */
[----:B0-----:R-:W-:Y:S01]  /*9260*/  IADD3 R20, P1, PT, R202, UR42, RZ ;  /* 0x0000002aca147c10 */ /* 0x001fe2000ff3e0ff */
[----:B------:R-:W-:-:S02]  /*9270*/  USHF.R.S32.HI UR42, URZ, 0x1f, UR45 ;  /* 0x0000001fff2a7899 */ /* 0x000fc4000801142d */
[----:B------:R1:W2:Y:S01]  /*9280*/  @P0 LDG.E.U8 R232, desc[UR20][R18.64] ;  /* 0x0000001412e80981 */ /* 0x0002a2000c1e1100 */
[----:B------:R-:W-:-:S03]  /*9290*/  IADD3.X R21, PT, PT, R203, UR19, RZ, P1, !PT ;  /* 0x00000013cb157c10 */ /* 0x000fc60008ffe4ff */
[----:B------:R-:W-:Y:S01]  /*92a0*/  STL.64 [R1+0x1010], R22 ;  /* 0x0010101601007387 */ /* 0x000fe20000100a00 */
[----:B------:R-:W-:-:S03]  /*92b0*/  UIMAD UR47, UR47, 0x45, URZ ;  /* 0x000000452f2f78a4 */ /* 0x000fc6000f8e02ff */
[----:B------:R0:W2:Y:S01]  /*92c0*/  @P0 LDG.E.U8 R76, desc[UR20][R24.64] ;  /* 0x00000014184c0981 */ /* 0x0000a2000c1e1100 */
[----:B-1----:R-:W-:-:S03]  /*92d0*/  IADD3 R18, P4, PT, R200, UR45, RZ ;  /* 0x0000002dc8127c10 */ /* 0x002fc6000ff9e0ff */
[----:B------:R-:W-:Y:S01]  /*92e0*/  STL.64 [R1+0xe98], R32 ;  /* 0x000e982001007387 */ /* 0x000fe20000100a00 */
[----:B------:R-:W-:-:S03]  /*92f0*/  IADD3.X R19, PT, PT, R201, UR42, RZ, P4, !PT ;  /* 0x0000002ac9137c10 */ /* 0x000fc6000a7fe4ff */
[----:B------:R0:W-:Y:S01]  /*9300*/  STL.64 [R1+0xe88], R24 ;  /* 0x000e881801007387 */ /* 0x0001e20000100a00 */
[----:B------:R-:W-:-:S03]  /*9310*/  USHF.R.S32.HI UR19, URZ, 0x1f, UR54 ;  /* 0x0000001fff137899 */ /* 0x000fc60008011436 */
[----:B------:R1:W-:Y:S04]  /*9320*/  STL.64 [R1+0xe78], R18 ;  /* 0x000e781201007387 */ /* 0x0003e80000100a00 */
[----:B------:R1:W2:Y:S01]  /*9330*/  @P0 LDG.E.U8 R74, desc[UR20][R18.64] ;  /* 0x00000014124a0981 */ /* 0x0002a2000c1e1100 */
[----:B0-----:R-:W-:Y:S01]  /*9340*/  IADD3 R24, P1, PT, R202, UR39, RZ ;  /* 0x00000027ca187c10 */ /* 0x001fe2000ff3e0ff */
[----:B------:R-:W-:Y:S02]  /*9350*/  USHF.R.S32.HI UR39, URZ, 0x1f, UR46 ;  /* 0x0000001fff277899 */ /* 0x000fe4000801142e */
[----:B------:R0:W2:Y:S01]  /*9360*/  @P0 LDG.E.U8 R0, desc[UR20][R32.64] ;  /* 0x0000001420000981 */ /* 0x0000a2000c1e1100 */
[----:B------:R-:W-:Y:S01]  /*9370*/  IADD3.X R25, PT, PT, R203, UR33, RZ, P1, !PT ;  /* 0x00000021cb197c10 */ /* 0x000fe20008ffe4ff */
[----:B------:R-:W-:Y:S01]  /*9380*/  USHF.R.S32.HI UR33, URZ, 0x1f, UR47 ;  /* 0x0000001fff217899 */ /* 0x000fe2000801142f */
[C---:B-1----:R-:W-:Y:S01]  /*9390*/  IADD3 R18, P2, PT, R200.reuse, UR54, RZ ;  /* 0x00000036c8127c10 */ /* 0x042fe2000ff5e0ff */
[----:B------:R-:W2:Y:S01]  /*93a0*/  @P0 LDG.E.U8 R6, desc[UR20][R22.64] ;  /* 0x0000001416060981 */ /* 0x000ea2000c1e1100 */
[----:B------:R-:W-:-:S02]  /*93b0*/  IADD3 R34, P1, PT, R200, UR47, RZ ;  /* 0x0000002fc8227c10 */ /* 0x000fc4000ff3e0ff */
[C---:B------:R-:W-:Y:S01]  /*93c0*/  IADD3.X R19, PT, PT, R201.reuse, UR19, RZ, P2, !PT ;  /* 0x00000013c9137c10 */ /* 0x040fe200097fe4ff */
[----:B------:R-:W-:Y:S01]  /*93d0*/  STL.64 [R1+0x1000], R20 ;  /* 0x0010001401007387 */ /* 0x000fe20000100a00 */
[----:B0-----:R-:W-:Y:S02]  /*93e0*/  IADD3 R32, P3, PT, R200, UR46, RZ ;  /* 0x0000002ec8207c10 */ /* 0x001fe4000ff7e0ff */
[C---:B------:R-:W-:Y:S01]  /*93f0*/  IADD3.X R35, PT, PT, R201.reuse, UR33, RZ, P1, !PT ;  /* 0x00000021c9237c10 */ /* 0x040fe20008ffe4ff */
[----:B------:R0:W2:Y:S01]  /*9400*/  @P0 LDG.E.U8 R72, desc[UR20][R18.64] ;  /* 0x0000001412480981 */ /* 0x0000a2000c1e1100 */
[----:B------:R-:W-:Y:S02]  /*9410*/  IADD3.X R33, PT, PT, R201, UR39, RZ, P3, !PT ;  /* 0x00000027c9217c10 */ /* 0x000fe40009ffe4ff */
[----:B------:R-:W-:Y:S01]  /*9420*/  IADD3 RZ, P1, PT, R4, R202, RZ ;  /* 0x000000ca04ff7210 */ /* 0x000fe20007f3e0ff */
[----:B------:R1:W-:Y:S04]  /*9430*/  STL.64 [R1+0xe68], R18 ;  /* 0x000e681201007387 */ /* 0x0003e80000100a00 */
[----:B------:R-:W-:Y:S01]  /*9440*/  STL.64 [R1+0xff0], R24 ;  /* 0x000ff01801007387 */ /* 0x000fe20000100a00 */
[----:B------:R-:W-:-:S03]  /*9450*/  IMAD.X R39, R2, 0x1, R203, P1 ;  /* 0x0000000102277824 */ /* 0x000fc600008e06cb */
[----:B------:R-:W2:Y:S04]  /*9460*/  @P0 LDG.E.U8 R175, desc[UR20][R32.64] ;  /* 0x0000001420af0981 */ /* 0x000ea8000c1e1100 */
[----:B-1----:R-:W2:Y:S04]  /*9470*/  LDL.LU R18, [R1+0x12ac] ;  /* 0x0012ac0001127983 */ /* 0x002ea80000300800 */
[----:B------:R-:W2:Y:S04]  /*9480*/  @P0 LDG.E.U8 R185, desc[UR20][R34.64] ;  /* 0x0000001422b90981 */ /* 0x000ea8000c1e1100 */
[----:B------:R1:W2:Y:S01]  /*9490*/  @P0 LDG.E.U8 R93, desc[UR20][R20.64] ;  /* 0x00000014145d0981 */ /* 0x0002a2000c1e1100 */
[----:B------:R-:W-:Y:S01]  /*94a0*/  PRMT R136, RZ, 0x7610, R136 ;  /* 0x00007610ff887816 */ /* 0x000fe20000000088 */
[----:B0-----:R-:W0:Y:S02]  /*94b0*/  LDC R19, c[0x0][0x3c4] ;  /* 0x0000f100ff137b82 */ /* 0x001e240000000800 */
[----:B------:R1:W-:Y:S04]  /*94c0*/  STL.64 [R1+0xe58], R32 ;  /* 0x000e582001007387 */ /* 0x0003e80000100a00 */
[----:B------:R-:W2:Y:S04]  /*94d0*/  @P0 LDG.E.U8 R116, desc[UR20][R38.64] ;  /* 0x0000001426740981 */ /* 0x000ea8000c1e1100 */
[----:B------:R-:W2:Y:S04]  /*94e0*/  @P0 LDG.E.U8 R10, desc[UR20][R214.64] ;  /* 0x00000014d60a0981 */ /* 0x000ea8000c1e1100 */
[----:B-1----:R-:W2:Y:S04]  /*94f0*/  LDL.LU R32, [R1+0x12a8] ;  /* 0x0012a80001207983 */ /* 0x002ea80000300800 */
[----:B------:R1:W-:Y:S04]  /*9500*/  STL.64 [R1+0xe48], R34 ;  /* 0x000e482201007387 */ /* 0x0003e80000100a00 */
[----:B------:R0:W2:Y:S01]  /*9510*/  @P0 LDG.E.U8 R91, desc[UR20][R24.64] ;  /* 0x00000014185b0981 */ /* 0x0000a2000c1e1100 */
[----:B------:R-:W-:-:S02]  /*9520*/  PRMT R160, RZ, 0x7610, R160 ;  /* 0x00007610ffa07816 */ /* 0x000fc400000000a0 */
[----:B------:R-:W-:Y:S01]  /*9530*/  PRMT R134, RZ, 0x7610, R134 ;  /* 0x00007610ff867816 */ /* 0x000fe20000000086 */
[----:B------:R-:W2:Y:S04]  /*9540*/  @P0 LDG.E.U8 R161, desc[UR20][R26.64] ;  /* 0x000000141aa10981 */ /* 0x000ea8000c1e1100 */
[----:B-1----:R-:W2:Y:S04]  /*9550*/  LDL.LU.64 R34, [R1+0x12a0] ;  /* 0x0012a00001227983 */ /* 0x002ea80000300a00 */
[----:B------:R-:W2:Y:S04]  /*9560*/  LDL.LU.64 R36, [R1+0x1298] ;  /* 0x0012980001247983 */ /* 0x000ea80000300a00 */
[----:B------:R1:W-:Y:S01]  /*9570*/  STL.64 [R1+0x11b8], R38 ;  /* 0x0011b82601007387 */ /* 0x0003e20000100a00 */
[----:B------:R-:W-:-:S02]  /*9580*/  PRMT R158, RZ, 0x7610, R158 ;  /* 0x00007610ff9e7816 */ /* 0x000fc4000000009e */
[----:B------:R-:W-:Y:S01]  /*9590*/  PRMT R118, RZ, 0x7610, R118 ;  /* 0x00007610ff767816 */ /* 0x000fe20000000076 */
[----:B------:R-:W2:Y:S01]  /*95a0*/  @P0 LDG.E.U8 R137, desc[UR20][R28.64] ;  /* 0x000000141c890981 */ /* 0x000ea2000c1e1100 */
[----:B------:R-:W-:Y:S02]  /*95b0*/  PRMT R70, RZ, 0x7610, R70 ;  /* 0x00007610ff467816 */ /* 0x000fe40000000046 */
[----:B------:R-:W-:Y:S01]  /*95c0*/  PRMT R66, RZ, 0x7610, R66 ;  /* 0x00007610ff427816 */ /* 0x000fe20000000042 */
[----:B------:R-:W2:Y:S04]  /*95d0*/  @P0 LDG.E.U8 R99, desc[UR20][R172.64] ;  /* 0x00000014ac630981 */ /* 0x000ea8000c1e1100 */
[----:B-1----:R-:W2:Y:S04]  /*95e0*/  LDL.LU.64 R38, [R1+0x1290] ;  /* 0x0012900001267983 */ /* 0x002ea80000300a00 */
[----:B------:R-:W2:Y:S04]  /*95f0*/  LDL.LU.64 R40, [R1+0x1288] ;  /* 0x0012880001287983 */ /* 0x000ea80000300a00 */
[----:B------:R-:W2:Y:S04]  /*9600*/  LDL.LU.64 R42, [R1+0x1280] ;  /* 0x00128000012a7983 */ /* 0x000ea80000300a00 */
[----:B------:R-:W2:Y:S04]  /*9610*/  LDL.LU.64 R226, [R1+0x1278] ;  /* 0x0012780001e27983 */ /* 0x000ea80000300a00 */
[----:B------:R-:W3:Y:S01]  /*9620*/  LDL.LU.64 R44, [R1+0x1270] ;  /* 0x00127000012c7983 */ /* 0x000ee20000300a00 */
[----:B--2---:R-:W-:-:S06]  /*9630*/  PRMT R227, RZ, 0x7610, R227 ;  /* 0x00007610ffe37816 */ /* 0x004fcc00000000e3 */
[----:B------:R-:W2:Y:S04]  /*9640*/  @P0 LDG.E.U8 R227, desc[UR20][R46.64] ;  /* 0x000000142ee30981 */ /* 0x000ea8000c1e1100 */
[----:B------:R-:W2:Y:S04]  /*9650*/  LDL.LU.64 R46, [R1+0x1268] ;  /* 0x00126800012e7983 */ /* 0x000ea80000300a00 */
[----:B------:R-:W2:Y:S04]  /*9660*/  LDL.LU.64 R48, [R1+0x1260] ;  /* 0x0012600001307983 */ /* 0x000ea80000300a00 */
[----:B------:R-:W2:Y:S04]  /*9670*/  LDL.LU.64 R50, [R1+0x1258] ;  /* 0x0012580001327983 */ /* 0x000ea80000300a00 */
[----:B------:R-:W2:Y:S04]  /*9680*/  LDL.LU.64 R52, [R1+0x1250] ;  /* 0x0012500001347983 */ /* 0x000ea80000300a00 */
[----:B------:R-:W2:Y:S04]  /*9690*/  LDL.LU.64 R54, [R1+0x1248] ;  /* 0x0012480001367983 */ /* 0x000ea80000300a00 */
[----:B------:R-:W2:Y:S01]  /*96a0*/  LDL.LU.64 R194, [R1+0x1240] ;  /* 0x0012400001c27983 */ /* 0x000ea20000300a00 */
[----:B------:R-:W-:-:S03]  /*96b0*/  PRMT R226, RZ, 0x7610, R226 ;  /* 0x00007610ffe27816 */ /* 0x000fc600000000e2 */
[----:B------:R-:W3:Y:S04]  /*96c0*/  LDL.LU.64 R56, [R1+0x1238] ;  /* 0x0012380001387983 */ /* 0x000ee80000300a00 */
[----:B------:R-:W3:Y:S01]  /*96d0*/  @P0 LDG.E.U8 R226, desc[UR20][R60.64] ;  /* 0x000000143ce20981 */ /* 0x000ee2000c1e1100 */
[C---:B------:R-:W-:Y:S02]  /*96e0*/  IADD3 R22, P1, PT, R202.reuse, UR36, RZ ;  /* 0x00000024ca167c10 */ /* 0x040fe4000ff3e0ff */
[----:B------:R-:W-:Y:S02]  /*96f0*/  IADD3 R20, P2, PT, R202, UR32, RZ ;  /* 0x00000020ca147c10 */ /* 0x000fe4000ff5e0ff */
[C---:B------:R-:W-:Y:S02]  /*9700*/  IADD3.X R23, PT, PT, R203.reuse, UR55, RZ, P1, !PT ;  /* 0x00000037cb177c10 */ /* 0x040fe40008ffe4ff */
[----:B------:R-:W-:-:S02]  /*9710*/  IADD3.X R21, PT, PT, R203, UR34, RZ, P2, !PT ;  /* 0x00000022cb157c10 */ /* 0x000fc400097fe4ff */
[----:B0-----:R-:W-:Y:S01]  /*9720*/  IADD3 R24, P1, PT, R202, UR70, RZ ;  /* 0x00000046ca187c10 */ /* 0x001fe2000ff3e0ff */
[----:B------:R0:W3:Y:S03]  /*9730*/  @P0 LDG.E.U8 R89, desc[UR20][R22.64] ;  /* 0x0000001416590981 */ /* 0x0000e6000c1e1100 */
[----:B------:R-:W-:Y:S01]  /*9740*/  IADD3.X R25, PT, PT, R203, UR71, RZ, P1, !PT ;  /* 0x00000047cb197c10 */ /* 0x000fe20008ffe4ff */
[----:B------:R1:W3:Y:S01]  /*9750*/  @P0 LDG.E.U8 R136, desc[UR20][R20.64] ;  /* 0x0000001414880981 */ /* 0x0002e2000c1e1100 */
[----:B------:R-:W-:-:S03]  /*9760*/  PRMT R4, RZ, 0x7610, R4 ;  /* 0x00007610ff047816 */ /* 0x000fc60000000004 */
[----:B------:R0:W3:Y:S01]  /*9770*/  @P0 LDG.E.U8 R160, desc[UR20][R24.64] ;  /* 0x0000001418a00981 */ /* 0x0000e2000c1e1100 */
[----:B------:R-:W-:Y:S02]  /*9780*/  PRMT R2, RZ, 0x7610, R2 ;  /* 0x00007610ff027816 */ /* 0x000fe40000000002 */
[----:B------:R-:W-:Y:S02]  /*9790*/  PRMT R18, RZ, 0x7610, R18 ;  /* 0x00007610ff127816 */ /* 0x000fe40000000012 */
[----:B--2---:R-:W-:-:S06]  /*97a0*/  PRMT R195, RZ, 0x7610, R195 ;  /* 0x00007610ffc37816 */ /* 0x004fcc00000000c3 */
[----:B------:R-:W2:Y:S04]  /*97b0*/  @P0 LDG.E.U8 R195, desc[UR20][R58.64] ;  /* 0x000000143ac30981 */ /* 0x000ea8000c1e1100 */
[----:B------:R-:W2:Y:S04]  /*97c0*/  LDL.LU.64 R58, [R1+0x1230] ;  /* 0x00123000013a7983 */ /* 0x000ea80000300a00 */
[----:B------:R-:W2:Y:S04]  /*97d0*/  LDL.LU.64 R60, [R1+0x1228] ;  /* 0x00122800013c7983 */ /* 0x000ea80000300a00 */
[----:B------:R-:W2:Y:S01]  /*97e0*/  LDL.LU.64 R64, [R1+0x1220] ;  /* 0x0012200001407983 */ /* 0x000ea20000300a00 */
[----:B------:R-:W-:-:S03]  /*97f0*/  PRMT R194, RZ, 0x7610, R194 ;  /* 0x00007610ffc27816 */ /* 0x000fc600000000c2 */
[----:B------:R-:W2:Y:S04]  /*9800*/  LDL.LU.64 R224, [R1+0x1218] ;  /* 0x0012180001e07983 */ /* 0x000ea80000300a00 */
[----:B------:R-:W2:Y:S04]  /*9810*/  LDL.LU.64 R222, [R1+0x1210] ;  /* 0x0012100001de7983 */ /* 0x000ea80000300a00 */
[----:B------:R-:W2:Y:S04]  /*9820*/  LDL.LU.64 R220, [R1+0x1208] ;  /* 0x0012080001dc7983 */ /* 0x000ea80000300a00 */
[----:B------:R-:W2:Y:S04]  /*9830*/  LDL.LU.64 R218, [R1+0x1200] ;  /* 0x0012000001da7983 */ /* 0x000ea80000300a00 */
[----:B------:R-:W2:Y:S04]  /*9840*/  @P0 LDG.E.U8 R194, desc[UR20][R216.64] ;  /* 0x00000014d8c20981 */ /* 0x000ea8000c1e1100 */
[----:B------:R-:W2:Y:S04]  /*9850*/  LDL.LU.64 R216, [R1+0x11f8] ;  /* 0x0011f80001d87983 */ /* 0x000ea80000300a00 */
[----:B------:R-:W2:Y:S04]  /*9860*/  LDL.LU.64 R214, [R1+0x11f0] ;  /* 0x0011f00001d67983 */ /* 0x000ea80000300a00 */
[----:B------:R-:W2:Y:S04]  /*9870*/  LDL.LU.64 R212, [R1+0x11e8] ;  /* 0x0011e80001d47983 */ /* 0x000ea80000300a00 */
[----:B------:R-:W2:Y:S04]  /*9880*/  LDL.LU.64 R210, [R1+0x11e0] ;  /* 0x0011e00001d27983 */ /* 0x000ea80000300a00 */
[----:B------:R-:W2:Y:S04]  /*9890*/  LDL.LU R209, [R1+0x11d8] ;  /* 0x0011d80001d17983 */ /* 0x000ea80000300800 */
[----:B------:R0:W-:Y:S04]  /*98a0*/  STL.64 [R1+0xfe0], R22 ;  /* 0x000fe01601007387 */ /* 0x0001e80000100a00 */
[----:B------:R1:W-:Y:S01]  /*98b0*/  STL.64 [R1+0xfd0], R20 ;  /* 0x000fd01401007387 */ /* 0x0003e20000100a00 */
[----:B0-----:R-:W-:-:S02]  /*98c0*/  IADD3 R22, P2, PT, R202, UR68, RZ ;  /* 0x00000044ca167c10 */ /* 0x001fc4000ff5e0ff */
[----:B-1----:R-:W-:Y:S01]  /*98d0*/  IADD3 R20, P1, PT, R202, UR66, RZ ;  /* 0x00000042ca147c10 */ /* 0x002fe2000ff3e0ff */
[----:B------:R0:W-:Y:S01]  /*98e0*/  STL.64 [R1+0xfc0], R24 ;  /* 0x000fc01801007387 */ /* 0x0001e20000100a00 */
[C---:B------:R-:W-:Y:S01]  /*98f0*/  IADD3.X R23, PT, PT, R203.reuse, UR14, RZ, P2, !PT ;  /* 0x0000000ecb177c10 */ /* 0x040fe200097fe4ff */
[----:B------:R-:W1:Y:S01]  /*9900*/  LDCU UR14, c[0x0][0x3c4] ;  /* 0x00007880ff0e77ac */ /* 0x000e620008000800 */
[----:B------:R-:W-:-:S03]  /*9910*/  IADD3.X R21, PT, PT, R203, UR31, RZ, P1, !PT ;  /* 0x0000001fcb157c10 */ /* 0x000fc60008ffe4ff */
[----:B------:R1:W-:Y:S04]  /*9920*/  STL.64 [R1+0xf90], R22 ;  /* 0x000f901601007387 */ /* 0x0003e80000100a00 */
[----:B------:R1:W2:Y:S01]  /*9930*/  @P0 LDG.E.U8 R4, desc[UR20][R22.64] ;  /* 0x0000001416040981 */ /* 0x0002a2000c1e1100 */
[----:B0-----:R-:W-:-:S03]  /*9940*/  IADD3 R24, P1, PT, R202, UR41, RZ ;  /* 0x00000029ca187c10 */ /* 0x001fc6000ff3e0ff */
[----:B------:R0:W-:Y:S01]  /*9950*/  STL.64 [R1+0xf80], R20 ;  /* 0x000f801401007387 */ /* 0x0001e20000100a00 */
[----:B------:R-:W-:-:S03]  /*9960*/  IADD3.X R25, PT, PT, R203, UR64, RZ, P1, !PT ;  /* 0x00000040cb197c10 */ /* 0x000fc60008ffe4ff */
[----:B------:R0:W2:Y:S01]  /*9970*/  @P0 LDG.E.U8 R87, desc[UR20][R20.64] ;  /* 0x0000001414570981 */ /* 0x0000a2000c1e1100 */
[----:B-1----:R-:W-:-:S03]  /*9980*/  IADD3 R22, P2, PT, R202, UR40, RZ ;  /* 0x00000028ca167c10 */ /* 0x002fc6000ff5e0ff */
[----:B------:R1:W-:Y:S01]  /*9990*/  STL.64 [R1+0xf70], R24 ;  /* 0x000f701801007387 */ /* 0x0003e20000100a00 */
[----:B------:R-:W-:-:S03]  /*99a0*/  IADD3.X R23, PT, PT, R203, UR28, RZ, P2, !PT ;  /* 0x0000001ccb177c10 */ /* 0x000fc600097fe4ff */
[----:B------:R1:W3:Y:S01]  /*99b0*/  @P0 LDG.E.U8 R85, desc[UR20][R24.64] ;  /* 0x0000001418550981 */ /* 0x0002e2000c1e1100 */
[----:B0-----:R-:W-:-:S03]  /*99c0*/  IADD3 R20, P1, PT, R202, UR73, RZ ;  /* 0x00000049ca147c10 */ /* 0x001fc6000ff3e0ff */
[----:B------:R0:W3:Y:S01]  /*99d0*/  @P0 LDG.E.U8 R83, desc[UR20][R22.64] ;  /* 0x0000001416530981 */ /* 0x0000e2000c1e1100 */
[C---:B------:R-:W-:Y:S02]  /*99e0*/  IADD3.X R21, PT, PT, R203.reuse, UR61, RZ, P1, !PT ;  /* 0x0000003dcb157c10 */ /* 0x040fe40008ffe4ff */
[C---:B-1----:R-:W-:Y:S01]  /*99f0*/  IADD3 R24, P1, PT, R202.reuse, UR75, RZ ;  /* 0x0000004bca187c10 */ /* 0x042fe2000ff3e0ff */
[----:B------:R0:W-:Y:S03]  /*9a00*/  STL.64 [R1+0xf60], R22 ;  /* 0x000f601601007387 */ /* 0x0001e60000100a00 */
[----:B------:R-:W-:Y:S01]  /*9a10*/  IADD3.X R25, PT, PT, R203, UR35, RZ, P1, !PT ;  /* 0x00000023cb197c10 */ /* 0x000fe20008ffe4ff */
[----:B------:R1:W-:Y:S04]  /*9a20*/  STL.64 [R1+0xf50], R20 ;  /* 0x000f501401007387 */ /* 0x0003e80000100a00 */
[----:B------:R1:W3:Y:S01]  /*9a30*/  @P0 LDG.E.U8 R135, desc[UR20][R20.64] ;  /* 0x0000001414870981 */ /* 0x0002e2000c1e1100 */
[----:B0-----:R-:W-:-:S03]  /*9a40*/  IADD3 R22, P2, PT, R202, UR69, RZ ;  /* 0x00000045ca167c10 */ /* 0x001fc6000ff5e0ff */
[----:B------:R0:W-:Y:S04]  /*9a50*/  STL.64 [R1+0xf40], R24 ;  /* 0x000f401801007387 */ /* 0x0001e80000100a00 */
[----:B------:R0:W3:Y:S01]  /*9a60*/  @P0 LDG.E.U8 R159, desc[UR20][R24.64] ;  /* 0x00000014189f0981 */ /* 0x0000e2000c1e1100 */
[----:B-1----:R-:W-:Y:S01]  /*9a70*/  IADD3 R20, P1, PT, R202, UR15, RZ ;  /* 0x0000000fca147c10 */ /* 0x002fe2000ff3e0ff */
[----:B------:R-:W1:Y:S01]  /*9a80*/  LDCU UR15, c[0x0][0x3c4] ;  /* 0x00007880ff0f77ac */ /* 0x000e620008000800 */
[C---:B------:R-:W-:Y:S02]  /*9a90*/  IADD3.X R23, PT, PT, R203.reuse, UR57, RZ, P2, !PT ;  /* 0x00000039cb177c10 */ /* 0x040fe400097fe4ff */
[----:B------:R-:W-:-:S03]  /*9aa0*/  IADD3.X R21, PT, PT, R203, UR56, RZ, P1, !PT ;  /* 0x00000038cb157c10 */ /* 0x000fc60008ffe4ff */
[----:B------:R1:W3:Y:S01]  /*9ab0*/  @P0 LDG.E.U8 R2, desc[UR20][R22.64] ;  /* 0x0000001416020981 */ /* 0x0002e2000c1e1100 */
[----:B0-----:R-:W-:-:S03]  /*9ac0*/  IADD3 R24, P1, PT, R202, UR51, RZ ;  /* 0x00000033ca187c10 */ /* 0x001fc6000ff3e0ff */
[----:B------:R1:W-:Y:S01]  /*9ad0*/  STL.64 [R1+0xf10], R22 ;  /* 0x000f101601007387 */ /* 0x0003e20000100a00 */
[----:B------:R-:W-:-:S03]  /*9ae0*/  IADD3.X R25, PT, PT, R203, UR26, RZ, P1, !PT ;  /* 0x0000001acb197c10 */ /* 0x000fc60008ffe4ff */
[----:B------:R0:W-:Y:S04]  /*9af0*/  STL.64 [R1+0xf00], R20 ;  /* 0x000f001401007387 */ /* 0x0001e80000100a00 */
[----:B------:R0:W3:Y:S01]  /*9b00*/  @P0 LDG.E.U8 R81, desc[UR20][R20.64] ;  /* 0x0000001414510981 */ /* 0x0000e2000c1e1100 */
[----:B-1----:R-:W-:-:S03]  /*9b10*/  IADD3 R22, P2, PT, R202, UR37, RZ ;  /* 0x00000025ca167c10 */ /* 0x002fc6000ff5e0ff */
[----:B------:R1:W-:Y:S04]  /*9b20*/  STL.64 [R1+0xef0], R24 ;  /* 0x000ef01801007387 */ /* 0x0003e80000100a00 */
[----:B------:R1:W3:Y:S01]  /*9b30*/  @P0 LDG.E.U8 R79, desc[UR20][R24.64] ;  /* 0x00000014184f0981 */ /* 0x0002e2000c1e1100 */
[----:B0-----:R-:W-:Y:S02]  /*9b40*/  IADD3 R20, P1, PT, R202, UR53, RZ ;  /* 0x00000035ca147c10 */ /* 0x001fe4000ff3e0ff */
[C---:B------:R-:W-:Y:S02]  /*9b50*/  IADD3.X R23, PT, PT, R203.reuse, UR50, RZ, P2, !PT ;  /* 0x00000032cb177c10 */ /* 0x040fe400097fe4ff */
[----:B------:R-:W-:-:S03]  /*9b60*/  IADD3.X R21, PT, PT, R203, UR38, RZ, P1, !PT ;  /* 0x00000026cb157c10 */ /* 0x000fc60008ffe4ff */
[----:B------:R0:W3:Y:S01]  /*9b70*/  @P0 LDG.E.U8 R77, desc[UR20][R22.64] ;  /* 0x00000014164d0981 */ /* 0x0000e2000c1e1100 */
[----:B-1----:R-:W-:-:S03]  /*9b80*/  IADD3 R24, P1, PT, R202, UR63, RZ ;  /* 0x0000003fca187c10 */ /* 0x002fc6000ff3e0ff */
[----:B------:R0:W-:Y:S01]  /*9b90*/  STL.64 [R1+0xee0], R22 ;  /* 0x000ee01601007387 */ /* 0x0001e20000100a00 */
[----:B------:R-:W-:-:S03]  /*9ba0*/  IADD3.X R25, PT, PT, R203, UR60, RZ, P1, !PT ;  /* 0x0000003ccb197c10 */ /* 0x000fc60008ffe4ff */
[----:B------:R1:W-:Y:S04]  /*9bb0*/  STL.64 [R1+0xed0], R20 ;  /* 0x000ed01401007387 */ /* 0x0003e80000100a00 */
[----:B------:R1:W3:Y:S01]  /*9bc0*/  @P0 LDG.E.U8 R134, desc[UR20][R20.64] ;  /* 0x0000001414860981 */ /* 0x0002e2000c1e1100 */
[----:B0-----:R-:W-:-:S03]  /*9bd0*/  IADD3 R22, P2, PT, R202, UR58, RZ ;  /* 0x0000003aca167c10 */ /* 0x001fc6000ff5e0ff */
[----:B------:R0:W3:Y:S01]  /*9be0*/  @P0 LDG.E.U8 R158, desc[UR20][R24.64] ;  /* 0x00000014189e0981 */ /* 0x0000e2000c1e1100 */
[C---:B-1----:R-:W-:Y:S02]  /*9bf0*/  IADD3 R20, P1, PT, R202.reuse, UR29, RZ ;  /* 0x0000001dca147c10 */ /* 0x042fe4000ff3e0ff */
[C---:B------:R-:W-:Y:S02]  /*9c00*/  IADD3.X R23, PT, PT, R203.reuse, UR24, RZ, P2, !PT ;  /* 0x00000018cb177c10 */ /* 0x040fe400097fe4ff */
[----:B------:R-:W-:Y:S01]  /*9c10*/  IADD3.X R21, PT, PT, R203, UR43, RZ, P1, !PT ;  /* 0x0000002bcb157c10 */ /* 0x000fe20008ffe4ff */
[----:B------:R0:W-:Y:S04]  /*9c20*/  STL.64 [R1+0xec0], R24 ;  /* 0x000ec01801007387 */ /* 0x0001e80000100a00 */
[----:B------:R-:W-:Y:S01]  /*9c30*/  STL.64 [R1+0xe90], R22 ;  /* 0x000e901601007387 */ /* 0x000fe20000100a00 */
[----:B------:R-:W-:-:S03]  /*9c40*/  IADD3 R26, P1, PT, R202, UR45, RZ ;  /* 0x0000002dca1a7c10 */ /* 0x000fc6000ff3e0ff */
[----:B------:R1:W-:Y:S04]  /*9c50*/  STL.64 [R1+0xe80], R20 ;  /* 0x000e801401007387 */ /* 0x0003e80000100a00 */
[----:B------:R1:W3:Y:S01]  /*9c60*/  @P0 LDG.E.U8 R75, desc[UR20][R20.64] ;  /* 0x00000014144b0981 */ /* 0x0002e2000c1e1100 */
[C---:B0-----:R-:W-:Y:S02]  /*9c70*/  IADD3 R24, P2, PT, R202.reuse, UR54, RZ ;  /* 0x00000036ca187c10 */ /* 0x041fe4000ff5e0ff */
[C---:B------:R-:W-:Y:S01]  /*9c80*/  IADD3.X R27, PT, PT, R203.reuse, UR42, RZ, P1, !PT ;  /* 0x0000002acb1b7c10 */ /* 0x040fe20008ffe4ff */
[----:B------:R0:W3:Y:S01]  /*9c90*/  @P0 LDG.E.U8 R18, desc[UR20][R22.64] ;  /* 0x0000001416120981 */ /* 0x0000e2000c1e1100 */
[----:B-1----:R-:W1:Y:S01]  /*9ca0*/  LDC R20, c[0x0][0x3c4] ;  /* 0x0000f100ff147b82 */ /* 0x002e620000000800 */
[----:B------:R-:W-:Y:S01]  /*9cb0*/  IADD3.X R25, PT, PT, R203, UR19, RZ, P2, !PT ;  /* 0x00000013cb197c10 */ /* 0x000fe200097fe4ff */
[----:B------:R-:W1:Y:S01]  /*9cc0*/  LDCU UR19, c[0x0][0x3c4] ;  /* 0x00007880ff1377ac */ /* 0x000e620008000800 */
[----:B------:R4:W3:Y:S01]  /*9cd0*/  @P0 LDG.E.U8 R73, desc[UR20][R26.64] ;  /* 0x000000141a490981 */ /* 0x0008e2000c1e1100 */
[----:B0-----:R-:W-:-:S04]  /*9ce0*/  IADD3 R22, P1, PT, R202, UR46, RZ ;  /* 0x0000002eca167c10 */ /* 0x001fc8000ff3e0ff */
[----:B------:R-:W0:Y:S01]  /*9cf0*/  LDC R21, c[0x0][0x3c4] ;  /* 0x0000f100ff157b82 */ /* 0x000e220000000800 */
[----:B------:R-:W-:Y:S01]  /*9d00*/  IADD3.X R23, PT, PT, R203, UR39, RZ, P1, !PT ;  /* 0x00000027cb177c10 */ /* 0x000fe20008ffe4ff */
[----:B------:R4:W-:Y:S01]  /*9d10*/  STL.64 [R1+0xe70], R26 ;  /* 0x000e701a01007387 */ /* 0x0009e20000100a00 */
[----:B------:R-:W-:-:S03]  /*9d20*/  USHF.R.S32.HI UR14, URZ, 0x1f, UR14 ;  /* 0x0000001fff0e7899 */ /* 0x000fc6000801140e */
[----:B------:R-:W-:Y:S01]  /*9d30*/  STL.64 [R1+0xe60], R24 ;  /* 0x000e601801007387 */ /* 0x000fe20000100a00 */
[----:B------:R-:W-:-:S03]  /*9d40*/  IADD3 RZ, P1, PT, R200, R19, RZ ;  /* 0x00000013c8ff7210 */ /* 0x000fc60007f3e0ff */
[----:B------:R5:W-:Y:S04]  /*9d50*/  STL.64 [R1+0xe50], R22 ;  /* 0x000e501601007387 */ /* 0x000be80000100a00 */
[----:B------:R5:W3:Y:S01]  /*9d60*/  @P0 LDG.E.U8 R133, desc[UR20][R22.64] ;  /* 0x0000001416850981 */ /* 0x000ae2000c1e1100 */
[----:B----4-:R-:W-:-:S03]  /*9d70*/  IADD3 R26, P2, PT, R202, UR47, RZ ;  /* 0x0000002fca1a7c10 */ /* 0x010fc6000ff5e0ff */
[----:B------:R4:W3:Y:S01]  /*9d80*/  @P0 LDG.E.U8 R71, desc[UR20][R24.64] ;  /* 0x0000001418470981 */ /* 0x0008e2000c1e1100 */
[----:B------:R-:W-:Y:S01]  /*9d90*/  IADD3.X R27, PT, PT, R203, UR33, RZ, P2, !PT ;  /* 0x00000021cb1b7c10 */ /* 0x000fe200097fe4ff */
[----:B-----5:R-:W5:Y:S01]  /*9da0*/  LDC R22, c[0x0][0x3c4] ;  /* 0x0000f100ff167b82 */ /* 0x020f620000000800 */
[----:B----4-:R-:W-:Y:S01]  /*9db0*/  VIADD R24, R200, UR15 ;  /* 0x0000000fc8187c36 */ /* 0x010fe20008000000 */
[----:B------:R-:W-:Y:S01]  /*9dc0*/  IADD3.X R25, PT, PT, R201, UR14, RZ, P1, !PT ;  /* 0x0000000ec9197c10 */ /* 0x000fe20008ffe4ff */
[----:B0-----:R-:W-:Y:S01]  /*9dd0*/  IMAD R19, R21, 0x48, RZ ;  /* 0x0000004815137824 */ /* 0x001fe200078e02ff */
[----:B-1----:R-:W-:Y:S01]  /*9de0*/  IADD3 RZ, P1, PT, R202, R20, RZ ;  /* 0x00000014caff7210 */ /* 0x002fe20007f3e0ff */
[----:B------:R-:W-:Y:S03]  /*9df0*/  STL.64 [R1+0xe40], R26 ;  /* 0x000e401a01007387 */ /* 0x000fe60000100a00 */
[----:B------:R-:W0:Y:S01]  /*9e00*/  LDC R23, c[0x0][0x3c4] ;  /* 0x0000f100ff177b82 */ /* 0x000e220000000800 */
[----:B------:R1:W-:Y:S04]  /*9e10*/  STL.64 [R1+0x11d0], R24 ;  /* 0x0011d01801007387 */ /* 0x0003e80000100a00 */
[----:B------:R1:W4:Y:S01]  /*9e20*/  @P0 LDG.E.U8 R118, desc[UR20][R24.64] ;  /* 0x0000001418760981 */ /* 0x000322000c1e1100 */
[----:B------:R-:W-:-:S03]  /*9e30*/  SHF.R.S32.HI R21, RZ, 0x1f, R19 ;  /* 0x0000001fff157819 */ /* 0x000fc60000011413 */
[----:B------:R5:W4:Y:S01]  /*9e40*/  @P0 LDG.E.U8 R157, desc[UR20][R26.64] ;  /* 0x000000141a9d0981 */ /* 0x000b22000c1e1100 */
[----:B-1----:R-:W-:Y:S01]  /*9e50*/  VIADD R24, R202, UR19 ;  /* 0x00000013ca187c36 */ /* 0x002fe20008000000 */
[----:B------:R-:W-:Y:S02]  /*9e60*/  IADD3.X R25, PT, PT, R203, UR14, RZ, P1, !PT ;  /* 0x0000000ecb197c10 */ /* 0x000fe40008ffe4ff */
[----:B------:R-:W-:-:S03]  /*9e70*/  IADD3 R28, P1, PT, R19, R200, RZ ;  /* 0x000000c8131c7210 */ /* 0x000fc60007f3e0ff */
[----:B------:R1:W-:Y:S01]  /*9e80*/  STL.64 [R1+0x11c8], R24 ;  /* 0x0011c81801007387 */ /* 0x0003e20000100a00 */
[----:B-----5:R-:W-:-:S03]  /*9e90*/  IADD3 R26, P2, PT, R19, R202, RZ ;  /* 0x000000ca131a7210 */ /* 0x020fc60007f5e0ff */
[----:B------:R1:W5:Y:S01]  /*9ea0*/  @P0 LDG.E.U8 R117, desc[UR20][R24.64] ;  /* 0x0000001418750981 */ /* 0x000362000c1e1100 */
[----:B------:R-:W-:Y:S01]  /*9eb0*/  PRMT R20, RZ, 0x7610, R20 ;  /* 0x00007610ff147816 */ /* 0x000fe20000000014 */
[C---:B------:R-:W-:Y:S01]  /*9ec0*/  IMAD.X R29, R21.reuse, 0x1, R201, P1 ;  /* 0x00000001151d7824 */ /* 0x040fe200008e06c9 */
[----:B------:R-:W-:Y:S01]  /*9ed0*/  PRMT R19, RZ, 0x7610, R19 ;  /* 0x00007610ff137816 */ /* 0x000fe20000000013 */
[----:B------:R-:W-:Y:S01]  /*9ee0*/  IMAD.X R27, R21, 0x1, R203, P2 ;  /* 0x00000001151b7824 */ /* 0x000fe200010e06cb */
[----:B-1----:R-:W1:Y:S01]  /*9ef0*/  LDC R24, c[0x0][0x3c4] ;  /* 0x0000f100ff187b82 */ /* 0x002e620000000800 */
[----:B------:R-:W-:Y:S01]  /*9f00*/  IMAD R22, R22, 0x49, RZ ;  /* 0x0000004916167824 */ /* 0x000fe200078e02ff */
[----:B------:R0:W-:Y:S04]  /*9f10*/  STL.64 [R1+0xe18], R28 ;  /* 0x000e181c01007387 */ /* 0x0001e80000100a00 */
[----:B------:R0:W4:Y:S01]  /*9f20*/  @P0 LDG.E.U8 R20, desc[UR20][R28.64] ;  /* 0x000000141c140981 */ /* 0x000122000c1e1100 */
[----:B------:R-:W-:Y:S01]  /*9f30*/  SHF.R.S32.HI R21, RZ, 0x1f, R22 ;  /* 0x0000001fff157819 */ /* 0x000fe20000011416 */
[----:B------:R-:W2:Y:S02]  /*9f40*/  LDC R25, c[0x0][0x3c4] ;  /* 0x0000f100ff197b82 */ /* 0x000ea40000000800 */
[----:B------:R0:W-:Y:S04]  /*9f50*/  STL.64 [R1+0xe10], R26 ;  /* 0x000e101a01007387 */ /* 0x0001e80000100a00 */
[----:B------:R0:W4:Y:S02]  /*9f60*/  @P0 LDG.E.U8 R19, desc[UR20][R26.64] ;  /* 0x000000141a130981 */ /* 0x000124000c1e1100 */
[----:B0-----:R-:W-:-:S02]  /*9f70*/  IADD3 R28, P1, PT, R22, R200, RZ ;  /* 0x000000c8161c7210 */ /* 0x001fc40007f3e0ff */
[----:B------:R-:W-:-:S03]  /*9f80*/  IADD3 R26, P2, PT, R22, R202, RZ ;  /* 0x000000ca161a7210 */ /* 0x000fc60007f5e0ff */
[C---:B------:R-:W-:Y:S02]  /*9f90*/  IMAD.X R29, R21.reuse, 0x1, R201, P1 ;  /* 0x00000001151d7824 */ /* 0x040fe400008e06c9 */
[----:B------:R-:W-:-:S03]  /*9fa0*/  IMAD.X R27, R21, 0x1, R203, P2 ;  /* 0x00000001151b7824 */ /* 0x000fc600010e06cb */
[----:B------:R0:W4:Y:S01]  /*9fb0*/  @P0 LDG.E.U8 R70, desc[UR20][R28.64] ;  /* 0x000000141c460981 */ /* 0x000122000c1e1100 */
[----:B------:R-:W-:-:S03]  /*9fc0*/  IMAD R21, R23, 0x4a, RZ ;  /* 0x0000004a17157824 */ /* 0x000fc600078e02ff */
[----:B------:R0:W-:Y:S01]  /*9fd0*/  STL.64 [R1+0xe08], R28 ;  /* 0x000e081c01007387 */ /* 0x0001e20000100a00 */
[----:B-1----:R-:W-:Y:S01]  /*9fe0*/  IMAD R23, R24, 0x4b, RZ ;  /* 0x0000004b18177824 */ /* 0x002fe200078e02ff */
[----:B------:R-:W-:Y:S01]  /*9ff0*/  SHF.R.S32.HI R22, RZ, 0x1f, R21 ;  /* 0x0000001fff167819 */ /* 0x000fe20000011415 */
[----:B------:R-:W1:Y:S01]  /*a000*/  LDC R24, c[0x0][0x3c4] ;  /* 0x0000f100ff187b82 */ /* 0x000e620000000800 */
[----:B------:R0:W-:Y:S01]  /*a010*/  STL.64 [R1+0xe00], R26 ;  /* 0x000e001a01007387 */ /* 0x0001e20000100a00 */
[----:B------:R-:W-:-:S03]  /*a020*/  IADD3 R142, P1, PT, R21, R200, RZ ;  /* 0x000000c8158e7210 */ /* 0x000fc60007f3e0ff */
[----:B------:R0:W4:Y:S02]  /*a030*/  @P0 LDG.E.U8 R69, desc[UR20][R26.64] ;  /* 0x000000141a450981 */ /* 0x000124000c1e1100 */
[----:B------:R-:W-:Y:S01]  /*a040*/  IMAD.X R143, R22, 0x1, R201, P1 ;  /* 0x00000001168f7824 */ /* 0x000fe200008e06c9 */
[----:B0-----:R-:W-:Y:S02]  /*a050*/  IADD3 R28, P1, PT, R23, R200, RZ ;  /* 0x000000c8171c7210 */ /* 0x001fe40007f3e0ff */
[----:B------:R-:W-:Y:S02]  /*a060*/  IADD3 R26, P2, PT, R21, R202, RZ ;  /* 0x000000ca151a7210 */ /* 0x000fe40007f5e0ff */
[----:B------:R-:W-:-:S03]  /*a070*/  SHF.R.S32.HI R21, RZ, 0x1f, R23 ;  /* 0x0000001fff157819 */ /* 0x000fc60000011417 */
[----:B------:R-:W-:Y:S01]  /*a080*/  IMAD.X R27, R22, 0x1, R203, P2 ;  /* 0x00000001161b7824 */ /* 0x000fe200010e06cb */
[----:B------:R-:W-:Y:S01]  /*a090*/  STL.64 [R1+0xdf8], R142 ;  /* 0x000df88e01007387 */ /* 0x000fe20000100a00 */
[----:B------:R-:W-:-:S03]  /*a0a0*/  IMAD.X R29, R21, 0x1, R201, P1 ;  /* 0x00000001151d7824 */ /* 0x000fc600008e06c9 */
[----:B------:R0:W-:Y:S04]  /*a0b0*/  STL.64 [R1+0xdf0], R26 ;  /* 0x000df01a01007387 */ /* 0x0001e80000100a00 */
[----:B------:R0:W4:Y:S01]  /*a0c0*/  @P0 LDG.E.U8 R67, desc[UR20][R26.64] ;  /* 0x000000141a430981 */ /* 0x000122000c1e1100 */
[----:B--2---:R-:W-:Y:S01]  /*a0d0*/  PRMT R65, RZ, 0x7610, R65 ;  /* 0x00007610ff417816 */ /* 0x004fe20000000041 */
[----:B------:R-:W-:Y:S02]  /*a0e0*/  IMAD R22, R25, 0x4c, RZ ;  /* 0x0000004c19167824 */ /* 0x000fe400078e02ff */
[----:B------:R2:W-:Y:S01]  /*a0f0*/  STL.64 [R1+0xde8], R28 ;  /* 0x000de81c01007387 */ /* 0x0005e20000100a00 */
[----:B------:R-:W1:Y:S03]  /*a100*/  LDC R25, c[0x0][0x3c4] ;  /* 0x0000f100ff197b82 */ /* 0x000e660000000800 */
[----:B------:R2:W4:Y:S01]  /*a110*/  @P0 LDG.E.U8 R66, desc[UR20][R28.64] ;  /* 0x000000141c420981 */ /* 0x000522000c1e1100 */
[----:B0-----:R-:W-:-:S04]  /*a120*/  IADD3 R26, P1, PT, R23, R202, RZ ;  /* 0x000000ca171a7210 */ /* 0x001fc80007f3e0ff */
[----:B------:R-:W0:Y:S01]  /*a130*/  LDC R23, c[0x0][0x3c4] ;  /* 0x0000f100ff177b82 */ /* 0x000e220000000800 */
[----:B------:R-:W-:Y:S01]  /*a140*/  IMAD.X R27, R21, 0x1, R203, P1 ;  /* 0x00000001151b7824 */ /* 0x000fe200008e06cb */
[----:B------:R-:W-:Y:S02]  /*a150*/  SHF.R.S32.HI R21, RZ, 0x1f, R22 ;  /* 0x0000001fff157819 */ /* 0x000fe40000011416 */
[C---:B--2---:R-:W-:Y:S02]  /*a160*/  IADD3 R28, P1, PT, R22.reuse, R200, RZ ;  /* 0x000000c8161c7210 */ /* 0x044fe40007f3e0ff */
[----:B------:R2:W-:Y:S04]  /*a170*/  STL.64 [R1+0xde0], R26 ;  /* 0x000de01a01007387 */ /* 0x0005e80000100a00 */
[----:B------:R2:W4:Y:S01]  /*a180*/  @P0 LDG.E.U8 R65, desc[UR20][R26.64] ;  /* 0x000000141a410981 */ /* 0x000522000c1e1100 */
[----:B------:R-:W-:Y:S01]  /*a190*/  PRMT R132, RZ, 0x7610, R132 ;  /* 0x00007610ff847816 */ /* 0x000fe20000000084 */
[----:B------:R-:W-:Y:S01]  /*a1a0*/  IMAD.X R29, R21, 0x1, R201, P1 ;  /* 0x00000001151d7824 */ /* 0x000fe200008e06c9 */
[----:B--2---:R-:W-:Y:S01]  /*a1b0*/  IADD3 R26, P2, PT, R22, R202, RZ ;  /* 0x000000ca161a7210 */ /* 0x004fe20007f5e0ff */
[----:B-1----:R-:W-:-:S03]  /*a1c0*/  IMAD R22, R24, 0x4d, RZ ;  /* 0x0000004d18167824 */ /* 0x002fc600078e02ff */
[----:B------:R1:W-:Y:S01]  /*a1d0*/  STL.64 [R1+0xdd8], R28 ;  /* 0x000dd81c01007387 */ /* 0x0003e20000100a00 */
[----:B------:R-:W-:Y:S01]  /*a1e0*/  PRMT R68, RZ, 0x7610, R68 ;  /* 0x00007610ff447816 */ /* 0x000fe20000000044 */
[----:B------:R-:W2:Y:S01]  /*a1f0*/  LDC R24, c[0x0][0x3c4] ;  /* 0x0000f100ff187b82 */ /* 0x000ea20000000800 */
[----:B------:R-:W-:Y:S01]  /*a200*/  IMAD.X R27, R21, 0x1, R203, P2 ;  /* 0x00000001151b7824 */ /* 0x000fe200010e06cb */
[----:B------:R1:W4:Y:S01]  /*a210*/  @P0 LDG.E.U8 R132, desc[UR20][R28.64] ;  /* 0x000000141c840981 */ /* 0x000322000c1e1100 */
[----:B------:R-:W-:-:S03]  /*a220*/  SHF.R.S32.HI R21, RZ, 0x1f, R22 ;  /* 0x0000001fff157819 */ /* 0x000fc60000011416 */
[----:B------:R1:W-:Y:S04]  /*a230*/  STL.64 [R1+0xdd0], R26 ;  /* 0x000dd01a01007387 */ /* 0x0003e80000100a00 */
[----:B------:R1:W4:Y:S02]  /*a240*/  @P0 LDG.E.U8 R131, desc[UR20][R26.64] ;  /* 0x000000141a830981 */ /* 0x000324000c1e1100 */
[C---:B-1----:R-:W-:Y:S02]  /*a250*/  IADD3 R28, P1, PT, R22.reuse, R200, RZ ;  /* 0x000000c8161c7210 */ /* 0x042fe40007f3e0ff */
[----:B------:R1:W4:Y:S01]  /*a260*/  @P0 LDG.E.U8 R68, desc[UR20][R142.64] ;  /* 0x000000148e440981 */ /* 0x000322000c1e1100 */
[----:B------:R-:W-:Y:S02]  /*a270*/  IADD3 R26, P2, PT, R22, R202, RZ ;  /* 0x000000ca161a7210 */ /* 0x000fe40007f5e0ff */
[----:B------:R-:W-:-:S03]  /*a280*/  IMAD.X R29, R21, 0x1, R201, P1 ;  /* 0x00000001151d7824 */ /* 0x000fc600008e06c9 */
[----:B------:R-:W-:Y:S02]  /*a290*/  IMAD.X R27, R21, 0x1, R203, P2 ;  /* 0x00000001151b7824 */ /* 0x000fe400010e06cb */
[----:B0-----:R-:W-:Y:S01]  /*a2a0*/  IMAD R21, R23, 0x50, RZ ;  /* 0x0000005017157824 */ /* 0x001fe200078e02ff */
[----:B------:R-:W-:Y:S01]  /*a2b0*/  PRMT R156, RZ, 0x7610, R156 ;  /* 0x00007610ff9c7816 */ /* 0x000fe2000000009c */
[----:B------:R-:W-:Y:S01]  /*a2c0*/  STL.64 [R1+0xdc8], R28 ;  /* 0x000dc81c01007387 */ /* 0x000fe20000100a00 */
[----:B------:R-:W-:Y:S02]  /*a2d0*/  IMAD R23, R25, 0x51, RZ ;  /* 0x0000005119177824 */ /* 0x000fe400078e02ff */
[----:B------:R-:W-:Y:S01]  /*a2e0*/  SHF.R.S32.HI R22, RZ, 0x1f, R21 ;  /* 0x0000001fff167819 */ /* 0x000fe20000011415 */
[----:B------:R0:W-:Y:S01]  /*a2f0*/  STL.64 [R1+0xdc0], R26 ;  /* 0x000dc01a01007387 */ /* 0x0001e20000100a00 */
[----:B-1----:R-:W-:Y:S01]  /*a300*/  IADD3 R142, P1, PT, R21, R200, RZ ;  /* 0x000000c8158e7210 */ /* 0x002fe20007f3e0ff */
[----:B------:R-:W1:Y:S02]  /*a310*/  LDC R25, c[0x0][0x3c4] ;  /* 0x0000f100ff197b82 */ /* 0x000e640000000800 */
[----:B------:R0:W4:Y:S02]  /*a320*/  @P0 LDG.E.U8 R155, desc[UR20][R26.64] ;  /* 0x000000141a9b0981 */ /* 0x000124000c1e1100 */
[----:B------:R-:W-:-:S02]  /*a330*/  IMAD.X R143, R22, 0x1, R201, P1 ;  /* 0x00000001168f7824 */ /* 0x000fc400008e06c9 */
[----:B------:R2:W4:Y:S01]  /*a340*/  @P0 LDG.E.U8 R156, desc[UR20][R28.64] ;  /* 0x000000141c9c0981 */ /* 0x000522000c1e1100 */
[----:B0-----:R-:W-:Y:S02]  /*a350*/  IADD3 R26, P2, PT, R21, R202, RZ ;  /* 0x000000ca151a7210 */ /* 0x001fe40007f5e0ff */
[----:B------:R-:W-:Y:S02]  /*a360*/  SHF.R.S32.HI R21, RZ, 0x1f, R23 ;  /* 0x0000001fff157819 */ /* 0x000fe40000011417 */
[----:B--2---:R-:W-:Y:S01]  /*a370*/  IADD3 R28, P1, PT, R23, R200, RZ ;  /* 0x000000c8171c7210 */ /* 0x004fe20007f3e0ff */
[----:B------:R-:W-:Y:S01]  /*a380*/  IMAD.X R27, R22, 0x1, R203, P2 ;  /* 0x00000001161b7824 */ /* 0x000fe200010e06cb */
[----:B------:R-:W-:Y:S03]  /*a390*/  STL.64 [R1+0xd98], R142 ;  /* 0x000d988e01007387 */ /* 0x000fe60000100a00 */
[----:B------:R-:W-:Y:S01]  /*a3a0*/  IMAD.X R29, R21, 0x1, R201, P1 ;  /* 0x00000001151d7824 */ /* 0x000fe200008e06c9 */
[----:B------:R0:W-:Y:S04]  /*a3b0*/  STL.64 [R1+0xd90], R26 ;  /* 0x000d901a01007387 */ /* 0x0001e80000100a00 */
[----:B------:R0:W2:Y:S01]  /*a3c0*/  @P0 LDG.E.U8 R63, desc[UR20][R26.64] ;  /* 0x000000141a3f0981 */ /* 0x0000a2000c1e1100 */
[----:B------:R-:W-:Y:S01]  /*a3d0*/  PRMT R62, RZ, 0x7610, R62 ;  /* 0x00007610ff3e7816 */ /* 0x000fe2000000003e */
[----:B------:R-:W-:Y:S01]  /*a3e0*/  IMAD R22, R24, 0x52, RZ ;  /* 0x0000005218167824 */ /* 0x000fe200078e02ff */
[----:B------:R-:W-:Y:S01]  /*a3f0*/  PRMT R61, RZ, 0x7610, R61 ;  /* 0x00007610ff3d7816 */ /* 0x000fe2000000003d */
[----:B------:R1:W-:Y:S01]  /*a400*/  STL.64 [R1+0xd88], R28 ;  /* 0x000d881c01007387 */ /* 0x0003e20000100a00 */
[----:B------:R-:W3:Y:S03]  /*a410*/  LDC R24, c[0x0][0x3c4] ;  /* 0x0000f100ff187b82 */ /* 0x000ee60000000800 */
[----:B------:R1:W2:Y:S01]  /*a420*/  @P0 LDG.E.U8 R62, desc[UR20][R28.64] ;  /* 0x000000141c3e0981 */ /* 0x0002a2000c1e1100 */
[----:B0-----:R-:W-:-:S04]  /*a430*/  IADD3 R26, P1, PT, R23, R202, RZ ;  /* 0x000000ca171a7210 */ /* 0x001fc80007f3e0ff */
[----:B------:R-:W0:Y:S01]  /*a440*/  LDC R23, c[0x0][0x3c4] ;  /* 0x0000f100ff177b82 */ /* 0x000e220000000800 */
[----:B------:R-:W-:Y:S01]  /*a450*/  IMAD.X R27, R21, 0x1, R203, P1 ;  /* 0x00000001151b7824 */ /* 0x000fe200008e06cb */
[----:B------:R-:W-:Y:S02]  /*a460*/  SHF.R.S32.HI R21, RZ, 0x1f, R22 ;  /* 0x0000001fff157819 */ /* 0x000fe40000011416 */
[----:B-1----:R-:W-:Y:S02]  /*a470*/  IADD3 R28, P1, PT, R22, R200, RZ ;  /* 0x000000c8161c7210 */ /* 0x002fe40007f3e0ff */
[----:B------:R1:W-:Y:S04]  /*a480*/  STL.64 [R1+0xd80], R26 ;  /* 0x000d801a01007387 */ /* 0x0003e80000100a00 */
[----:B------:R1:W2:Y:S01]  /*a490*/  @P0 LDG.E.U8 R61, desc[UR20][R26.64] ;  /* 0x000000141a3d0981 */ /* 0x0002a2000c1e1100 */
[----:B------:R-:W-:Y:S01]  /*a4a0*/  PRMT R60, RZ, 0x7610, R60 ;  /* 0x00007610ff3c7816 */ /* 0x000fe2000000003c */
[----:B------:R-:W-:Y:S01]  /*a4b0*/  IMAD.X R29, R21, 0x1, R201, P1 ;  /* 0x00000001151d7824 */ /* 0x000fe200008e06c9 */
[----:B------:R-:W-:-:S02]  /*a4c0*/  PRMT R59, RZ, 0x7610, R59 ;  /* 0x00007610ff3b7816 */ /* 0x000fc4000000003b */
[----:B-1----:R-:W-:Y:S01]  /*a4d0*/  IADD3 R26, P2, PT, R22, R202, RZ ;  /* 0x000000ca161a7210 */ /* 0x002fe20007f5e0ff */
[----:B------:R-:W-:Y:S01]  /*a4e0*/  IMAD R22, R25, 0x53, RZ ;  /* 0x0000005319167824 */ /* 0x000fe200078e02ff */
[----:B------:R1:W-:Y:S01]  /*a4f0*/  STL.64 [R1+0xd78], R28 ;  /* 0x000d781c01007387 */ /* 0x0003e20000100a00 */
[----:B------:R-:W5:Y:S02]  /*a500*/  LDC R25, c[0x0][0x3c4] ;  /* 0x0000f100ff197b82 */ /* 0x000f640000000800 */
[----:B------:R-:W-:Y:S01]  /*a510*/  IMAD.X R27, R21, 0x1, R203, P2 ;  /* 0x00000001151b7824 */ /* 0x000fe200010e06cb */
[----:B------:R1:W2:Y:S01]  /*a520*/  @P0 LDG.E.U8 R60, desc[UR20][R28.64] ;  /* 0x000000141c3c0981 */ /* 0x0002a2000c1e1100 */
[----:B------:R-:W-:-:S03]  /*a530*/  SHF.R.S32.HI R21, RZ, 0x1f, R22 ;  /* 0x0000001fff157819 */ /* 0x000fc60000011416 */
[----:B------:R3:W-:Y:S04]  /*a540*/  STL.64 [R1+0xd70], R26 ;  /* 0x000d701a01007387 */ /* 0x0007e80000100a00 */
[----:B------:R3:W2:Y:S01]  /*a550*/  @P0 LDG.E.U8 R59, desc[UR20][R26.64] ;  /* 0x000000141a3b0981 */ /* 0x0006a2000c1e1100 */
[C---:B-1----:R-:W-:Y:S02]  /*a560*/  IADD3 R28, P1, PT, R22.reuse, R200, RZ ;  /* 0x000000c8161c7210 */ /* 0x042fe40007f3e0ff */
[----:B------:R-:W-:Y:S02]  /*a570*/  PRMT R64, RZ, 0x7610, R64 ;  /* 0x00007610ff407816 */ /* 0x000fe40000000040 */
[----:B---3--:R-:W-:Y:S01]  /*a580*/  IADD3 R26, P2, PT, R22, R202, RZ ;  /* 0x000000ca161a7210 */ /* 0x008fe20007f5e0ff */
[----:B------:R-:W-:Y:S01]  /*a590*/  IMAD.X R29, R21, 0x1, R201, P1 ;  /* 0x00000001151d7824 */ /* 0x000fe200008e06c9 */
[----:B------:R-:W-:-:S02]  /*a5a0*/  PRMT R57, RZ, 0x7610, R57 ;  /* 0x00007610ff397816 */ /* 0x000fc40000000039 */
[----:B------:R1:W3:Y:S01]  /*a5b0*/  @P0 LDG.E.U8 R64, desc[UR20][R142.64] ;  /* 0x000000148e400981 */ /* 0x0002e2000c1e1100 */
[----:B------:R-:W-:Y:S02]  /*a5c0*/  IMAD.X R27, R21, 0x1, R203, P2 ;  /* 0x00000001151b7824 */ /* 0x000fe400010e06cb */
[----:B0-----:R-:W-:Y:S01]  /*a5d0*/  IMAD R21, R23, 0x54, RZ ;  /* 0x0000005417157824 */ /* 0x001fe200078e02ff */
[----:B------:R-:W-:Y:S01]  /*a5e0*/  PRMT R58, RZ, 0x7610, R58 ;  /* 0x00007610ff3a7816 */ /* 0x000fe2000000003a */
[----:B------:R-:W-:Y:S01]  /*a5f0*/  STL.64 [R1+0xd68], R28 ;  /* 0x000d681c01007387 */ /* 0x000fe20000100a00 */
[----:B------:R-:W-:Y:S02]  /*a600*/  IMAD R23, R24, 0x55, RZ ;  /* 0x0000005518177824 */ /* 0x000fe400078e02ff */
[----:B------:R-:W-:Y:S01]  /*a610*/  SHF.R.S32.HI R22, RZ, 0x1f, R21 ;  /* 0x0000001fff167819 */ /* 0x000fe20000011415 */
[----:B------:R0:W-:Y:S01]  /*a620*/  STL.64 [R1+0xd60], R26 ;  /* 0x000d601a01007387 */ /* 0x0001e20000100a00 */
[C---:B------:R-:W-:Y:S01]  /*a630*/  IADD3 R144, P1, PT, R21.reuse, R200, RZ ;  /* 0x000000c815907210 */ /* 0x040fe20007f3e0ff */
[----:B------:R-:W5:Y:S01]  /*a640*/  LDC R24, c[0x0][0x3c4] ;  /* 0x0000f100ff187b82 */ /* 0x000f620000000800 */
[----:B-1----:R-:W-:Y:S01]  /*a650*/  IADD3 R142, P2, PT, R21, R202, RZ ;  /* 0x000000ca158e7210 */ /* 0x002fe20007f5e0ff */
[----:B------:R0:W2:Y:S01]  /*a660*/  @P0 LDG.E.U8 R57, desc[UR20][R26.64] ;  /* 0x000000141a390981 */ /* 0x0000a2000c1e1100 */
[----:B------:R-:W-:Y:S01]  /*a670*/  SHF.R.S32.HI R21, RZ, 0x1f, R23 ;  /* 0x0000001fff157819 */ /* 0x000fe20000011417 */
[----:B------:R-:W-:-:S02]  /*a680*/  IMAD.X R145, R22, 0x1, R201, P1 ;  /* 0x0000000116917824 */ /* 0x000fc400008e06c9 */
[----:B------:R1:W2:Y:S01]  /*a690*/  @P0 LDG.E.U8 R58, desc[UR20][R28.64] ;  /* 0x000000141c3a0981 */ /* 0x0002a2000c1e1100 */
[----:B------:R-:W-:Y:S01]  /*a6a0*/  IMAD.X R143, R22, 0x1, R203, P2 ;  /* 0x00000001168f7824 */ /* 0x000fe200010e06cb */
[----:B0-----:R-:W0:Y:S02]  /*a6b0*/  LDC R26, c[0x0][0x3c4] ;  /* 0x0000f100ff1a7b82 */ /* 0x001e240000000800 */
[----:B------:R-:W-:Y:S01]  /*a6c0*/  STL.64 [R1+0xd58], R144 ;  /* 0x000d589001007387 */ /* 0x000fe20000100a00 */
[----:B-1----:R-:W-:-:S03]  /*a6d0*/  IADD3 R28, P1, PT, R23, R200, RZ ;  /* 0x000000c8171c7210 */ /* 0x002fc60007f3e0ff */
[----:B------:R1:W-:Y:S01]  /*a6e0*/  STL.64 [R1+0xd50], R142 ;  /* 0x000d508e01007387 */ /* 0x0003e20000100a00 */
[----:B------:R-:W-:Y:S01]  /*a6f0*/  PRMT R154, RZ, 0x7610, R154 ;  /* 0x00007610ff9a7816 */ /* 0x000fe2000000009a */
[----:B------:R-:W-:Y:S02]  /*a700*/  IMAD.X R29, R21, 0x1, R201, P1 ;  /* 0x00000001151d7824 */ /* 0x000fe400008e06c9 */
[----:B------:R1:W2:Y:S01]  /*a710*/  @P0 LDG.E.U8 R129, desc[UR20][R142.64] ;  /* 0x000000148e810981 */ /* 0x0002a2000c1e1100 */
[----:B-----5:R-:W-:Y:S01]  /*a720*/  IMAD R22, R25, 0x58, RZ ;  /* 0x0000005819167824 */ /* 0x020fe200078e02ff */
[----:B------:R-:W-:Y:S01]  /*a730*/  PRMT R56, RZ, 0x7610, R56 ;  /* 0x00007610ff387816 */ /* 0x000fe20000000038 */
[----:B------:R-:W5:Y:S01]  /*a740*/  LDC R25, c[0x0][0x3c4] ;  /* 0x0000f100ff197b82 */ /* 0x000f620000000800 */
[----:B------:R1:W2:Y:S02]  /*a750*/  @P0 LDG.E.U8 R154, desc[UR20][R28.64] ;  /* 0x000000141c9a0981 */ /* 0x0002a4000c1e1100 */
[----:B-1----:R-:W-:-:S05]  /*a760*/  IADD3 R142, P1, PT, R23, R202, RZ ;  /* 0x000000ca178e7210 */ /* 0x002fca0007f3e0ff */
[----:B------:R-:W1:Y:S01]  /*a770*/  LDC R23, c[0x0][0x3c4] ;  /* 0x0000f100ff177b82 */ /* 0x000e620000000800 */
[----:B------:R0:W-:Y:S01]  /*a780*/  STL.64 [R1+0xd48], R28 ;  /* 0x000d481c01007387 */ /* 0x0001e20000100a00 */
[----:B------:R-:W-:Y:S01]  /*a790*/  IMAD.X R143, R21, 0x1, R203, P1 ;  /* 0x00000001158f7824 */ /* 0x000fe200008e06cb */
[----:B------:R-:W-:-:S04]  /*a7a0*/  SHF.R.S32.HI R21, RZ, 0x1f, R22 ;  /* 0x0000001fff157819 */ /* 0x000fc80000011416 */
[----:B------:R0:W-:Y:S04]  /*a7b0*/  STL.64 [R1+0xd40], R142 ;  /* 0x000d408e01007387 */ /* 0x0001e80000100a00 */
[----:B------:R0:W2:Y:S02]  /*a7c0*/  @P0 LDG.E.U8 R153, desc[UR20][R142.64] ;  /* 0x000000148e990981 */ /* 0x0000a4000c1e1100 */
[----:B0-----:R-:W-:-:S05]  /*a7d0*/  IADD3 R28, P1, PT, R22, R200, RZ ;  /* 0x000000c8161c7210 */ /* 0x001fca0007f3e0ff */
[----:B------:R-:W-:Y:S01]  /*a7e0*/  IMAD.X R29, R21, 0x1, R201, P1 ;  /* 0x00000001151d7824 */ /* 0x000fe200008e06c9 */
[----:B------:R-:W-:Y:S01]  /*a7f0*/  IADD3 R142, P2, PT, R22, R202, RZ ;  /* 0x000000ca168e7210 */ /* 0x000fe20007f5e0ff */
[----:B------:R-:W-:-:S03]  /*a800*/  IMAD R22, R26, 0x59, RZ ;  /* 0x000000591a167824 */ /* 0x000fc600078e02ff */
[----:B------:R0:W-:Y:S01]  /*a810*/  STL.64 [R1+0xd18], R28 ;  /* 0x000d181c01007387 */ /* 0x0001e20000100a00 */
[----:B------:R-:W-:-:S03]  /*a820*/  IMAD.X R143, R21, 0x1, R203, P2 ;  /* 0x00000001158f7824 */ /* 0x000fc600010e06cb */
[----:B------:R0:W2:Y:S01]  /*a830*/  @P0 LDG.E.U8 R56, desc[UR20][R28.64] ;  /* 0x000000141c380981 */ /* 0x0000a2000c1e1100 */
[----:B------:R-:W-:Y:S02]  /*a840*/  SHF.R.S32.HI R21, RZ, 0x1f, R22 ;  /* 0x0000001fff157819 */ /* 0x000fe40000011416 */
[C---:B------:R-:W-:Y:S02]  /*a850*/  IADD3 R26, P2, PT, R22.reuse, R202, RZ ;  /* 0x000000ca161a7210 */ /* 0x040fe40007f5e0ff */
[----:B------:R-:W-:Y:S02]  /*a860*/  PRMT R130, RZ, 0x7610, R130 ;  /* 0x00007610ff827816 */ /* 0x000fe40000000082 */
[----:B0-----:R-:W-:Y:S01]  /*a870*/  IADD3 R28, P1, PT, R22, R200, RZ ;  /* 0x000000c8161c7210 */ /* 0x001fe20007f3e0ff */
[C---:B------:R-:W-:Y:S01]  /*a880*/  IMAD.X R27, R21.reuse, 0x1, R203, P2 ;  /* 0x00000001151b7824 */ /* 0x040fe200010e06cb */
[----:B------:R-:W-:Y:S02]  /*a890*/  PRMT R55, RZ, 0x7610, R55 ;  /* 0x00007610ff377816 */ /* 0x000fe40000000037 */
[----:B------:R0:W2:Y:S01]  /*a8a0*/  @P0 LDG.E.U8 R130, desc[UR20][R144.64] ;  /* 0x0000001490820981 */ /* 0x0000a2000c1e1100 */
[----:B------:R-:W-:Y:S01]  /*a8b0*/  PRMT R53, RZ, 0x7610, R53 ;  /* 0x00007610ff357816 */ /* 0x000fe20000000035 */
[----:B------:R-:W-:-:S02]  /*a8c0*/  IMAD.X R29, R21, 0x1, R201, P1 ;  /* 0x00000001151d7824 */ /* 0x000fc400008e06c9 */
[----:B-1----:R-:W-:Y:S01]  /*a8d0*/  IMAD R21, R23, 0x5a, RZ ;  /* 0x0000005a17157824 */ /* 0x002fe200078e02ff */
[----:B------:R1:W-:Y:S01]  /*a8e0*/  STL.64 [R1+0xd10], R142 ;  /* 0x000d108e01007387 */ /* 0x0003e20000100a00 */
[----:B------:R-:W-:Y:S01]  /*a8f0*/  PRMT R54, RZ, 0x7610, R54 ;  /* 0x00007610ff367816 */ /* 0x000fe20000000036 */
[----:B------:R-:W-:Y:S02]  /*a900*/  IMAD R23, R24, 0x5b, RZ ;  /* 0x0000005b18177824 */ /* 0x000fe400078e02ff */
[----:B------:R1:W2:Y:S01]  /*a910*/  @P0 LDG.E.U8 R55, desc[UR20][R142.64] ;  /* 0x000000148e370981 */ /* 0x0002a2000c1e1100 */
[----:B------:R-:W-:Y:S01]  /*a920*/  SHF.R.S32.HI R22, RZ, 0x1f, R21 ;  /* 0x0000001fff167819 */ /* 0x000fe20000011415 */
[----:B------:R-:W4:Y:S01]  /*a930*/  LDC R24, c[0x0][0x3c4] ;  /* 0x0000f100ff187b82 */ /* 0x000f220000000800 */
[C---:B0-----:R-:W-:Y:S01]  /*a940*/  IADD3 R144, P1, PT, R21.reuse, R200, RZ ;  /* 0x000000c815907210 */ /* 0x041fe20007f3e0ff */
[----:B------:R-:W-:Y:S04]  /*a950*/  STL.64 [R1+0xd08], R28 ;  /* 0x000d081c01007387 */ /* 0x000fe80000100a00 */
[----:B------:R0:W-:Y:S01]  /*a960*/  STL.64 [R1+0xd00], R26 ;  /* 0x000d001a01007387 */ /* 0x0001e20000100a00 */
[----:B-1----:R-:W-:-:S03]  /*a970*/  IADD3 R142, P2, PT, R21, R202, RZ ;  /* 0x000000ca158e7210 */ /* 0x002fc60007f5e0ff */
[----:B------:R0:W2:Y:S01]  /*a980*/  @P0 LDG.E.U8 R53, desc[UR20][R26.64] ;  /* 0x000000141a350981 */ /* 0x0000a2000c1e1100 */
[C---:B------:R-:W-:Y:S01]  /*a990*/  IMAD.X R145, R22.reuse, 0x1, R201, P1 ;  /* 0x0000000116917824 */ /* 0x040fe200008e06c9 */
[----:B------:R-:W-:Y:S01]  /*a9a0*/  PRMT R51, RZ, 0x7610, R51 ;  /* 0x00007610ff337816 */ /* 0x000fe20000000033 */
[----:B------:R-:W-:Y:S01]  /*a9b0*/  IMAD.X R143, R22, 0x1, R203, P2 ;  /* 0x00000001168f7824 */ /* 0x000fe200010e06cb */
[----:B------:R1:W2:Y:S01]  /*a9c0*/  @P0 LDG.E.U8 R54, desc[UR20][R28.64] ;  /* 0x000000141c360981 */ /* 0x0002a2000c1e1100 */
[----:B------:R-:W-:Y:S01]  /*a9d0*/  SHF.R.S32.HI R21, RZ, 0x1f, R23 ;  /* 0x0000001fff157819 */ /* 0x000fe20000011417 */
        /* <DEDUP_REMOVED lines=15> */
[----:B------:R-:W-:Y:S02]  /*aad0*/  SHF.R.S32.HI R21, RZ, 0x1f, R22 ;  /* 0x0000001fff157819 */ /* 0x000fe40000011416 */
[----:B------:R-:W-:Y:S02]  /*aae0*/  PRMT R128, RZ, 0x7610, R128 ;  /* 0x00007610ff807816 */ /* 0x000fe40000000080 */
        /* <DEDUP_REMOVED lines=10> */
[C---:B------:R-:W-:Y:S01]  /*ab90*/  IADD3 R26, P2, PT, R22.reuse, R202, RZ ;  /* 0x000000ca161a7210 */ /* 0x040fe20007f5e0ff */
[----:B------:R-:W2:Y:S01]  /*aba0*/  @P0 LDG.E.U8 R127, desc[UR20][R142.64] ;  /* 0x000000148e7f0981 */ /* 0x000ea2000c1e1100 */
[----:B------:R-:W-:Y:S02]  /*abb0*/  PRMT R52, RZ, 0x7610, R52 ;  /* 0x00007610ff347816 */ /* 0x000fe40000000034 */
[----:B0-----:R-:W-:Y:S01]  /*abc0*/  IADD3 R28, P1, PT, R22, R200, RZ ;  /* 0x000000c8161c7210 */ /* 0x001fe20007f3e0ff */
[----:B------:R-:W-:-:S03]  /*abd0*/  IMAD.X R27, R21, 0x1, R203, P2 ;  /* 0x00000001151b7824 */ /* 0x000fc600010e06cb */
[----:B------:R0:W2:Y:S01]  /*abe0*/  @P0 LDG.E.U8 R52, desc[UR20][R144.64] ;  /* 0x0000001490340981 */ /* 0x0000a2000c1e1100 */
[----:B------:R-:W-:-:S03]  /*abf0*/  IMAD.X R29, R21, 0x1, R201, P1 ;  /* 0x00000001151d7824 */ /* 0x000fc600008e06c9 */
[----:B------:R4:W-:Y:S01]  /*ac00*/  STL.64 [R1+0xcd0], R142 ;  /* 0x000cd08e01007387 */ /* 0x0009e20000100a00 */
[----:B-1----:R-:W-:Y:S01]  /*ac10*/  IMAD R21, R23, 0x60, RZ ;  /* 0x0000006017157824 */ /* 0x002fe200078e02ff */
[----:B------:R-:W-:Y:S01]  /*ac20*/  PRMT R152, RZ, 0x7610, R152 ;  /* 0x00007610ff987816 */ /* 0x000fe20000000098 */
[----:B----4-:R-:W-:Y:S01]  /*ac30*/  IMAD R23, R24, 0x61, RZ ;  /* 0x0000006118177824 */ /* 0x010fe200078e02ff */
[----:B------:R-:W-:Y:S01]  /*ac40*/  STL.64 [R1+0xcc8], R28 ;  /* 0x000cc81c01007387 */ /* 0x000fe20000100a00 */
[----:B------:R-:W-:Y:S01]  /*ac50*/  PRMT R47, RZ, 0x7610, R47 ;  /* 0x00007610ff2f7816 */ /* 0x000fe2000000002f */
[----:B------:R-:W1:Y:S01]  /*ac60*/  LDC R24, c[0x0][0x3c4] ;  /* 0x0000f100ff187b82 */ /* 0x000e620000000800 */
[----:B------:R-:W-:Y:S01]  /*ac70*/  SHF.R.S32.HI R22, RZ, 0x1f, R21 ;  /* 0x0000001fff167819 */ /* 0x000fe20000011415 */
[----:B------:R4:W-:Y:S01]  /*ac80*/  STL.64 [R1+0xcc0], R26 ;  /* 0x000cc01a01007387 */ /* 0x0009e20000100a00 */
[----:B0-----:R-:W-:-:S03]  /*ac90*/  IADD3 R144, P1, PT, R21, R200, RZ ;  /* 0x000000c815907210 */ /* 0x001fc60007f3e0ff */
[----:B------:R4:W2:Y:S01]  /*aca0*/  @P0 LDG.E.U8 R151, desc[UR20][R26.64] ;  /* 0x000000141a970981 */ /* 0x0008a2000c1e1100 */
[----:B------:R-:W-:Y:S01]  /*acb0*/  IADD3 R142, P2, PT, R21, R202, RZ ;  /* 0x000000ca158e7210 */ /* 0x000fe20007f5e0ff */
[C---:B------:R-:W-:Y:S01]  /*acc0*/  IMAD.X R145, R22.reuse, 0x1, R201, P1 ;  /* 0x0000000116917824 */ /* 0x040fe200008e06c9 */
[----:B------:R-:W-:Y:S01]  /*acd0*/  SHF.R.S32.HI R21, RZ, 0x1f, R23 ;  /* 0x0000001fff157819 */ /* 0x000fe20000011417 */
[----:B------:R0:W2:Y:S02]  /*ace0*/  @P0 LDG.E.U8 R152, desc[UR20][R28.64] ;  /* 0x000000141c980981 */ /* 0x0000a4000c1e1100 */
[----:B------:R-:W-:Y:S01]  /*acf0*/  IMAD.X R143, R22, 0x1, R203, P2 ;  /* 0x00000001168f7824 */ /* 0x000fe200010e06cb */
[----:B----4-:R-:W4:Y:S01]  /*ad00*/  LDC R26, c[0x0][0x3c4] ;  /* 0x0000f100ff1a7b82 */ /* 0x010f220000000800 */
[----:B------:R-:W-:Y:S01]  /*ad10*/  STL.64 [R1+0xc98], R144 ;  /* 0x000c989001007387 */ /* 0x000fe20000100a00 */
[----:B0-----:R-:W-:-:S03]  /*ad20*/  IADD3 R28, P1, PT, R23, R200, RZ ;  /* 0x000000c8171c7210 */ /* 0x001fc60007f3e0ff */
[----:B------:R0:W-:Y:S01]  /*ad30*/  STL.64 [R1+0xc90], R142 ;  /* 0x000c908e01007387 */ /* 0x0001e20000100a00 */
[----:B------:R-:W-:Y:S01]  /*ad40*/  PRMT R46, RZ, 0x7610, R46 ;  /* 0x00007610ff2e7816 */ /* 0x000fe2000000002e */
[----:B------:R-:W-:Y:S02]  /*ad50*/  IMAD.X R29, R21, 0x1, R201, P1 ;  /* 0x00000001151d7824 */ /* 0x000fe400008e06c9 */
[----:B------:R0:W2:Y:S01]  /*ad60*/  @P0 LDG.E.U8 R47, desc[UR20][R142.64] ;  /* 0x000000148e2f0981 */ /* 0x0000a2000c1e1100 */
[----:B-----5:R-:W-:Y:S01]  /*ad70*/  IMAD R22, R25, 0x62, RZ ;  /* 0x0000006219167824 */ /* 0x020fe200078e02ff */
[----:B------:R-:W-:Y:S01]  /*ad80*/  PRMT R45, RZ, 0x7610, R45 ;  /* 0x00007610ff2d7816 */ /* 0x000fe2000000002d */
[----:B------:R-:W5:Y:S01]  /*ad90*/  LDC R25, c[0x0][0x3c4] ;  /* 0x0000f100ff197b82 */ /* 0x000f620000000800 */
[----:B------:R1:W2:Y:S01]  /*ada0*/  @P0 LDG.E.U8 R46, desc[UR20][R28.64] ;  /* 0x000000141c2e0981 */ /* 0x0002a2000c1e1100 */
[----:B0-----:R-:W-:-:S06]  /*adb0*/  IADD3 R142, P1, PT, R23, R202, RZ ;  /* 0x000000ca178e7210 */ /* 0x001fcc0007f3e0ff */
[----:B------:R-:W0:Y:S01]  /*adc0*/  LDC R23, c[0x0][0x3c4] ;  /* 0x0000f100ff177b82 */ /* 0x000e220000000800 */
[----:B------:R1:W-:Y:S01]  /*add0*/  STL.64 [R1+0xc88], R28 ;  /* 0x000c881c01007387 */ /* 0x0003e20000100a00 */
[----:B------:R-:W-:Y:S01]  /*ade0*/  IMAD.X R143, R21, 0x1, R203, P1 ;  /* 0x00000001158f7824 */ /* 0x000fe200008e06cb */
[----:B------:R-:W-:Y:S02]  /*adf0*/  SHF.R.S32.HI R21, RZ, 0x1f, R22 ;  /* 0x0000001fff157819 */ /* 0x000fe40000011416 */
[----:B------:R-:W-:Y:S02]  /*ae00*/  PRMT R44, RZ, 0x7610, R44 ;  /* 0x00007610ff2c7816 */ /* 0x000fe4000000002c */
[----:B------:R4:W-:Y:S04]  /*ae10*/  STL.64 [R1+0xc80], R142 ;  /* 0x000c808e01007387 */ /* 0x0009e80000100a00 */
[----:B------:R4:W2:Y:S01]  /*ae20*/  @P0 LDG.E.U8 R45, desc[UR20][R142.64] ;  /* 0x000000148e2d0981 */ /* 0x0008a2000c1e1100 */
[----:B-1----:R-:W-:-:S05]  /*ae30*/  IADD3 R28, P1, PT, R22, R200, RZ ;  /* 0x000000c8161c7210 */ /* 0x002fca0007f3e0ff */
[----:B------:R-:W-:Y:S01]  /*ae40*/  IMAD.X R29, R21, 0x1, R201, P1 ;  /* 0x00000001151d7824 */ /* 0x000fe200008e06c9 */
[----:B----4-:R-:W-:Y:S01]  /*ae50*/  IADD3 R142, P2, PT, R22, R202, RZ ;  /* 0x000000ca168e7210 */ /* 0x010fe20007f5e0ff */
[----:B------:R-:W-:-:S03]  /*ae60*/  IMAD R22, R26, 0x63, RZ ;  /* 0x000000631a167824 */ /* 0x000fc600078e02ff */
[----:B------:R1:W-:Y:S01]  /*ae70*/  STL.64 [R1+0xc78], R28 ;  /* 0x000c781c01007387 */ /* 0x0003e20000100a00 */
[----:B------:R-:W-:-:S03]  /*ae80*/  IMAD.X R143, R21, 0x1, R203, P2 ;  /* 0x00000001158f7824 */ /* 0x000fc600010e06cb */
[----:B------:R1:W4:Y:S01]  /*ae90*/  @P0 LDG.E.U8 R44, desc[UR20][R28.64] ;  /* 0x000000141c2c0981 */ /* 0x000322000c1e1100 */
[----:B------:R-:W-:Y:S02]  /*aea0*/  SHF.R.S32.HI R21, RZ, 0x1f, R22 ;  /* 0x0000001fff157819 */ /* 0x000fe40000011416 */
[C---:B------:R-:W-:Y:S02]  /*aeb0*/  IADD3 R26, P2, PT, R22.reuse, R202, RZ ;  /* 0x000000ca161a7210 */ /* 0x040fe40007f5e0ff */
[----:B------:R-:W-:Y:S02]  /*aec0*/  PRMT R48, RZ, 0x7610, R48 ;  /* 0x00007610ff307816 */ /* 0x000fe40000000030 */
[----:B-1----:R-:W-:Y:S01]  /*aed0*/  IADD3 R28, P1, PT, R22, R200, RZ ;  /* 0x000000c8161c7210 */ /* 0x002fe20007f3e0ff */
[C---:B------:R-:W-:Y:S01]  /*aee0*/  IMAD.X R27, R21.reuse, 0x1, R203, P2 ;  /* 0x00000001151b7824 */ /* 0x040fe200010e06cb */
[----:B------:R-:W-:Y:S02]  /*aef0*/  PRMT R43, RZ, 0x7610, R43 ;  /* 0x00007610ff2b7816 */ /* 0x000fe4000000002b */
[----:B------:R1:W2:Y:S01]  /*af00*/  @P0 LDG.E.U8 R48, desc[UR20][R144.64] ;  /* 0x0000001490300981 */ /* 0x0002a2000c1e1100 */
[----:B------:R-:W-:-:S02]  /*af10*/  IMAD.X R29, R21, 0x1, R201, P1 ;  /* 0x00000001151d7824 */ /* 0x000fc400008e06c9 */
[----:B0-----:R-:W-:Y:S01]  /*af20*/  IMAD R21, R23, 0x64, RZ ;  /* 0x0000006417157824 */ /* 0x001fe200078e02ff */
[----:B------:R-:W-:Y:S01]  /*af30*/  PRMT R42, RZ, 0x7610, R42 ;  /* 0x00007610ff2a7816 */ /* 0x000fe2000000002a */
[----:B------:R-:W-:Y:S01]  /*af40*/  IMAD R23, R24, 0x65, RZ ;  /* 0x0000006518177824 */ /* 0x000fe200078e02ff */
[----:B------:R-:W-:Y:S01]  /*af50*/  PRMT R41, RZ, 0x7610, R41 ;  /* 0x00007610ff297816 */ /* 0x000fe20000000029 */
[----:B------:R0:W-:Y:S01]  /*af60*/  STL.64 [R1+0xc70], R142 ;  /* 0x000c708e01007387 */ /* 0x0001e20000100a00 */
[----:B------:R-:W-:Y:S01]  /*af70*/  SHF.R.S32.HI R22, RZ, 0x1f, R21 ;  /* 0x0000001fff167819 */ /* 0x000fe20000011415 */
[----:B------:R-:W3:Y:S01]  /*af80*/  LDC R24, c[0x0][0x3c4] ;  /* 0x0000f100ff187b82 */ /* 0x000ee20000000800 */
[----:B-1----:R-:W-:Y:S01]  /*af90*/  IADD3 R144, P1, PT, R21, R200, RZ ;  /* 0x000000c815907210 */ /* 0x002fe20007f3e0ff */
[----:B------:R0:W2:Y:S04]  /*afa0*/  @P0 LDG.E.U8 R43, desc[UR20][R142.64] ;  /* 0x000000148e2b0981 */ /* 0x0000a8000c1e1100 */
[----:B------:R1:W-:Y:S01]  /*afb0*/  STL.64 [R1+0xc68], R28 ;  /* 0x000c681c01007387 */ /* 0x0003e20000100a00 */
[----:B------:R-:W-:-:S03]  /*afc0*/  IMAD.X R145, R22, 0x1, R201, P1 ;  /* 0x0000000116917824 */ /* 0x000fc600008e06c9 */
[----:B------:R1:W2:Y:S01]  /*afd0*/  @P0 LDG.E.U8 R42, desc[UR20][R28.64] ;  /* 0x000000141c2a0981 */ /* 0x0002a2000c1e1100 */
[----:B0-----:R-:W-:Y:S02]  /*afe0*/  IADD3 R142, P2, PT, R21, R202, RZ ;  /* 0x000000ca158e7210 */ /* 0x001fe40007f5e0ff */
[----:B------:R-:W-:Y:S01]  /*aff0*/  SHF.R.S32.HI R21, RZ, 0x1f, R23 ;  /* 0x0000001fff157819 */ /* 0x000fe20000011417 */
[----:B------:R0:W-:Y:S01]  /*b000*/  STL.64 [R1+0xc60], R26 ;  /* 0x000c601a01007387 */ /* 0x0001e20000100a00 */
[----:B------:R-:W-:-:S03]  /*b010*/  PRMT R150, RZ, 0x7610, R150 ;  /* 0x00007610ff967816 */ /* 0x000fc60000000096 */
[----:B------:R0:W2:Y:S01]  /*b020*/  @P0 LDG.E.U8 R41, desc[UR20][R26.64] ;  /* 0x000000141a290981 */ /* 0x0000a2000c1e1100 */
[----:B-1----:R-:W-:Y:S01]  /*b030*/  IADD3 R28, P1, PT, R23, R200, RZ ;  /* 0x000000c8171c7210 */ /* 0x002fe20007f3e0ff */
[----:B------:R-:W-:-:S04]  /*b040*/  IMAD.X R143, R22, 0x1, R203, P2 ;  /* 0x00000001168f7824 */ /* 0x000fc800010e06cb */
[----:B------:R-:W-:Y:S01]  /*b050*/  IMAD.X R29, R21, 0x1, R201, P1 ;  /* 0x00000001151d7824 */ /* 0x000fe200008e06c9 */
[----:B------:R-:W-:Y:S01]  /*b060*/  STL.64 [R1+0xc58], R144 ;  /* 0x000c589001007387 */ /* 0x000fe20000100a00 */
[----:B0-----:R-:W0:Y:S03]  /*b070*/  LDC R26, c[0x0][0x3c4] ;  /* 0x0000f100ff1a7b82 */ /* 0x001e260000000800 */
[----:B------:R-:W-:Y:S04]  /*b080*/  STL.64 [R1+0xc50], R142 ;  /* 0x000c508e01007387 */ /* 0x000fe80000100a00 */
[----:B------:R1:W-:Y:S04]  /*b090*/  STL.64 [R1+0xc48], R28 ;  /* 0x000c481c01007387 */ /* 0x0003e80000100a00 */
[----:B------:R1:W2:Y:S01]  /*b0a0*/  @P0 LDG.E.U8 R150, desc[UR20][R28.64] ;  /* 0x000000141c960981 */ /* 0x0002a2000c1e1100 */
[----:B-----5:R-:W-:-:S02]  /*b0b0*/  IMAD R22, R25, 0x68, RZ ;  /* 0x0000006819167824 */ /* 0x020fc400078e02ff */
[----:B------:R-:W5:Y:S01]  /*b0c0*/  LDC R25, c[0x0][0x3c4] ;  /* 0x0000f100ff197b82 */ /* 0x000f620000000800 */
[----:B------:R3:W2:Y:S01]  /*b0d0*/  @P0 LDG.E.U8 R125, desc[UR20][R142.64] ;  /* 0x000000148e7d0981 */ /* 0x0006a2000c1e1100 */
[----:B-1----:R-:W-:-:S05]  /*b0e0*/  IADD3 R28, P1, PT, R23, R202, RZ ;  /* 0x000000ca171c7210 */ /* 0x002fca0007f3e0ff */
[----:B------:R-:W-:Y:S01]  /*b0f0*/  IMAD.X R29, R21, 0x1, R203, P1 ;  /* 0x00000001151d7824 */ /* 0x000fe200008e06cb */
[----:B------:R-:W-:Y:S02]  /*b100*/  SHF.R.S32.HI R23, RZ, 0x1f, R22 ;  /* 0x0000001fff177819 */ /* 0x000fe40000011416 */
[----:B---3--:R-:W-:Y:S02]  /*b110*/  IADD3 R142, P2, PT, R22, R200, RZ ;  /* 0x000000c8168e7210 */ /* 0x008fe40007f5e0ff */
[----:B------:R1:W-:Y:S04]  /*b120*/  STL.64 [R1+0xc40], R28 ;  /* 0x000c401c01007387 */ /* 0x0003e80000100a00 */
[----:B------:R1:W3:Y:S01]  /*b130*/  @P0 LDG.E.U8 R149, desc[UR20][R28.64] ;  /* 0x000000141c950981 */ /* 0x0002e2000c1e1100 */
[----:B------:R-:W-:Y:S01]  /*b140*/  PRMT R40, RZ, 0x7610, R40 ;  /* 0x00007610ff287816 */ /* 0x000fe20000000028 */
[----:B------:R-:W-:Y:S01]  /*b150*/  IMAD.X R143, R23, 0x1, R201, P2 ;  /* 0x00000001178f7824 */ /* 0x000fe200010e06c9 */
[----:B------:R-:W-:Y:S01]  /*b160*/  PRMT R39, RZ, 0x7610, R39 ;  /* 0x00007610ff277816 */ /* 0x000fe20000000027 */
[----:B0-----:R-:W-:-:S02]  /*b170*/  IMAD R21, R26, 0x69, RZ ;  /* 0x000000691a157824 */ /* 0x001fc400078e02ff */
[----:B------:R-:W0:Y:S01]  /*b180*/  LDC R26, c[0x0][0x3c4] ;  /* 0x0000f100ff1a7b82 */ /* 0x000e220000000800 */
[----:B-1----:R-:W-:Y:S01]  /*b190*/  IADD3 R28, P1, PT, R22, R202, RZ ;  /* 0x000000ca161c7210 */ /* 0x002fe20007f3e0ff */
[----:B------:R1:W-:Y:S04]  /*b1a0*/  STL.64 [R1+0xc18], R142 ;  /* 0x000c188e01007387 */ /* 0x0003e80000100a00 */
[----:B------:R-:W-:Y:S01]  /*b1b0*/  IMAD.X R29, R23, 0x1, R203, P1 ;  /* 0x00000001171d7824 */ /* 0x000fe200008e06cb */
[----:B------:R1:W2:Y:S01]  /*b1c0*/  @P0 LDG.E.U8 R40, desc[UR20][R142.64] ;  /* 0x000000148e280981 */ /* 0x0002a2000c1e1100 */
[----:B------:R-:W-:-:S03]  /*b1d0*/  SHF.R.S32.HI R22, RZ, 0x1f, R21 ;  /* 0x0000001fff167819 */ /* 0x000fc60000011415 */
[----:B------:R5:W-:Y:S04]  /*b1e0*/  STL.64 [R1+0xc10], R28 ;  /* 0x000c101c01007387 */ /* 0x000be80000100a00 */
[----:B------:R5:W2:Y:S01]  /*b1f0*/  @P0 LDG.E.U8 R39, desc[UR20][R28.64] ;  /* 0x000000141c270981 */ /* 0x000aa2000c1e1100 */
[C---:B-1----:R-:W-:Y:S02]  /*b200*/  IADD3 R142, P2, PT, R21.reuse, R200, RZ ;  /* 0x000000c8158e7210 */ /* 0x042fe40007f5e0ff */
[----:B------:R-:W-:Y:S02]  /*b210*/  PRMT R37, RZ, 0x7610, R37 ;  /* 0x00007610ff257816 */ /* 0x000fe40000000025 */
[----:B-----5:R-:W-:Y:S01]  /*b220*/  IADD3 R28, P1, PT, R21, R202, RZ ;  /* 0x000000ca151c7210 */ /* 0x020fe20007f3e0ff */
[----:B------:R-:W-:-:S04]  /*b230*/  IMAD.X R143, R22, 0x1, R201, P2 ;  /* 0x00000001168f7824 */ /* 0x000fc800010e06c9 */
[----:B------:R-:W-:Y:S01]  /*b240*/  IMAD.X R29, R22, 0x1, R203, P1 ;  /* 0x00000001161d7824 */ /* 0x000fe200008e06cb */
[----:B------:R-:W-:Y:S01]  /*b250*/  STL.64 [R1+0xc08], R142 ;  /* 0x000c088e01007387 */ /* 0x000fe20000100a00 */
[----:B------:R-:W-:Y:S01]  /*b260*/  PRMT R126, RZ, 0x7610, R126 ;  /* 0x00007610ff7e7816 */ /* 0x000fe2000000007e */
[----:B------:R-:W-:Y:S01]  /*b270*/  IMAD R24, R24, 0x6a, RZ ;  /* 0x0000006a18187824 */ /* 0x000fe200078e02ff */
[----:B------:R-:W-:Y:S01]  /*b280*/  PRMT R38, RZ, 0x7610, R38 ;  /* 0x00007610ff267816 */ /* 0x000fe20000000026 */
[----:B------:R1:W-:Y:S01]  /*b290*/  STL.64 [R1+0xc00], R28 ;  /* 0x000c001c01007387 */ /* 0x0003e20000100a00 */
[----:B------:R-:W-:-:S03]  /*b2a0*/  IMAD R21, R25, 0x70, RZ ;  /* 0x0000007019157824 */ /* 0x000fc600078e02ff */
[----:B------:R1:W5:Y:S01]  /*b2b0*/  @P0 LDG.E.U8 R37, desc[UR20][R28.64] ;  /* 0x000000141c250981 */ /* 0x000362000c1e1100 */
[----:B------:R-:W-:-:S03]  /*b2c0*/  SHF.R.S32.HI R27, RZ, 0x1f, R24 ;  /* 0x0000001fff1b7819 */ /* 0x000fc60000011418 */
[----:B------:R0:W2:Y:S01]  /*b2d0*/  @P0 LDG.E.U8 R126, desc[UR20][R144.64] ;  /* 0x00000014907e0981 */ /* 0x0000a2000c1e1100 */
[----:B------:R-:W-:-:S03]  /*b2e0*/  PRMT R17, RZ, 0x7610, R17 ;  /* 0x00007610ff117816 */ /* 0x000fc60000000011 */
[----:B------:R0:W2:Y:S01]  /*b2f0*/  @P0 LDG.E.U8 R38, desc[UR20][R142.64] ;  /* 0x000000148e260981 */ /* 0x0000a2000c1e1100 */
[----:B-1----:R-:W1:Y:S01]  /*b300*/  LDC R28, c[0x0][0x3c4] ;  /* 0x0000f100ff1c7b82 */ /* 0x002e620000000800 */
[----:B------:R-:W-:Y:S02]  /*b310*/  SHF.R.S32.HI R23, RZ, 0x1f, R21 ;  /* 0x0000001fff177819 */ /* 0x000fe40000011415 */
[----:B------:R-:W-:Y:S02]  /*b320*/  PRMT R16, RZ, 0x7610, R16 ;  /* 0x00007610ff107816 */ /* 0x000fe40000000010 */
[----:B------:R-:W-:Y:S01]  /*b330*/  PRMT R36, RZ, 0x7610, R36 ;  /* 0x00007610ff247816 */ /* 0x000fe20000000024 */
[----:B0-----:R-:W-:Y:S02]  /*b340*/  IMAD R22, R26, 0x78, RZ ;  /* 0x000000781a167824 */ /* 0x001fe400078e02ff */
[----:B------:R-:W0:Y:S01]  /*b350*/  LDC R29, c[0x0][0x3c4] ;  /* 0x0000f100ff1d7b82 */ /* 0x000e220000000800 */
[-C--:B------:R-:W-:Y:S01]  /*b360*/  IADD3 R144, P1, PT, R24, R200.reuse, RZ ;  /* 0x000000c818907210 */ /* 0x080fe20007f3e0ff */
[----:B------:R-:W2:Y:S01]  /*b370*/  @P0 LDG.E.U8 R17, desc[UR20][R200.64] ;  /* 0x00000014c8110981 */ /* 0x000ea2000c1e1100 */
[----:B------:R-:W-:-:S02]  /*b380*/  IADD3 R142, P2, PT, R21, R200, RZ ;  /* 0x000000c8158e7210 */ /* 0x000fc40007f5e0ff */
[----:B------:R-:W-:Y:S01]  /*b390*/  PRMT R32, RZ, 0x7610, R32 ;  /* 0x00007610ff207816 */ /* 0x000fe20000000020 */
[--C-:B------:R-:W-:Y:S01]  /*b3a0*/  IMAD.X R145, R27, 0x1, R201.reuse, P1 ;  /* 0x000000011b917824 */ /* 0x100fe200008e06c9 */
[----:B------:R-:W-:Y:S01]  /*b3b0*/  IADD3 R172, P1, PT, R21, R202, RZ ;  /* 0x000000ca15ac7210 */ /* 0x000fe20007f3e0ff */
[C---:B------:R-:W-:Y:S01]  /*b3c0*/  IMAD.X R143, R23.reuse, 0x1, R201, P2 ;  /* 0x00000001178f7824 */ /* 0x040fe200010e06c9 */
[----:B------:R-:W-:Y:S01]  /*b3d0*/  PRMT R8, RZ, 0x7610, R8 ;  /* 0x00007610ff087816 */ /* 0x000fe20000000008 */
[----:B------:R-:W2:Y:S01]  /*b3e0*/  @P0 LDG.E.U8 R16, desc[UR20][R202.64] ;  /* 0x00000014ca100981 */ /* 0x000ea2000c1e1100 */
[----:B------:R-:W-:Y:S01]  /*b3f0*/  SHF.R.S32.HI R21, RZ, 0x1f, R22 ;  /* 0x0000001fff157819 */ /* 0x000fe20000011416 */
[----:B------:R-:W-:Y:S02]  /*b400*/  IMAD.X R173, R23, 0x1, R203, P1 ;  /* 0x0000000117ad7824 */ /* 0x000fe400008e06cb */
[----:B------:R1:W-:Y:S04]  /*b410*/  STL.64 [R1+0xbf8], R144 ;  /* 0x000bf89001007387 */ /* 0x0003e80000100a00 */
[----:B------:R1:W2:Y:S04]  /*b420*/  @P0 LDG.E.U8 R36, desc[UR20][R144.64] ;  /* 0x0000001490240981 */ /* 0x0002a8000c1e1100 */
[----:B------:R1:W-:Y:S04]  /*b430*/  STL.64 [R1+0xb98], R142 ;  /* 0x000b988e01007387 */ /* 0x0003e80000100a00 */
[----:B------:R1:W2:Y:S02]  /*b440*/  @P0 LDG.E.U8 R32, desc[UR20][R142.64] ;  /* 0x000000148e200981 */ /* 0x0002a4000c1e1100 */
[----:B-1----:R-:W-:-:S02]  /*b450*/  IADD3 R144, P2, PT, R22, R200, RZ ;  /* 0x000000c816907210 */ /* 0x002fc40007f5e0ff */
[----:B------:R-:W2:Y:S01]  /*b460*/  @P0 LDG.E.U8 R8, desc[UR20][R242.64] ;  /* 0x00000014f2080981 */ /* 0x000ea2000c1e1100 */
[----:B------:R-:W-:Y:S02]  /*b470*/  PRMT R26, RZ, 0x7610, R26 ;  /* 0x00007610ff1a7816 */ /* 0x000fe4000000001a */
[----:B------:R-:W-:Y:S01]  /*b480*/  PRMT R25, RZ, 0x7610, R25 ;  /* 0x00007610ff197816 */ /* 0x000fe20000000019 */
[----:B------:R1:W2:Y:S01]  /*b490*/  @P0 LDG.E.U8 R31, desc[UR20][R172.64] ;  /* 0x00000014ac1f0981 */ /* 0x0002a2000c1e1100 */
[----:B------:R-:W-:Y:S01]  /*b4a0*/  IADD3 R142, P3, PT, R22, R202, RZ ;  /* 0x000000ca168e7210 */ /* 0x000fe20007f7e0ff */
[C---:B------:R-:W-:Y:S02]  /*b4b0*/  IMAD.X R145, R21.reuse, 0x1, R201, P2 ;  /* 0x0000000115917824 */ /* 0x040fe400010e06c9 */
[----:B------:R1:W-:Y:S01]  /*b4c0*/  STL.64 [R1+0xb90], R172 ;  /* 0x000b90ac01007387 */ /* 0x0003e20000100a00 */
[----:B------:R-:W-:Y:S02]  /*b4d0*/  IMAD R28, R28, 0x6b, RZ ;  /* 0x0000006b1c1c7824 */ /* 0x000fe400078e02ff */
[----:B------:R-:W-:Y:S01]  /*b4e0*/  IMAD.X R143, R21, 0x1, R203, P3 ;  /* 0x00000001158f7824 */ /* 0x000fe200018e06cb */
[----:B------:R1:W2:Y:S01]  /*b4f0*/  @P0 LDG.E.U8 R26, desc[UR20][R144.64] ;  /* 0x00000014901a0981 */ /* 0x0002a2000c1e1100 */
[----:B0-----:R-:W-:Y:S01]  /*b500*/  IMAD R21, R29, 0x71, RZ ;  /* 0x000000711d157824 */ /* 0x001fe200078e02ff */
[----:B------:R-:W-:-:S02]  /*b510*/  PRMT R35, RZ, 0x7610, R35 ;  /* 0x00007610ff237816 */ /* 0x000fc40000000023 */
[----:B------:R0:W-:Y:S01]  /*b520*/  STL.64 [R1+0xb18], R144 ;  /* 0x000b189001007387 */ /* 0x0001e20000100a00 */
[----:B-1----:R-:W-:-:S03]  /*b530*/  IADD3 R172, P1, PT, R24, R202, RZ ;  /* 0x000000ca18ac7210 */ /* 0x002fc60007f3e0ff */
[----:B------:R1:W-:Y:S01]  /*b540*/  STL.64 [R1+0xb10], R142 ;  /* 0x000b108e01007387 */ /* 0x0003e20000100a00 */
[----:B------:R-:W-:Y:S02]  /*b550*/  SHF.R.S32.HI R33, RZ, 0x1f, R28 ;  /* 0x0000001fff217819 */ /* 0x000fe4000001141c */
[----:B------:R-:W-:Y:S01]  /*b560*/  SHF.R.S32.HI R22, RZ, 0x1f, R21 ;  /* 0x0000001fff167819 */ /* 0x000fe20000011415 */
[----:B------:R1:W2:Y:S01]  /*b570*/  @P0 LDG.E.U8 R25, desc[UR20][R142.64] ;  /* 0x000000148e190981 */ /* 0x0002a2000c1e1100 */
[----:B------:R-:W-:Y:S01]  /*b580*/  IMAD.X R173, R27, 0x1, R203, P1 ;  /* 0x000000011bad7824 */ /* 0x000fe200008e06cb */
[-C--:B0-----:R-:W-:Y:S02]  /*b590*/  IADD3 R144, P2, PT, R28, R200.reuse, RZ ;  /* 0x000000c81c907210 */ /* 0x081fe40007f5e0ff */
[----:B------:R-:W-:Y:S02]  /*b5a0*/  PRMT R30, RZ, 0x7610, R30 ;  /* 0x00007610ff1e7816 */ /* 0x000fe4000000001e */
[----:B-1----:R-:W-:Y:S01]  /*b5b0*/  IADD3 R142, P1, PT, R21, R200, RZ ;  /* 0x000000c8158e7210 */ /* 0x002fe20007f3e0ff */
[----:B------:R0:W-:Y:S01]  /*b5c0*/  STL.64 [R1+0xbf0], R172 ;  /* 0x000bf0ac01007387 */ /* 0x0001e20000100a00 */
[----:B------:R-:W-:Y:S01]  /*b5d0*/  IMAD.X R145, R33, 0x1, R201, P2 ;  /* 0x0000000121917824 */ /* 0x000fe200010e06c9 */
[----:B------:R-:W-:-:S02]  /*b5e0*/  PRMT R34, RZ, 0x7610, R34 ;  /* 0x00007610ff227816 */ /* 0x000fc40000000022 */
[----:B------:R0:W2:Y:S01]  /*b5f0*/  @P0 LDG.E.U8 R35, desc[UR20][R172.64] ;  /* 0x00000014ac230981 */ /* 0x0000a2000c1e1100 */
[----:B------:R-:W-:Y:S02]  /*b600*/  IMAD.X R143, R22, 0x1, R201, P1 ;  /* 0x00000001168f7824 */ /* 0x000fe400008e06c9 */
[----:B------:R-:W-:Y:S01]  /*b610*/  IMAD R23, R119, 0x79, RZ ;  /* 0x0000007977177824 */ /* 0x000fe200078e02ff */
[----:B------:R1:W-:Y:S01]  /*b620*/  STL.64 [R1+0xbe8], R144 ;  /* 0x000be89001007387 */ /* 0x0003e20000100a00 */
[----:B------:R-:W-:Y:S01]  /*b630*/  PRMT R29, RZ, 0x7610, R29 ;  /* 0x00007610ff1d7816 */ /* 0x000fe2000000001d */
[----:B------:R-:W4:Y:S02]  /*b640*/  LDC R119, c[0x0][0x3c4] ;  /* 0x0000f100ff777b82 */ /* 0x000f240000000800 */
[----:B------:R1:W2:Y:S01]  /*b650*/  @P0 LDG.E.U8 R34, desc[UR20][R144.64] ;  /* 0x0000001490220981 */ /* 0x0002a2000c1e1100 */
[----:B0-----:R-:W-:-:S03]  /*b660*/  IADD3 R172, P1, PT, R21, R202, RZ ;  /* 0x000000ca15ac7210 */ /* 0x001fc60007f3e0ff */
[----:B------:R0:W-:Y:S01]  /*b670*/  STL.64 [R1+0xb88], R142 ;  /* 0x000b888e01007387 */ /* 0x0001e20000100a00 */
[----:B------:R-:W-:Y:S01]  /*b680*/  SHF.R.S32.HI R21, RZ, 0x1f, R23 ;  /* 0x0000001fff157819 */ /* 0x000fe20000011417 */
[----:B------:R-:W-:Y:S02]  /*b690*/  IMAD.X R173, R22, 0x1, R203, P1 ;  /* 0x0000000116ad7824 */ /* 0x000fe400008e06cb */
[----:B------:R0:W2:Y:S01]  /*b6a0*/  @P0 LDG.E.U8 R30, desc[UR20][R142.64] ;  /* 0x000000148e1e0981 */ /* 0x0000a2000c1e1100 */
[----:B-1----:R-:W-:-:S03]  /*b6b0*/  IADD3 R144, P2, PT, R23, R200, RZ ;  /* 0x000000c817907210 */ /* 0x002fc60007f5e0ff */
[----:B------:R1:W-:Y:S04]  /*b6c0*/  STL.64 [R1+0xb80], R172 ;  /* 0x000b80ac01007387 */ /* 0x0003e80000100a00 */
[----:B------:R1:W2:Y:S01]  /*b6d0*/  @P0 LDG.E.U8 R29, desc[UR20][R172.64] ;  /* 0x00000014ac1d0981 */ /* 0x0002a2000c1e1100 */
[----:B0-----:R-:W-:Y:S01]  /*b6e0*/  IADD3 R142, P1, PT, R23, R202, RZ ;  /* 0x000000ca178e7210 */ /* 0x001fe20007f3e0ff */
[----:B------:R-:W-:Y:S01]  /*b6f0*/  IMAD.X R145, R21, 0x1, R201, P2 ;  /* 0x0000000115917824 */ /* 0x000fe200010e06c9 */
[----:B------:R-:W-:-:S03]  /*b700*/  PRMT R23, RZ, 0x7610, R23 ;  /* 0x00007610ff177816 */ /* 0x000fc60000000017 */
[--C-:B------:R-:W-:Y:S01]  /*b710*/  IMAD.X R143, R21, 0x1, R203.reuse, P1 ;  /* 0x00000001158f7824 */ /* 0x100fe200008e06cb */
[----:B-1----:R-:W-:Y:S01]  /*b720*/  IADD3 R172, P1, PT, R28, R202, RZ ;  /* 0x000000ca1cac7210 */ /* 0x002fe20007f3e0ff */
[----:B------:R-:W-:Y:S01]  /*b730*/  STL.64 [R1+0xb08], R144 ;  /* 0x000b089001007387 */ /* 0x000fe20000100a00 */
[----:B------:R-:W-:Y:S01]  /*b740*/  PRMT R24, RZ, 0x7610, R24 ;  /* 0x00007610ff187816 */ /* 0x000fe20000000018 */
[----:B------:R-:W-:Y:S02]  /*b750*/  IMAD R21, R120, 0x72, RZ ;  /* 0x0000007278157824 */ /* 0x000fe400078e02ff */
[----:B------:R-:W-:Y:S01]  /*b760*/  IMAD.X R173, R33, 0x1, R203, P1 ;  /* 0x0000000121ad7824 */ /* 0x000fe200008e06cb */
[----:B------:R0:W-:Y:S01]  /*b770*/  STL.64 [R1+0xb00], R142 ;  /* 0x000b008e01007387 */ /* 0x0001e20000100a00 */
[----:B------:R-:W-:Y:S01]  /*b780*/  PRMT R33, RZ, 0x7610, R33 ;  /* 0x00007610ff217816 */ /* 0x000fe20000000021 */
[----:B------:R-:W1:Y:S02]  /*b790*/  LDC R120, c[0x0][0x3c4] ;  /* 0x0000f100ff787b82 */ /* 0x000e640000000800 */
[----:B------:R0:W2:Y:S01]  /*b7a0*/  @P0 LDG.E.U8 R23, desc[UR20][R142.64] ;  /* 0x000000148e170981 */ /* 0x0000a2000c1e1100 */
[----:B------:R-:W-:-:S03]  /*b7b0*/  SHF.R.S32.HI R22, RZ, 0x1f, R21 ;  /* 0x0000001fff167819 */ /* 0x000fc60000011415 */
[----:B------:R0:W2:Y:S04]  /*b7c0*/  @P0 LDG.E.U8 R24, desc[UR20][R144.64] ;  /* 0x0000001490180981 */ /* 0x0000a8000c1e1100 */
[----:B------:R4:W-:Y:S01]  /*b7d0*/  STL.64 [R1+0xbe0], R172 ;  /* 0x000be0ac01007387 */ /* 0x0009e20000100a00 */
[----:B0-----:R-:W0:Y:S03]  /*b7e0*/  LDC R143, c[0x0][0x3c4] ;  /* 0x0000f100ff8f7b82 */ /* 0x001e260000000800 */
[----:B------:R4:W2:Y:S01]  /*b7f0*/  @P0 LDG.E.U8 R33, desc[UR20][R172.64] ;  /* 0x00000014ac210981 */ /* 0x0008a2000c1e1100 */
[----:B------:R-:W-:Y:S02]  /*b800*/  IADD3 R144, P2, PT, R21, R200, RZ ;  /* 0x000000c815907210 */ /* 0x000fe40007f5e0ff */
[----:B------:R-:W-:-:S02]  /*b810*/  PRMT R28, RZ, 0x7610, R28 ;  /* 0x00007610ff1c7816 */ /* 0x000fc4000000001c */
[----:B------:R-:W-:Y:S02]  /*b820*/  PRMT R27, RZ, 0x7610, R27 ;  /* 0x00007610ff1b7816 */ /* 0x000fe4000000001b */
[----:B----4-:R-:W-:Y:S01]  /*b830*/  IADD3 R172, P1, PT, R21, R202, RZ ;  /* 0x000000ca15ac7210 */ /* 0x010fe20007f3e0ff */
[C---:B------:R-:W-:Y:S02]  /*b840*/  IMAD.X R145, R22.reuse, 0x1, R201, P2 ;  /* 0x0000000116917824 */ /* 0x040fe400010e06c9 */
[----:B------:R-:W-:Y:S02]  /*b850*/  IMAD R119, R119, 0x7a, RZ ;  /* 0x0000007a77777824 */ /* 0x000fe400078e02ff */
[----:B------:R-:W-:Y:S01]  /*b860*/  IMAD.X R173, R22, 0x1, R203, P1 ;  /* 0x0000000116ad7824 */ /* 0x000fe200008e06cb */
[----:B------:R4:W-:Y:S02]  /*b870*/  STL.64 [R1+0xb78], R144 ;  /* 0x000b789001007387 */ /* 0x0009e40000100a00 */
[----:B------:R-:W-:-:S02]  /*b880*/  SHF.R.S32.HI R21, RZ, 0x1f, R119 ;  /* 0x0000001fff157819 */ /* 0x000fc40000011477 */
[----:B------:R4:W2:Y:S04]  /*b890*/  @P0 LDG.E.U8 R28, desc[UR20][R144.64] ;  /* 0x00000014901c0981 */ /* 0x0008a8000c1e1100 */
[----:B------:R1:W-:Y:S04]  /*b8a0*/  STL.64 [R1+0xb70], R172 ;  /* 0x000b70ac01007387 */ /* 0x0003e80000100a00 */
[----:B------:R1:W2:Y:S01]  /*b8b0*/  @P0 LDG.E.U8 R27, desc[UR20][R172.64] ;  /* 0x00000014ac1b0981 */ /* 0x0002a2000c1e1100 */
[----:B----4-:R-:W-:Y:S02]  /*b8c0*/  IADD3 R144, P2, PT, R119, R200, RZ ;  /* 0x000000c877907210 */ /* 0x010fe40007f5e0ff */
[----:B------:R-:W-:-:S02]  /*b8d0*/  PRMT R22, RZ, 0x7610, R22 ;  /* 0x00007610ff167816 */ /* 0x000fc40000000016 */
[----:B-1----:R-:W-:Y:S01]  /*b8e0*/  IADD3 R172, P1, PT, R119, R202, RZ ;  /* 0x000000ca77ac7210 */ /* 0x002fe20007f3e0ff */
[----:B------:R-:W-:Y:S02]  /*b8f0*/  IMAD.X R145, R21, 0x1, R201, P2 ;  /* 0x0000000115917824 */ /* 0x000fe400010e06c9 */
[----:B0-----:R-:W-:Y:S02]  /*b900*/  IMAD R143, R143, 0x6c, RZ ;  /* 0x0000006c8f8f7824 */ /* 0x001fe400078e02ff */
[----:B------:R-:W-:Y:S01]  /*b910*/  IMAD.X R173, R21, 0x1, R203, P1 ;  /* 0x0000000115ad7824 */ /* 0x000fe200008e06cb */
[----:B------:R-:W-:Y:S01]  /*b920*/  PRMT R21, RZ, 0x7610, R21 ;  /* 0x00007610ff157816 */ /* 0x000fe20000000015 */
[----:B------:R-:W-:Y:S01]  /*b930*/  IMAD R119, R120, 0x73, RZ ;  /* 0x0000007378777824 */ /* 0x000fe200078e02ff */
[----:B------:R0:W-:Y:S01]  /*b940*/  STL.64 [R1+0xaf8], R144 ;  /* 0x000af89001007387 */ /* 0x0001e20000100a00 */
[----:B------:R-:W-:-:S03]  /*b950*/  IADD3 R242, P1, PT, R143, R200, RZ ;  /* 0x000000c88ff27210 */ /* 0x000fc60007f3e0ff */
[----:B------:R0:W4:Y:S01]  /*b960*/  @P0 LDG.E.U8 R22, desc[UR20][R144.64] ;  /* 0x0000001490160981 */ /* 0x000122000c1e1100 */
[----:B------:R-:W-:-:S03]  /*b970*/  SHF.R.S32.HI R120, RZ, 0x1f, R119 ;  /* 0x0000001fff787819 */ /* 0x000fc60000011477 */
[----:B------:R1:W-:Y:S01]  /*b980*/  STL.64 [R1+0xaf0], R172 ;  /* 0x000af0ac01007387 */ /* 0x0003e20000100a00 */
[----:B------:R-:W-:-:S03]  /*b990*/  PRMT R162, RZ, 0x7610, R162 ;  /* 0x00007610ffa27816 */ /* 0x000fc600000000a2 */
[----:B------:R1:W2:Y:S01]  /*b9a0*/  @P0 LDG.E.U8 R21, desc[UR20][R172.64] ;  /* 0x00000014ac150981 */ /* 0x0002a2000c1e1100 */
[----:B0-----:R-:W-:Y:S01]  /*b9b0*/  SHF.R.S32.HI R144, RZ, 0x1f, R143 ;  /* 0x0000001fff907819 */ /* 0x001fe2000001148f */
[----:B------:R-:W0:Y:S01]  /*b9c0*/  LDC R145, c[0x0][0x3c4] ;  /* 0x0000f100ff917b82 */ /* 0x000e220000000800 */
[----:B------:R-:W-:Y:S01]  /*b9d0*/  PRMT R122, RZ, 0x7610, R122 ;  /* 0x00007610ff7a7816 */ /* 0x000fe2000000007a */
[----:B------:R1:W2:Y:S02]  /*b9e0*/  @P0 LDG.E.U8 R162, desc[UR20][R244.64] ;  /* 0x00000014f4a20981 */ /* 0x0002a4000c1e1100 */
[----:B-1----:R-:W-:Y:S01]  /*b9f0*/  IADD3 R172, P2, PT, R119, R200, RZ ;  /* 0x000000c877ac7210 */ /* 0x002fe20007f5e0ff */
[----:B------:R-:W-:-:S04]  /*ba00*/  IMAD.X R243, R144, 0x1, R201, P1 ;  /* 0x0000000190f37824 */ /* 0x000fc800008e06c9 */
[C---:B------:R-:W-:Y:S01]  /*ba10*/  IMAD.X R173, R120.reuse, 0x1, R201, P2 ;  /* 0x0000000178ad7824 */ /* 0x040fe200010e06c9 */
[----:B------:R-:W-:Y:S01]  /*ba20*/  PRMT R124, RZ, 0x7610, R124 ;  /* 0x00007610ff7c7816 */ /* 0x000fe2000000007c */
[----:B------:R-:W-:Y:S01]  /*ba30*/  STL.64 [R1+0xbd8], R242 ;  /* 0x000bd8f201007387 */ /* 0x000fe20000100a00 */
[----:B------:R-:W-:Y:S02]  /*ba40*/  IADD3 R244, P1, PT, R119, R202, RZ ;  /* 0x000000ca77f47210 */ /* 0x000fe40007f3e0ff */
[----:B------:R-:W-:Y:S01]  /*ba50*/  SHF.R.S32.HI R142, RZ, 0x1f, R123 ;  /* 0x0000001fff8e7819 */ /* 0x000fe2000001147b */
[----:B------:R1:W-:Y:S04]  /*ba60*/  STL.64 [R1+0xb68], R172 ;  /* 0x000b68ac01007387 */ /* 0x0003e80000100a00 */
[----:B------:R1:W3:Y:S01]  /*ba70*/  @P0 LDG.E.U8 R122, desc[UR20][R172.64] ;  /* 0x00000014ac7a0981 */ /* 0x0002e2000c1e1100 */
[----:B------:R-:W-:Y:S01]  /*ba80*/  IMAD.X R245, R120, 0x1, R203, P1 ;  /* 0x0000000178f57824 */ /* 0x000fe200008e06cb */
[----:B------:R-:W-:-:S02]  /*ba90*/  PRMT R120, RZ, 0x7610, R120 ;  /* 0x00007610ff787816 */ /* 0x000fc40000000078 */
[----:B------:R1:W3:Y:S02]  /*baa0*/  @P0 LDG.E.U8 R124, desc[UR20][R242.64] ;  /* 0x00000014f27c0981 */ /* 0x0002e4000c1e1100 */
[C---:B-1----:R-:W-:Y:S02]  /*bab0*/  IADD3 R172, P2, PT, R123.reuse, R200, RZ ;  /* 0x000000c87bac7210 */ /* 0x042fe40007f5e0ff */
[----:B------:R-:W3:Y:S01]  /*bac0*/  @P0 LDG.E.U8 R121, desc[UR20][R244.64] ;  /* 0x00000014f4790981 */ /* 0x000ee2000c1e1100 */
[----:B------:R-:W-:Y:S02]  /*bad0*/  IADD3 R242, P1, PT, R123, R202, RZ ;  /* 0x000000ca7bf27210 */ /* 0x000fe40007f3e0ff */
[C---:B------:R-:W-:Y:S01]  /*bae0*/  IMAD.X R173, R142.reuse, 0x1, R201, P2 ;  /* 0x000000018ead7824 */ /* 0x040fe200010e06c9 */
[----:B------:R-:W-:Y:S02]  /*baf0*/  STL.64 [R1+0xb60], R244 ;  /* 0x000b60f401007387 */ /* 0x000fe40000100a00 */
[----:B------:R-:W-:-:S02]  /*bb00*/  IMAD.X R243, R142, 0x1, R203, P1 ;  /* 0x000000018ef37824 */ /* 0x000fc400008e06cb */
[----:B------:R1:W-:Y:S04]  /*bb10*/  STL.64 [R1+0xae8], R172 ;  /* 0x000ae8ac01007387 */ /* 0x0003e80000100a00 */
[----:B------:R1:W3:Y:S01]  /*bb20*/  @P0 LDG.E.U8 R120, desc[UR20][R172.64] ;  /* 0x00000014ac780981 */ /* 0x0002e2000c1e1100 */
[----:B------:R-:W-:Y:S01]  /*bb30*/  PRMT R119, RZ, 0x7610, R119 ;  /* 0x00007610ff777816 */ /* 0x000fe20000000077 */
[----:B0-----:R-:W-:Y:S01]  /*bb40*/  IMAD R142, R145, 0x74, RZ ;  /* 0x00000074918e7824 */ /* 0x001fe200078e02ff */
[----:B------:R-:W-:Y:S01]  /*bb50*/  PRMT R123, RZ, 0x7610, R123 ;  /* 0x00007610ff7b7816 */ /* 0x000fe2000000007b */
[----:B------:R0:W-:Y:S04]  /*bb60*/  STL.64 [R1+0xae0], R242 ;  /* 0x000ae0f201007387 */ /* 0x0001e80000100a00 */
[----:B------:R0:W3:Y:S01]  /*bb70*/  @P0 LDG.E.U8 R119, desc[UR20][R242.64] ;  /* 0x00000014f2770981 */ /* 0x0000e2000c1e1100 */
[----:B-1----:R-:W-:-:S05]  /*bb80*/  IADD3 R172, P1, PT, R143, R202, RZ ;  /* 0x000000ca8fac7210 */ /* 0x002fca0007f3e0ff */
[----:B------:R-:W-:Y:S01]  /*bb90*/  IMAD.X R173, R144, 0x1, R203, P1 ;  /* 0x0000000190ad7824 */ /* 0x000fe200008e06cb */
[----:B------:R-:W-:Y:S02]  /*bba0*/  SHF.R.S32.HI R143, RZ, 0x1f, R142 ;  /* 0x0000001fff8f7819 */ /* 0x000fe4000001148e */
[C---:B------:R-:W-:Y:S02]  /*bbb0*/  IADD3 R244, P1, PT, R142.reuse, R200, RZ ;  /* 0x000000c88ef47210 */ /* 0x040fe40007f3e0ff */
[----:B------:R1:W-:Y:S01]  /*bbc0*/  STL.64 [R1+0xbd0], R172 ;  /* 0x000bd0ac01007387 */ /* 0x0003e20000100a00 */
[----:B0-----:R-:W-:-:S03]  /*bbd0*/  IADD3 R242, P2, PT, R142, R202, RZ ;  /* 0x000000ca8ef27210 */ /* 0x001fc60007f5e0ff */
[----:B------:R1:W3:Y:S01]  /*bbe0*/  @P0 LDG.E.U8 R123, desc[UR20][R172.64] ;  /* 0x00000014ac7b0981 */ /* 0x0002e2000c1e1100 */
[C---:B------:R-:W-:Y:S01]  /*bbf0*/  IMAD.X R245, R143.reuse, 0x1, R201, P1 ;  /* 0x000000018ff57824 */ /* 0x040fe200008e06c9 */
[----:B------:R-:W-:Y:S01]  /*bc00*/  PRMT R146, RZ, 0x7610, R146 ;  /* 0x00007610ff927816 */ /* 0x000fe20000000092 */
[----:B------:R-:W-:Y:S01]  /*bc10*/  IMAD.X R243, R143, 0x1, R203, P2 ;  /* 0x000000018ff37824 */ /* 0x000fe200010e06cb */
[----:B------:R-:W-:Y:S01]  /*bc20*/  PRMT R145, RZ, 0x7610, R145 ;  /* 0x00007610ff917816 */ /* 0x000fe20000000091 */
[----:B-1----:R-:W0:Y:S01]  /*bc30*/  LDC R173, c[0x0][0x3c4] ;  /* 0x0000f100ffad7b82 */ /* 0x002e220000000800 */
[----:B------:R-:W-:Y:S01]  /*bc40*/  IMAD R142, R147, 0x7c, RZ ;  /* 0x0000007c938e7824 */ /* 0x000fe200078e02ff */
[----:B------:R1:W-:Y:S04]  /*bc50*/  STL.64 [R1+0xb58], R244 ;  /* 0x000b58f401007387 */ /* 0x0003e80000100a00 */
[----:B------:R1:W3:Y:S01]  /*bc60*/  @P0 LDG.E.U8 R146, desc[UR20][R244.64] ;  /* 0x00000014f4920981 */ /* 0x0002e2000c1e1100 */
[----:B------:R-:W-:-:S03]  /*bc70*/  SHF.R.S32.HI R144, RZ, 0x1f, R142 ;  /* 0x0000001fff907819 */ /* 0x000fc6000001148e */
[----:B------:R5:W-:Y:S04]  /*bc80*/  STL.64 [R1+0xb50], R242 ;  /* 0x000b50f201007387 */ /* 0x000be80000100a00 */
[----:B------:R5:W3:Y:S01]  /*bc90*/  @P0 LDG.E.U8 R145, desc[UR20][R242.64] ;  /* 0x00000014f2910981 */ /* 0x000ae2000c1e1100 */
[C---:B-1----:R-:W-:Y:S02]  /*bca0*/  IADD3 R244, P1, PT, R142.reuse, R200, RZ ;  /* 0x000000c88ef47210 */ /* 0x042fe40007f3e0ff */
[----:B------:R-:W-:Y:S02]  /*bcb0*/  PRMT R138, RZ, 0x7610, R138 ;  /* 0x00007610ff8a7816 */ /* 0x000fe4000000008a */
[----:B------:R-:W-:Y:S02]  /*bcc0*/  PRMT R143, RZ, 0x7610, R143 ;  /* 0x00007610ff8f7816 */ /* 0x000fe4000000008f */
[----:B-----5:R-:W-:Y:S01]  /*bcd0*/  IADD3 R242, P2, PT, R142, R202, RZ ;  /* 0x000000ca8ef27210 */ /* 0x020fe20007f5e0ff */
[C---:B------:R-:W-:Y:S01]  /*bce0*/  IMAD.X R245, R144.reuse, 0x1, R201, P1 ;  /* 0x0000000190f57824 */ /* 0x040fe200008e06c9 */
[----:B------:R-:W-:Y:S01]  /*bcf0*/  PRMT R142, RZ, 0x7610, R142 ;  /* 0x00007610ff8e7816 */ /* 0x000fe2000000008e */
[----:B------:R1:W5:Y:S02]  /*bd00*/  @P0 LDG.E.U8 R138, desc[UR20][R248.64] ;  /* 0x00000014f88a0981 */ /* 0x000364000c1e1100 */
[----:B------:R-:W-:-:S02]  /*bd10*/  IMAD.X R243, R144, 0x1, R203, P2 ;  /* 0x0000000190f37824 */ /* 0x000fc400010e06cb */
[----:B------:R-:W-:Y:S01]  /*bd20*/  IMAD R144, R148, 0x6d, RZ ;  /* 0x0000006d94907824 */ /* 0x000fe200078e02ff */
[----:B------:R0:W3:Y:S02]  /*bd30*/  @P0 LDG.E.U8 R143, desc[UR20][R244.64] ;  /* 0x00000014f48f0981 */ /* 0x0000e4000c1e1100 */
[----:B0-----:R-:W-:Y:S02]  /*bd40*/  IMAD R173, R173, 0x75, RZ ;  /* 0x00000075adad7824 */ /* 0x001fe400078e02ff */
[----:B------:R0:W3:Y:S01]  /*bd50*/  @P0 LDG.E.U8 R142, desc[UR20][R242.64] ;  /* 0x00000014f28e0981 */ /* 0x0000e2000c1e1100 */
[----:B------:R-:W-:Y:S02]  /*bd60*/  SHF.R.S32.HI R172, RZ, 0x1f, R144 ;  /* 0x0000001fffac7819 */ /* 0x000fe40000011490 */
[----:B-1----:R-:W-:Y:S01]  /*bd70*/  IADD3 R248, P1, PT, R144, R200, RZ ;  /* 0x000000c890f87210 */ /* 0x002fe20007f3e0ff */
[----:B------:R1:W-:Y:S01]  /*bd80*/  STL.64 [R1+0xad8], R244 ;  /* 0x000ad8f401007387 */ /* 0x0003e20000100a00 */
[----:B------:R-:W-:-:S03]  /*bd90*/  SHF.R.S32.HI R208, RZ, 0x1f, R173 ;  /* 0x0000001fffd07819 */ /* 0x000fc600000114ad */
[----:B------:R0:W-:Y:S01]  /*bda0*/  STL.64 [R1+0xad0], R242 ;  /* 0x000ad0f201007387 */ /* 0x0001e20000100a00 */
[----:B------:R-:W-:Y:S01]  /*bdb0*/  IMAD.X R249, R172, 0x1, R201, P1 ;  /* 0x00000001acf97824 */ /* 0x000fe200008e06c9 */
[----:B------:R-:W-:Y:S02]  /*bdc0*/  PRMT R148, RZ, 0x7610, R148 ;  /* 0x00007610ff947816 */ /* 0x000fe40000000094 */
[----:B-1----:R-:W-:Y:S02]  /*bdd0*/  IADD3 R244, P2, PT, R144, R202, RZ ;  /* 0x000000ca90f47210 */ /* 0x002fe40007f5e0ff */
[----:B0-----:R-:W-:-:S03]  /*bde0*/  IADD3 R242, P1, PT, R173, R200, RZ ;  /* 0x000000c8adf27210 */ /* 0x001fc60007f3e0ff */
[----:B------:R-:W-:Y:S01]  /*bdf0*/  IMAD.X R245, R172, 0x1, R203, P2 ;  /* 0x00000001acf57824 */ /* 0x000fe200010e06cb */
[----:B------:R-:W-:Y:S01]  /*be00*/  PRMT R147, RZ, 0x7610, R147 ;  /* 0x00007610ff937816 */ /* 0x000fe20000000093 */
[----:B------:R0:W-:Y:S01]  /*be10*/  STL.64 [R1+0xbc8], R248 ;  /* 0x000bc8f801007387 */ /* 0x0001e20000100a00 */
[----:B------:R-:W-:Y:S01]  /*be20*/  PRMT R144, RZ, 0x7610, R144 ;  /* 0x00007610ff907816 */ /* 0x000fe20000000090 */
[----:B------:R-:W-:Y:S02]  /*be30*/  IMAD.X R243, R208, 0x1, R201, P1 ;  /* 0x00000001d0f37824 */ /* 0x000fe400008e06c9 */
[----:B------:R-:W-:Y:S01]  /*be40*/  IMAD R172, R174, 0x7d, RZ ;  /* 0x0000007daeac7824 */ /* 0x000fe200078e02ff */
[----:B------:R1:W-:Y:S04]  /*be50*/  STL.64 [R1+0xbc0], R244 ;  /* 0x000bc0f401007387 */ /* 0x0003e80000100a00 */
[----:B------:R0:W3:Y:S01]  /*be60*/  @P0 LDG.E.U8 R148, desc[UR20][R248.64] ;  /* 0x00000014f8940981 */ /* 0x0000e2000c1e1100 */
[----:B------:R-:W-:-:S03]  /*be70*/  SHF.R.S32.HI R198, RZ, 0x1f, R172 ;  /* 0x0000001fffc67819 */ /* 0x000fc600000114ac */
[----:B------:R1:W3:Y:S04]  /*be80*/  @P0 LDG.E.U8 R147, desc[UR20][R244.64] ;  /* 0x00000014f4930981 */ /* 0x0002e8000c1e1100 */
[----:B------:R1:W-:Y:S01]  /*be90*/  STL.64 [R1+0xb48], R242 ;  /* 0x000b48f201007387 */ /* 0x0003e20000100a00 */
[----:B0-----:R-:W-:-:S03]  /*bea0*/  IADD3 R248, P1, PT, R173, R202, RZ ;  /* 0x000000caadf87210 */ /* 0x001fc60007f3e0ff */
[----:B------:R0:W3:Y:S01]  /*beb0*/  @P0 LDG.E.U8 R144, desc[UR20][R242.64] ;  /* 0x00000014f2900981 */ /* 0x0000e2000c1e1100 */
[----:B-1----:R-:W-:Y:S01]  /*bec0*/  IADD3 R244, P2, PT, R172, R200, RZ ;  /* 0x000000c8acf47210 */ /* 0x002fe20007f5e0ff */
[----:B------:R-:W-:Y:S01]  /*bed0*/  IMAD.X R249, R208, 0x1, R203, P1 ;  /* 0x00000001d0f97824 */ /* 0x000fe200008e06cb */
[----:B------:R-:W-:Y:S01]  /*bee0*/  PRMT R174, RZ, 0x7610, R174 ;  /* 0x00007610ffae7816 */ /* 0x000fe200000000ae */
[----:B------:R-:W-:Y:S01]  /*bef0*/  VOTEU.ALL UP2, P5 ;  /* 0x0000000000ff7886 */ /* 0x000fe20002840000 */
[----:B------:R-:W-:Y:S02]  /*bf00*/  PRMT R173, RZ, 0x7610, R173 ;  /* 0x00007610ffad7816 */ /* 0x000fe400000000ad */
[----:B0-----:R-:W-:Y:S01]  /*bf10*/  IADD3 R242, P3, PT, R172, R202, RZ ;  /* 0x000000caacf27210 */ /* 0x001fe20007f7e0ff */
[C---:B------:R-:W-:Y:S01]  /*bf20*/  IMAD.X R245, R198.reuse, 0x1, R201, P2 ;  /* 0x00000001c6f57824 */ /* 0x040fe200010e06c9 */
[----:B------:R-:W-:Y:S01]  /*bf30*/  PRMT R172, RZ, 0x7610, R172 ;  /* 0x00007610ffac7816 */ /* 0x000fe200000000ac */
[----:B------:R0:W3:Y:S01]  /*bf40*/  @P0 LDG.E.U8 R174, desc[UR20][R248.64] ;  /* 0x00000014f8ae0981 */ /* 0x0000e2000c1e1100 */
[----:B------:R-:W-:Y:S01]  /*bf50*/  PRMT R225, RZ, 0x7610, R225 ;  /* 0x00007610ffe17816 */ /* 0x000fe200000000e1 */
[----:B------:R-:W-:Y:S01]  /*bf60*/  IMAD.X R243, R198, 0x1, R203, P3 ;  /* 0x00000001c6f37824 */ /* 0x000fe200018e06cb */
[----:B------:R-:W-:Y:S01]  /*bf70*/  PRMT R224, RZ, 0x7610, R224 ;  /* 0x00007610ffe07816 */ /* 0x000fe200000000e0 */
[----:B------:R1:W3:Y:S01]  /*bf80*/  @P0 LDG.E.U8 R173, desc[UR20][R244.64] ;  /* 0x00000014f4ad0981 */ /* 0x0002e2000c1e1100 */
[----:B------:R-:W-:Y:S01]  /*bf90*/  PRMT R218, RZ, 0x7610, R218 ;  /* 0x00007610ffda7816 */ /* 0x000fe200000000da */
[----:B------:R-:W2:Y:S02]  /*bfa0*/  LDC R208, c[0x0][0x3c4] ;  /* 0x0000f100ffd07b82 */ /* 0x000ea40000000800 */
[----:B------:R0:W3:Y:S04]  /*bfb0*/  @P0 LDG.E.U8 R172, desc[UR20][R242.64] ;  /* 0x00000014f2ac0981 */ /* 0x0000e8000c1e1100 */
[----:B------:R0:W-:Y:S04]  /*bfc0*/  STL.64 [R1+0xb40], R248 ;  /* 0x000b40f801007387 */ /* 0x0001e80000100a00 */
[----:B------:R1:W-:Y:S01]  /*bfd0*/  STL.64 [R1+0xac8], R244 ;  /* 0x000ac8f401007387 */ /* 0x0003e20000100a00 */
[----:B------:R-:W-:-:S03]  /*bfe0*/  PRMT R198, RZ, 0x7610, R198 ;  /* 0x00007610ffc67816 */ /* 0x000fc600000000c6 */
[----:B------:R1:W-:Y:S01]  /*bff0*/  STL.64 [R1+0xac0], R242 ;  /* 0x000ac0f201007387 */ /* 0x0003e20000100a00 */
[C---:B0-----:R-:W-:Y:S02]  /*c000*/  IADD3 R248, P1, PT, R202.reuse, UR48, RZ ;  /* 0x00000030caf87c10 */ /* 0x041fe4000ff3e0ff */
[C---:B-1----:R-:W-:Y:S02]  /*c010*/  IADD3 R244, P2, PT, R202.reuse, UR12, RZ ;  /* 0x0000000ccaf47c10 */ /* 0x042fe4000ff5e0ff */
[C---:B------:R-:W-:Y:S02]  /*c020*/  IADD3.X R249, PT, PT, R203.reuse, UR18, RZ, P1, !PT ;  /* 0x00000012cbf97c10 */ /* 0x040fe40008ffe4ff */
[----:B------:R-:W-:Y:S02]  /*c030*/  IADD3 R242, P3, PT, R202, UR27, RZ ;  /* 0x0000001bcaf27c10 */ /* 0x000fe4000ff7e0ff */
[C---:B------:R-:W-:Y:S01]  /*c040*/  IADD3.X R245, PT, PT, R203.reuse, UR30, RZ, P2, !PT ;  /* 0x0000001ecbf57c10 */ /* 0x040fe200097fe4ff */
[----:B------:R0:W3:Y:S01]  /*c050*/  @P0 LDG.E.U8 R225, desc[UR20][R248.64] ;  /* 0x00000014f8e10981 */ /* 0x0000e2000c1e1100 */
[----:B------:R-:W-:-:S03]  /*c060*/  IADD3.X R243, PT, PT, R203, UR62, RZ, P3, !PT ;  /* 0x0000003ecbf37c10 */ /* 0x000fc60009ffe4ff */
[----:B------:R0:W-:Y:S04]  /*c070*/  STL.64 [R1+0x268], R248 ;  /* 0x000268f801007387 */ /* 0x0001e80000100a00 */
[----:B------:R1:W-:Y:S04]  /*c080*/  STL.64 [R1+0x1f8], R244 ;  /* 0x0001f8f401007387 */ /* 0x0003e80000100a00 */
[----:B------:R1:W3:Y:S01]  /*c090*/  @P0 LDG.E.U8 R198, desc[UR20][R244.64] ;  /* 0x00000014f4c60981 */ /* 0x0002e2000c1e1100 */
[----:B0-----:R-:W-:-:S03]  /*c0a0*/  IADD3 R248, P1, PT, R202, UR10, RZ ;  /* 0x0000000acaf87c10 */ /* 0x001fc6000ff3e0ff */
[----:B------:R0:W-:Y:S04]  /*c0b0*/  STL.64 [R1+0x1e8], R242 ;  /* 0x0001e8f201007387 */ /* 0x0001e80000100a00 */
[----:B------:R0:W3:Y:S01]  /*c0c0*/  @P0 LDG.E.U8 R224, desc[UR20][R242.64] ;  /* 0x00000014f2e00981 */ /* 0x0000e2000c1e1100 */
[C---:B-1----:R-:W-:Y:S02]  /*c0d0*/  IADD3 R244, P2, PT, R202.reuse, UR22, RZ ;  /* 0x00000016caf47c10 */ /* 0x042fe4000ff5e0ff */
[C---:B------:R-:W-:Y:S02]  /*c0e0*/  IADD3.X R249, PT, PT, R203.reuse, UR25, RZ, P1, !PT ;  /* 0x00000019cbf97c10 */ /* 0x040fe40008ffe4ff */
[C---:B------:R-:W-:Y:S02]  /*c0f0*/  IADD3.X R245, PT, PT, R203.reuse, UR13, RZ, P2, !PT ;  /* 0x0000000dcbf57c10 */ /* 0x040fe400097fe4ff */
[C---:B0-----:R-:W-:Y:S01]  /*c100*/  IADD3 R242, P3, PT, R202.reuse, UR74, RZ ;  /* 0x0000004acaf27c10 */ /* 0x041fe2000ff7e0ff */
[----:B------:R-:W-:Y:S03]  /*c110*/  STL.64 [R1+0x1030], R248 ;  /* 0x001030f801007387 */ /* 0x000fe60000100a00 */
[----:B------:R-:W-:Y:S01]  /*c120*/  IADD3.X R243, PT, PT, R203, UR67, RZ, P3, !PT ;  /* 0x00000043cbf37c10 */ /* 0x000fe20009ffe4ff */
[----:B------:R-:W-:Y:S04]  /*c130*/  STL.64 [R1+0x1020], R244 ;  /* 0x001020f401007387 */ /* 0x000fe80000100a00 */
[----:B------:R0:W-:Y:S04]  /*c140*/  STL.64 [R1+0xfb0], R242 ;  /* 0x000fb0f201007387 */ /* 0x0001e80000100a00 */
[----:B------:R0:W3:Y:S02]  /*c150*/  @P0 LDG.E.U8 R218, desc[UR20][R242.64] ;  /* 0x00000014f2da0981 */ /* 0x0000e4000c1e1100 */
[----:B0-----:R-:W-:-:S04]  /*c160*/  IADD3 R242, P3, PT, R202, UR59, RZ ;  /* 0x0000003bcaf27c10 */ /* 0x001fc8000ff7e0ff */
[----:B------:R-:W-:Y:S01]  /*c170*/  IADD3.X R243, PT, PT, R203, UR11, RZ, P3, !PT ;  /* 0x0000000bcbf37c10 */ /* 0x000fe20009ffe4ff */
[----:B------:R-:W-:-:S04]  /*c180*/  @!UP1 UIADD3 UR10, UPT, UPT, -UR4, 0x100000, URZ ;  /* 0x00100000040a9890 */ /* 0x000fc8000fffe1ff */
[----:B------:R-:W-:Y:S02]  /*c190*/  @!UP1 USHF.L.U32 UR11, UR10, 0xb, URZ ;  /* 0x0000000b0a0b9899 */ /* 0x000fe400080006ff */
[----:B------:R-:W-:-:S12]  /*c1a0*/  @!UP1 USHF.L.U32 UR10, UR10, 0x1, URZ ;  /* 0x000000010a0a9899 */ /* 0x000fd800080006ff */
[----:B------:R0:W1:Y:S01]  /*c1b0*/  @!UP2 SYNCS.EXCH.64 URZ, [UR6+0x24008], UR10 ;  /* 0x0240080a06ffa5b2 */ /* 0x0000620008000100 */
[----:B------:R0:W-:Y:S04]  /*c1c0*/  STS.U8 [R246+UR6+0x8400], R15 ;  /* 0x0084000ff6007988 */ /* 0x0001e80008000006 */
[----:B------:R-:W-:Y:S04]  /*c1d0*/  STS.U8 [R246+UR6+0xc400], R14 ;  /* 0x00c4000ef6007988 */ /* 0x000fe80008000006 */
[----:B------:R-:W-:Y:S01]  /*c1e0*/  STS.U8 [R246+UR6+0x8800], R13 ;  /* 0x0088000df6007988 */ /* 0x000fe20008000006 */
[----:B------:R-:W-:-:S02]  /*c1f0*/  PRMT R219, RZ, 0x7610, R219 ;  /* 0x00007610ffdb7816 */ /* 0x000fc400000000db */
[----:B------:R-:W-:Y:S01]  /*c200*/  PRMT R222, RZ, 0x7610, R222 ;  /* 0x00007610ffde7816 */ /* 0x000fe200000000de */
[----:B------:R1:W-:Y:S01]  /*c210*/  STS.U8 [R246+UR6+0xc800], R12 ;  /* 0x00c8000cf6007988 */ /* 0x0003e20008000006 */
[----:B------:R-:W-:Y:S01]  /*c220*/  PRMT R223, RZ, 0x7610, R223 ;  /* 0x00007610ffdf7816 */ /* 0x000fe200000000df */
[----:B0-----:R-:W0:Y:S01]  /*c230*/  LDCU UR10, c[0x0][0x3d4] ;  /* 0x00007a80ff0a77ac */ /* 0x001e220008000800 */
[----:B------:R-:W-:Y:S01]  /*c240*/  PRMT R217, RZ, 0x7610, R217 ;  /* 0x00007610ffd97816 */ /* 0x000fe200000000d9 */
[----:B--2---:R-:W-:Y:S01]  /*c250*/  STS.U8 [R246+UR6+0x8000], R17 ;  /* 0x00800011f6007988 */ /* 0x004fe20008000006 */
[----:B------:R-:W-:Y:S01]  /*c260*/  PRMT R221, RZ, 0x7610, R221 ;  /* 0x00007610ffdd7816 */ /* 0x000fe200000000dd */
[----:B------:R-:W2:Y:S02]  /*c270*/  LDC R15, c[0x0][0x3c4] ;  /* 0x0000f100ff0f7b82 */ /* 0x000ea40000000800 */
[----:B------:R-:W-:Y:S04]  /*c280*/  STS.U8 [R246+UR6+0xc000], R16 ;  /* 0x00c00010f6007988 */ /* 0x000fe80008000006 */
[----:B------:R-:W-:Y:S02]  /*c290*/  STS.U8 [R246+UR6+0x8c00], R11 ;  /* 0x008c000bf6007988 */ /* 0x000fe40008000006 */
[----:B-1----:R-:W1:Y:S02]  /*c2a0*/  LDC R12, c[0x0][0x3c4] ;  /* 0x0000f100ff0c7b82 */ /* 0x002e640000000800 */
[----:B------:R-:W-:Y:S04]  /*c2b0*/  STS.U8 [R246+UR6+0xcc00], R10 ;  /* 0x00cc000af6007988 */ /* 0x000fe80008000006 */
[----:B------:R-:W-:Y:S04]  /*c2c0*/  STS.U8 [R246+UR6+0x9000], R9 ;  /* 0x00900009f6007988 */ /* 0x000fe80008000006 */
[----:B------:R-:W-:Y:S04]  /*c2d0*/  STS.U8 [R246+UR6+0xd000], R8 ;  /* 0x00d00008f6007988 */ /* 0x000fe80008000006 */
[----:B------:R0:W-:Y:S04]  /*c2e0*/  STS.U8 [R246+UR6+0x9400], R7 ;  /* 0x00940007f6007988 */ /* 0x0001e80008000006 */
[----:B------:R4:W-:Y:S04]  /*c2f0*/  STS.U8 [R246+UR6+0xd400], R6 ;  /* 0x00d40006f6007988 */ /* 0x0009e80008000006 */
[----:B------:R1:W-:Y:S01]  /*c300*/  STS.U8 [R246+UR6+0x9800], R5 ;  /* 0x00980005f6007988 */ /* 0x0003e20008000006 */
[----:B------:R-:W-:Y:S01]  /*c310*/  PRMT R216, RZ, 0x7610, R216 ;  /* 0x00007610ffd87816 */ /* 0x000fe200000000d8 */
[----:B0-----:R-:W0:Y:S02]  /*c320*/  LDC R7, c[0x0][0x3c4] ;  /* 0x0000f100ff077b82 */ /* 0x001e240000000800 */
[----:B------:R-:W-:Y:S04]  /*c330*/  STS.U8 [R246+UR6+0xd800], R4 ;  /* 0x00d80004f6007988 */ /* 0x000fe80008000006 */
[----:B------:R0:W-:Y:S01]  /*c340*/  STS.U8 [R246+UR6+0x9c00], R3 ;  /* 0x009c0003f6007988 */ /* 0x0001e20008000006 */
[----:B------:R-:W-:Y:S01]  /*c350*/  PRMT R220, RZ, 0x7610, R220 ;  /* 0x00007610ffdc7816 */ /* 0x000fe200000000dc */
[----:B----4-:R-:W4:Y:S02]  /*c360*/  LDC R6, c[0x0][0x3c4] ;  /* 0x0000f100ff067b82 */ /* 0x010f240000000800 */
[----:B------:R-:W-:Y:S04]  /*c370*/  STS.U8 [R246+UR6+0xdc00], R2 ;  /* 0x00dc0002f6007988 */ /* 0x000fe80008000006 */
[----:B------:R1:W3:Y:S04]  /*c380*/  @P0 LDG.E.U8 R219, desc[UR20][R248.64] ;  /* 0x00000014f8db0981 */ /* 0x0002e8000c1e1100 */
[----:B------:R-:W-:Y:S04]  /*c390*/  STS.U8 [R246+UR6+0xa000], R0 ;  /* 0x00a00000f6007988 */ /* 0x000fe80008000006 */
[----:B------:R-:W-:Y:S01]  /*c3a0*/  STS.U8 [R246+UR6+0xe000], R18 ;  /* 0x00e00012f6007988 */ /* 0x000fe20008000006 */
[----:B-1----:R-:W-:-:S03]  /*c3b0*/  IADD3 R248, P1, PT, R202, UR17, RZ ;  /* 0x00000011caf87c10 */ /* 0x002fc6000ff3e0ff */
[----:B------:R-:W-:Y:S01]  /*c3c0*/  STS.U8 [R246+UR6+0xa400], R20 ;  /* 0x00a40014f6007988 */ /* 0x000fe20008000006 */
[----:B------:R-:W-:-:S03]  /*c3d0*/  IADD3.X R249, PT, PT, R203, UR23, RZ, P1, !PT ;  /* 0x00000017cbf97c10 */ /* 0x000fc60008ffe4ff */
[----:B------:R1:W-:Y:S04]  /*c3e0*/  STS.U8 [R246+UR6+0xe400], R19 ;  /* 0x00e40013f6007988 */ /* 0x0003e80008000006 */
[----:B------:R-:W-:Y:S04]  /*c3f0*/  STS.U8 [R246+UR6+0xa800], R64 ;  /* 0x00a80040f6007988 */ /* 0x000fe80008000006 */
[----:B------:R-:W-:Y:S04]  /*c400*/  STS.U8 [R246+UR6+0xe800], R63 ;  /* 0x00e8003ff6007988 */ /* 0x000fe80008000006 */
[----:B------:R-:W3:Y:S04]  /*c410*/  @P0 LDG.E.U8 R223, desc[UR20][R244.64] ;  /* 0x00000014f4df0981 */ /* 0x000ee8000c1e1100 */
[----:B------:R-:W3:Y:S01]  /*c420*/  @P0 LDG.E.U8 R221, desc[UR20][R242.64] ;  /* 0x00000014f2dd0981 */ /* 0x000ee2000c1e1100 */
[----:B------:R-:W-:Y:S01]  /*c430*/  IMAD R5, R208, 0x46, RZ ;  /* 0x00000046d0057824 */ /* 0x000fe200078e02ff */
[----:B------:R-:W-:Y:S01]  /*c440*/  PRMT R212, RZ, 0x7610, R212 ;  /* 0x00007610ffd47816 */ /* 0x000fe200000000d4 */
[----:B0-----:R-:W-:Y:S01]  /*c450*/  IMAD R3, R7, 0x4e, RZ ;  /* 0x0000004e07037824 */ /* 0x001fe200078e02ff */
[----:B------:R-:W-:Y:S01]  /*c460*/  STS.U8 [R246+UR6+0xac00], R56 ;  /* 0x00ac0038f6007988 */ /* 0x000fe20008000006 */
[----:B------:R-:W-:-:S02]  /*c470*/  PRMT R214, RZ, 0x7610, R214 ;  /* 0x00007610ffd67816 */ /* 0x000fc400000000d6 */
[----:B------:R-:W-:Y:S01]  /*c480*/  PRMT R211, RZ, 0x7610, R211 ;  /* 0x00007610ffd37816 */ /* 0x000fe200000000d3 */
[----:B------:R-:W-:Y:S01]  /*c490*/  STS.U8 [R246+UR6+0xec00], R55 ;  /* 0x00ec0037f6007988 */ /* 0x000fe20008000006 */
[----:B------:R-:W-:Y:S02]  /*c4a0*/  PRMT R215, RZ, 0x7610, R215 ;  /* 0x00007610ffd77816 */ /* 0x000fe400000000d7 */
[----:B------:R-:W-:Y:S01]  /*c4b0*/  PRMT R209, RZ, 0x7610, R209 ;  /* 0x00007610ffd17816 */ /* 0x000fe200000000d1 */
[----:B------:R-:W-:Y:S01]  /*c4c0*/  STS.U8 [R246+UR6+0xb000], R48 ;  /* 0x00b00030f6007988 */ /* 0x000fe20008000006 */
[----:B------:R-:W-:Y:S02]  /*c4d0*/  PRMT R9, RZ, 0x7610, R9 ;  /* 0x00007610ff097816 */ /* 0x000fe40000000009 */
[----:B------:R-:W-:Y:S01]  /*c4e0*/  PRMT R210, RZ, 0x7610, R210 ;  /* 0x00007610ffd27816 */ /* 0x000fe200000000d2 */
[----:B------:R-:W-:Y:S01]  /*c4f0*/  STS.U8 [R246+UR6+0xf000], R47 ;  /* 0x00f0002ff6007988 */ /* 0x000fe20008000006 */
[----:B------:R-:W-:Y:S01]  /*c500*/  PRMT R8, RZ, 0x7610, R8 ;  /* 0x00007610ff087816 */ /* 0x000fe20000000008 */
[----:B--2---:R-:W-:Y:S01]  /*c510*/  IMAD R15, R15, 0x67, RZ ;  /* 0x000000670f0f7824 */ /* 0x004fe200078e02ff */
[----:B-1----:R-:W0:Y:S01]  /*c520*/  LDC R19, c[0x0][0x3c4] ;  /* 0x0000f100ff137b82 */ /* 0x002e220000000800 */
[----:B------:R1:W-:Y:S04]  /*c530*/  STL.64 [R1+0xfa0], R248 ;  /* 0x000fa0f801007387 */ /* 0x0003e80000100a00 */
[----:B------:R1:W2:Y:S04]  /*c540*/  @P0 LDG.E.U8 R222, desc[UR20][R248.64] ;  /* 0x00000014f8de0981 */ /* 0x0002a8000c1e1100 */
[----:B------:R-:W-:Y:S04]  /*c550*/  STS.U8 [R246+UR6+0xb400], R40 ;  /* 0x00b40028f6007988 */ /* 0x000fe80008000006 */
[----:B------:R-:W-:Y:S01]  /*c560*/  STS.U8 [R246+UR6+0xf400], R39 ;  /* 0x00f40027f6007988 */ /* 0x000fe20008000006 */
[----:B-1----:R-:W-:-:S03]  /*c570*/  LOP3.LUT R248, R246, 0x10, RZ, 0x3c, !PT ;  /* 0x00000010f6f87812 */ /* 0x002fc600078e3cff */
[----:B------:R-:W-:Y:S04]  /*c580*/  STS.U8 [R246+UR6+0xb800], R32 ;  /* 0x00b80020f6007988 */ /* 0x000fe80008000006 */
        /* <DEDUP_REMOVED lines=27> */
[----:B-1----:R-:W-:-:S03]  /*c740*/  LOP3.LUT R246, R246, 0x20, RZ, 0x3c, !PT ;  /* 0x00000020f6f67812 */ /* 0x002fc600078e3cff */
[----:B------:R-:W-:Y:S04]  /*c750*/  STS.U8 [R248+UR6+0xb080], R46 ;  /* 0x00b0802ef8007988 */ /* 0x000fe80008000006 */
[----:B------:R-:W-:Y:S04]  /*c760*/  STS.U8 [R248+UR6+0xf080], R45 ;  /* 0x00f0802df8007988 */ /* 0x000fe80008000006 */
[----:B------:R-:W-:Y:S04]  /*c770*/  STS.U8 [R248+UR6+0xb480], R38 ;  /* 0x00b48026f8007988 */ /* 0x000fe80008000006 */
[----:B------:R-:W-:Y:S04]  /*c780*/  STS.U8 [R248+UR6+0xf480], R37 ;  /* 0x00f48025f8007988 */ /* 0x000fe80008000006 */
[----:B------:R-:W-:Y:S01]  /*c790*/  STS.U8 [R248+UR6+0xb880], R30 ;  /* 0x00b8801ef8007988 */ /* 0x000fe20008000006 */
[----:B------:R-:W-:-:S03]  /*c7a0*/  IADD3 R244, P2, PT, R202, UR72, RZ ;  /* 0x00000048caf47c10 */ /* 0x000fc6000ff5e0ff */
[----:B------:R-:W-:Y:S04]  /*c7b0*/  STS.U8 [R248+UR6+0xf880], R29 ;  /* 0x00f8801df8007988 */ /* 0x000fe80008000006 */
[----:B------:R-:W-:Y:S04]  /*c7c0*/  STS.U8 [R248+UR6+0xbc80], R24 ;  /* 0x00bc8018f8007988 */ /* 0x000fe80008000006 */
[----:B------:R-:W-:Y:S04]  /*c7d0*/  STS.U8 [R248+UR6+0xfc80], R23 ;  /* 0x00fc8017f8007988 */ /* 0x000fe80008000006 */
[----:B------:R-:W-:Y:S01]  /*c7e0*/  STS.U8 [R246+UR6+0x8100], R171 ;  /* 0x008100abf6007988 */ /* 0x000fe20008000006 */
[----:B------:R-:W-:-:S03]  /*c7f0*/  IADD3.X R245, PT, PT, R203, UR16, RZ, P2, !PT ;  /* 0x00000010cbf57c10 */ /* 0x000fc600097fe4ff */
        /* <DEDUP_REMOVED lines=8> */
[----:B------:R1:W-:Y:S04]  /*c880*/  STL.64 [R1+0xf30], R244 ;  /* 0x000f30f401007387 */ /* 0x0003e80000100a00 */
[----:B------:R1:W2:Y:S04]  /*c890*/  @P0 LDG.E.U8 R217, desc[UR20][R244.64] ;  /* 0x00000014f4d90981 */ /* 0x0002a8000c1e1100 */
[----:B------:R-:W-:Y:S04]  /*c8a0*/  STS.U8 [R246+UR6+0xd100], R97 ;  /* 0x00d10061f6007988 */ /* 0x000fe80008000006 */
[----:B------:R0:W-:Y:S01]  /*c8b0*/  STL.64 [R1+0xf20], R242 ;  /* 0x000f20f201007387 */ /* 0x0001e20000100a00 */
[----:B-1----:R-:W-:-:S03]  /*c8c0*/  IADD3 R244, P1, PT, R202, UR49, RZ ;  /* 0x00000031caf47c10 */ /* 0x002fc6000ff3e0ff */
[----:B------:R-:W-:Y:S04]  /*c8d0*/  STS.U8 [R246+UR6+0x9500], R92 ;  /* 0x0095005cf6007988 */ /* 0x000fe80008000006 */
[----:B------:R-:W-:Y:S01]  /*c8e0*/  STS.U8 [R246+UR6+0xd500], R91 ;  /* 0x00d5005bf6007988 */ /* 0x000fe20008000006 */
[C---:B------:R-:W-:Y:S02]  /*c8f0*/  IADD3.X R245, PT, PT, R203.reuse, UR44, RZ, P1, !PT ;  /* 0x0000002ccbf57c10 */ /* 0x040fe40008ffe4ff */
[----:B0-----:R-:W-:Y:S01]  /*c900*/  IADD3 R242, P2, PT, R202, UR65, RZ ;  /* 0x00000041caf27c10 */ /* 0x001fe2000ff5e0ff */
[----:B------:R-:W-:Y:S04]  /*c910*/  STS.U8 [R246+UR6+0x9900], R86 ;  /* 0x00990056f6007988 */ /* 0x000fe80008000006 */
[----:B------:R-:W-:Y:S01]  /*c920*/  STS.U8 [R246+UR6+0xd900], R85 ;  /* 0x00d90055f6007988 */ /* 0x000fe20008000006 */
[----:B------:R-:W-:Y:S01]  /*c930*/  IADD3.X R243, PT, PT, R203, UR5, RZ, P2, !PT ;  /* 0x00000005cbf37c10 */ /* 0x000fe200097fe4ff */
[----:B------:R-:W0:Y:S02]  /*c940*/  LDCU UR5, c[0x0][0x3d0] ;  /* 0x00007a00ff0577ac */ /* 0x000e240008000800 */
[----:B------:R-:W-:Y:S04]  /*c950*/  STS.U8 [R246+UR6+0x9d00], R80 ;  /* 0x009d0050f6007988 */ /* 0x000fe80008000006 */
[----:B------:R-:W-:Y:S04]  /*c960*/  STS.U8 [R246+UR6+0xdd00], R79 ;  /* 0x00dd004ff6007988 */ /* 0x000fe80008000006 */
[----:B------:R-:W-:Y:S04]  /*c970*/  STS.U8 [R246+UR6+0xa100], R74 ;  /* 0x00a1004af6007988 */ /* 0x000fe80008000006 */
[----:B------:R-:W-:Y:S01]  /*c980*/  STS.U8 [R246+UR6+0xe100], R73 ;  /* 0x00e10049f6007988 */ /* 0x000fe20008000006 */
[----:B------:R-:W-:-:S03]  /*c990*/  SHF.R.S32.HI R0, RZ, 0x1f, R5 ;  /* 0x0000001fff007819 */ /* 0x000fc60000011405 */
[----:B------:R-:W-:Y:S04]  /*c9a0*/  STS.U8 [R246+UR6+0xa500], R68 ;  /* 0x00a50044f6007988 */ /* 0x000fe80008000006 */
[----:B------:R1:W-:Y:S04]  /*c9b0*/  STL.64 [R1+0xeb0], R244 ;  /* 0x000eb0f401007387 */ /* 0x0003e80000100a00 */
[----:B------:R-:W-:Y:S04]  /*c9c0*/  STS.U8 [R246+UR6+0xe500], R67 ;  /* 0x00e50043f6007988 */ /* 0x000fe80008000006 */
[----:B------:R1:W2:Y:S04]  /*c9d0*/  @P0 LDG.E.U8 R216, desc[UR20][R244.64] ;  /* 0x00000014f4d80981 */ /* 0x0002a8000c1e1100 */
[----:B------:R0:W-:Y:S04]  /*c9e0*/  STL.64 [R1+0xea0], R242 ;  /* 0x000ea0f201007387 */ /* 0x0001e80000100a00 */
[----:B------:R0:W2:Y:S01]  /*c9f0*/  @P0 LDG.E.U8 R220, desc[UR20][R242.64] ;  /* 0x00000014f2dc0981 */ /* 0x0000a2000c1e1100 */
[----:B-1----:R-:W-:-:S03]  /*ca00*/  IADD3 R244, P1, PT, R5, R200, RZ ;  /* 0x000000c805f47210 */ /* 0x002fc60007f3e0ff */
[----:B------:R-:W-:Y:S04]  /*ca10*/  STS.U8 [R246+UR6+0xa900], R60 ;  /* 0x00a9003cf6007988 */ /* 0x000fe80008000006 */
[----:B------:R-:W-:Y:S01]  /*ca20*/  STS.U8 [R246+UR6+0xe900], R59 ;  /* 0x00e9003bf6007988 */ /* 0x000fe20008000006 */
[----:B0-----:R-:W-:Y:S02]  /*ca30*/  IADD3 R242, P2, PT, R5, R202, RZ ;  /* 0x000000ca05f27210 */ /* 0x001fe40007f5e0ff */
[----:B------:R-:W0:Y:S01]  /*ca40*/  LDC R5, c[0x0][0x3c4] ;  /* 0x0000f100ff057b82 */ /* 0x000e220000000800 */
        /* <DEDUP_REMOVED lines=9> */
[----:B------:R-:W-:-:S03]  /*cae0*/  IMAD.X R245, R0, 0x1, R201, P1 ;  /* 0x0000000100f57824 */ /* 0x000fc600008e06c9 */
[----:B------:R-:W-:Y:S01]  /*caf0*/  STS.U8 [R246+UR6+0xfd00], R21 ;  /* 0x00fd0015f6007988 */ /* 0x000fe20008000006 */
[----:B------:R-:W-:-:S03]  /*cb00*/  IMAD.X R243, R0, 0x1, R203, P2 ;  /* 0x0000000100f37824 */ /* 0x000fc600010e06cb */
[----:B------:R-:W-:Y:S01]  /*cb10*/  STS.U8 [R251+UR6+0x8180], R170 ;  /* 0x008180aafb007988 */ /* 0x000fe20008000006 */
[----:B------:R-:W-:-:S03]  /*cb20*/  IMAD R0, R12, 0x47, RZ ;  /* 0x000000470c007824 */ /* 0x000fc600078e02ff */
[----:B------:R-:W-:Y:S04]  /*cb30*/  STS.U8 [R251+UR6+0xc180], R115 ;  /* 0x00c18073fb007988 */ /* 0x000fe80008000006 */
[----:B------:R-:W-:Y:S04]  /*cb40*/  STS.U8 [R251+UR6+0x8580], R166 ;  /* 0x008580a6fb007988 */ /* 0x000fe80008000006 */
[----:B------:R-:W-:Y:S04]  /*cb50*/  STS.U8 [R251+UR6+0xc580], R112 ;  /* 0x00c58070fb007988 */ /* 0x000fe80008000006 */
[----:B------:R-:W-:Y:S04]  /*cb60*/  STS.U8 [R251+UR6+0x8980], R108 ;  /* 0x0089806cfb007988 */ /* 0x000fe80008000006 */
[----:B------:R-:W-:Y:S01]  /*cb70*/  STS.U8 [R251+UR6+0xc980], R107 ;  /* 0x00c9806bfb007988 */ /* 0x000fe20008000006 */
[----:B------:R-:W-:-:S03]  /*cb80*/  SHF.R.S32.HI R2, RZ, 0x1f, R0 ;  /* 0x0000001fff027819 */ /* 0x000fc60000011400 */
[----:B------:R-:W-:Y:S04]  /*cb90*/  STS.U8 [R251+UR6+0x8d80], R102 ;  /* 0x008d8066fb007988 */ /* 0x000fe80008000006 */
[----:B------:R-:W-:Y:S04]  /*cba0*/  STL.64 [R1+0xe38], R244 ;  /* 0x000e38f401007387 */ /* 0x000fe80000100a00 */
[----:B------:R-:W-:Y:S04]  /*cbb0*/  STS.U8 [R251+UR6+0xcd80], R101 ;  /* 0x00cd8065fb007988 */ /* 0x000fe80008000006 */
[----:B------:R1:W-:Y:S04]  /*cbc0*/  STL.64 [R1+0xe30], R242 ;  /* 0x000e30f201007387 */ /* 0x0003e80000100a00 */
[----:B------:R1:W2:Y:S04]  /*cbd0*/  @P0 LDG.E.U8 R212, desc[UR20][R242.64] ;  /* 0x00000014f2d40981 */ /* 0x0002a8000c1e1100 */
[----:B------:R-:W-:Y:S04]  /*cbe0*/  STS.U8 [R251+UR6+0x9180], R96 ;  /* 0x00918060fb007988 */ /* 0x000fe80008000006 */
[----:B------:R-:W-:Y:S01]  /*cbf0*/  STS.U8 [R251+UR6+0xd180], R95 ;  /* 0x00d1805ffb007988 */ /* 0x000fe20008000006 */
[----:B-1----:R-:W-:-:S03]  /*cc00*/  IADD3 R242, P1, PT, R0, R200, RZ ;  /* 0x000000c800f27210 */ /* 0x002fc60007f3e0ff */
[----:B------:R-:W-:Y:S01]  /*cc10*/  STS.U8 [R251+UR6+0x9580], R90 ;  /* 0x0095805afb007988 */ /* 0x000fe20008000006 */
[----:B------:R-:W-:-:S03]  /*cc20*/  IADD3 R12, P2, PT, R0, R202, RZ ;  /* 0x000000ca000c7210 */ /* 0x000fc60007f5e0ff */
[----:B------:R-:W-:Y:S01]  /*cc30*/  STS.U8 [R251+UR6+0xd580], R89 ;  /* 0x00d58059fb007988 */ /* 0x000fe20008000006 */
[----:B------:R-:W-:-:S03]  /*cc40*/  IMAD.X R243, R2, 0x1, R201, P1 ;  /* 0x0000000102f37824 */ /* 0x000fc600008e06c9 */
[----:B------:R-:W-:Y:S01]  /*cc50*/  STS.U8 [R251+UR6+0x9980], R84 ;  /* 0x00998054fb007988 */ /* 0x000fe20008000006 */
[----:B0-----:R-:W-:Y:S01]  /*cc60*/  IMAD R0, R5, 0x4f, RZ ;  /* 0x0000004f05007824 */ /* 0x001fe200078e02ff */
[----:B------:R-:W-:Y:S01]  /*cc70*/  SHF.R.S32.HI R4, RZ, 0x1f, R3 ;  /* 0x0000001fff047819 */ /* 0x000fe20000011403 */
[----:B------:R-:W0:Y:S01]  /*cc80*/  LDC R5, c[0x0][0x3c4] ;  /* 0x0000f100ff057b82 */ /* 0x000e220000000800 */
[----:B------:R-:W-:Y:S01]  /*cc90*/  STS.U8 [R251+UR6+0xd980], R83 ;  /* 0x00d98053fb007988 */ /* 0x000fe20008000006 */
[----:B------:R-:W-:-:S03]  /*cca0*/  IADD3 R10, P1, PT, R3, R200, RZ ;  /* 0x000000c8030a7210 */ /* 0x000fc60007f3e0ff */
[----:B------:R-:W-:Y:S04]  /*ccb0*/  STS.U8 [R251+UR6+0x9d80], R78 ;  /* 0x009d804efb007988 */ /* 0x000fe80008000006 */
[----:B------:R-:W-:Y:S01]  /*ccc0*/  STS.U8 [R251+UR6+0xdd80], R77 ;  /* 0x00dd804dfb007988 */ /* 0x000fe20008000006 */
[----:B------:R-:W-:-:S03]  /*ccd0*/  IMAD.X R13, R2, 0x1, R203, P2 ;  /* 0x00000001020d7824 */ /* 0x000fc600010e06cb */
[----:B------:R-:W-:Y:S01]  /*cce0*/  STS.U8 [R251+UR6+0xa180], R72 ;  /* 0x00a18048fb007988 */ /* 0x000fe20008000006 */
[----:B------:R-:W-:-:S03]  /*ccf0*/  IMAD.X R11, R4, 0x1, R201, P1 ;  /* 0x00000001040b7824 */ /* 0x000fc600008e06c9 */
[----:B------:R-:W-:Y:S04]  /*cd00*/  STS.U8 [R251+UR6+0xe180], R71 ;  /* 0x00e18047fb007988 */ /* 0x000fe80008000006 */
[----:B------:R-:W-:Y:S04]  /*cd10*/  STS.U8 [R251+UR6+0xa580], R66 ;  /* 0x00a58042fb007988 */ /* 0x000fe80008000006 */
[----:B------:R-:W-:Y:S01]  /*cd20*/  STS.U8 [R251+UR6+0xe580], R65 ;  /* 0x00e58041fb007988 */ /* 0x000fe20008000006 */
[----:B------:R-:W-:-:S03]  /*cd30*/  LOP3.LUT R27, R206, 0x7f, RZ, 0xc0, !PT ;  /* 0x0000007fce1b7812 */ /* 0x000fc600078ec0ff */
[----:B------:R-:W-:Y:S04]  /*cd40*/  STS.U8 [R251+UR6+0xa980], R58 ;  /* 0x00a9803afb007988 */ /* 0x000fe80008000006 */
[----:B------:R-:W-:Y:S04]  /*cd50*/  STS.U8 [R251+UR6+0xe980], R57 ;  /* 0x00e98039fb007988 */ /* 0x000fe80008000006 */
[----:B------:R-:W-:Y:S01]  /*cd60*/  STS.U8 [R251+UR6+0xad80], R50 ;  /* 0x00ad8032fb007988 */ /* 0x000fe20008000006 */
[----:B------:R-:W-:-:S03]  /*cd70*/  SHF.R.S32.HI R2, RZ, 0x1f, R0 ;  /* 0x0000001fff027819 */ /* 0x000fc60000011400 */
[----:B------:R-:W-:Y:S04]  /*cd80*/  STL.64 [R1+0xe28], R242 ;  /* 0x000e28f201007387 */ /* 0x000fe80000100a00 */
        /* <DEDUP_REMOVED lines=9> */
[----:B0-----:R-:W-:-:S03]  /*ce20*/  IADD3 R10, P3, PT, R0, R202, RZ ;  /* 0x000000ca000a7210 */ /* 0x001fc60007f7e0ff */
[----:B------:R-:W-:Y:S01]  /*ce30*/  STS.U8 [R251+UR6+0xf580], R33 ;  /* 0x00f58021fb007988 */ /* 0x000fe20008000006 */
[----:B------:R-:W-:-:S03]  /*ce40*/  LOP3.LUT R0, R27, 0x40, RZ, 0x3c, !PT ;  /* 0x000000401b007812 */ /* 0x000fc600078e3cff */
[----:B---3--:R-:W-:Y:S04]  /*ce50*/  STS.U8 [R251+UR6+0xb980], R122 ;  /* 0x00b9807afb007988 */ /* 0x008fe80008000006 */
[----:B------:R-:W-:Y:S04]  /*ce60*/  STS.U8 [R251+UR6+0xf980], R121 ;  /* 0x00f98079fb007988 */ /* 0x000fe80008000006 */
[----:B------:R0:W3:Y:S04]  /*ce70*/  @P0 LDG.E.U8 R215, desc[UR20][R242.64] ;  /* 0x00000014f2d70981 */ /* 0x0000e8000c1e1100 */
[----:B------:R-:W-:Y:S04]  /*ce80*/  STS.U8 [R251+UR6+0xbd80], R120 ;  /* 0x00bd8078fb007988 */ /* 0x000fe80008000006 */
[----:B------:R-:W-:Y:S01]  /*ce90*/  STS.U8 [R251+UR6+0xfd80], R119 ;  /* 0x00fd8077fb007988 */ /* 0x000fe20008000006 */
[----:B0-----:R-:W-:-:S03]  /*cea0*/  IADD3 R242, P1, PT, R3, R202, RZ ;  /* 0x000000ca03f27210 */ /* 0x001fc60007f3e0ff */
[----:B------:R-:W-:Y:S04]  /*ceb0*/  STS.U8 [R0+UR6+0x8200], R184 ;  /* 0x008200b800007988 */ /* 0x000fe80008000006 */
[----:B------:R-:W-:Y:S04]  /*cec0*/  STS.U8 [R0+UR6+0xc200], R141 ;  /* 0x00c2008d00007988 */ /* 0x000fe80008000006 */
[----:B------:R-:W-:Y:S04]  /*ced0*/  STS.U8 [R0+UR6+0x8600], R182 ;  /* 0x008600b600007988 */ /* 0x000fe80008000006 */
[----:B------:R-:W-:Y:S04]  /*cee0*/  STS.U8 [R0+UR6+0xc600], R140 ;  /* 0x00c6008c00007988 */ /* 0x000fe80008000006 */
[----:B------:R-:W-:Y:S04]  /*cef0*/  STS.U8 [R0+UR6+0x8a00], R181 ;  /* 0x008a00b500007988 */ /* 0x000fe80008000006 */
[----:B------:R-:W-:Y:S04]  /*cf00*/  STS.U8 [R0+UR6+0xca00], R139 ;  /* 0x00ca008b00007988 */ /* 0x000fe80008000006 */
[----:B------:R-:W-:Y:S04]  /*cf10*/  STS.U8 [R0+UR6+0x8e00], R180 ;  /* 0x008e00b400007988 */ /* 0x000fe80008000006 */
[----:B-----5:R-:W-:Y:S04]  /*cf20*/  STS.U8 [R0+UR6+0xce00], R138 ;  /* 0x00ce008a00007988 */ /* 0x020fe80008000006 */
        /* <DEDUP_REMOVED lines=23> */
[----:B------:R0:W-:Y:S01]  /*d0a0*/  STS.U8 [R0+UR6+0xfe00], R142 ;  /* 0x00fe008e00007988 */ /* 0x0001e20008000006 */
[----:B------:R-:W-:-:S02]  /*d0b0*/  IMAD.X R243, R4, 0x1, R203, P1 ;  /* 0x0000000104f37824 */ /* 0x000fc400008e06cb */
[C---:B------:R-:W-:Y:S02]  /*d0c0*/  IMAD.X R13, R2.reuse, 0x1, R201, P2 ;  /* 0x00000001020d7824 */ /* 0x040fe400010e06c9 */
[----:B------:R-:W-:Y:S02]  /*d0d0*/  IMAD.X R11, R2, 0x1, R203, P3 ;  /* 0x00000001020b7824 */ /* 0x000fe400018e06cb */
[----:B------:R-:W-:Y:S01]  /*d0e0*/  IMAD R5, R5, 0x56, RZ ;  /* 0x0000005605057824 */ /* 0x000fe200078e02ff */
[----:B------:R-:W-:Y:S02]  /*d0f0*/  PRMT R26, RZ, 0x7610, R26 ;  /* 0x00007610ff1a7816 */ /* 0x000fe4000000001a */
[----:B------:R-:W-:Y:S01]  /*d100*/  PRMT R25, RZ, 0x7610, R25 ;  /* 0x00007610ff197816 */ /* 0x000fe20000000019 */
[----:B0-----:R-:W0:Y:S01]  /*d110*/  LDC R0, c[0x0][0x3c4] ;  /* 0x0000f100ff007b82 */ /* 0x001e220000000800 */
[----:B------:R-:W-:Y:S01]  /*d120*/  STL.64 [R1+0xdb0], R242 ;  /* 0x000db0f201007387 */ /* 0x000fe20000100a00 */
[----:B------:R-:W-:-:S03]  /*d130*/  SHF.R.S32.HI R4, RZ, 0x1f, R5 ;  /* 0x0000001fff047819 */ /* 0x000fc60000011405 */
[----:B------:R-:W-:Y:S01]  /*d140*/  STL.64 [R1+0xda8], R12 ;  /* 0x000da80c01007387 */ /* 0x000fe20000100a00 */
[----:B------:R-:W-:Y:S02]  /*d150*/  PRMT R7, RZ, 0x7610, R7 ;  /* 0x00007610ff077816 */ /* 0x000fe40000000007 */
[----:B------:R-:W-:Y:S01]  /*d160*/  PRMT R23, RZ, 0x7610, R23 ;  /* 0x00007610ff177816 */ /* 0x000fe20000000017 */
[----:B------:R1:W-:Y:S01]  /*d170*/  STL.64 [R1+0xda0], R10 ;  /* 0x000da00a01007387 */ /* 0x0003e20000100a00 */
[----:B------:R-:W-:Y:S02]  /*d180*/  PRMT R24, RZ, 0x7610, R24 ;  /* 0x00007610ff187816 */ /* 0x000fe40000000018 */
[----:B------:R-:W-:Y:S01]  /*d190*/  SHF.R.S32.HI R16, RZ, 0x1f, R15 ;  /* 0x0000001fff107819 */ /* 0x000fe2000001140f */
[----:B------:R1:W5:Y:S01]  /*d1a0*/  @P0 LDG.E.U8 R209, desc[UR20][R10.64] ;  /* 0x000000140ad10981 */ /* 0x000362000c1e1100 */
[----:B------:R-:W-:Y:S02]  /*d1b0*/  PRMT R22, RZ, 0x7610, R22 ;  /* 0x00007610ff167816 */ /* 0x000fe40000000016 */
[----:B------:R-:W-:Y:S01]  /*d1c0*/  PRMT R18, RZ, 0x7610, R18 ;  /* 0x00007610ff127816 */ /* 0x000fe20000000012 */
[----:B------:R0:W2:Y:S01]  /*d1d0*/  @P0 LDG.E.U8 R210, desc[UR20][R12.64] ;  /* 0x000000140cd20981 */ /* 0x0000a2000c1e1100 */
[----:B------:R-:W-:-:S02]  /*d1e0*/  PRMT R17, RZ, 0x7610, R17 ;  /* 0x00007610ff117816 */ /* 0x000fc40000000011 */
[----:B------:R-:W-:Y:S02]  /*d1f0*/  PRMT R14, RZ, 0x7610, R14 ;  /* 0x00007610ff0e7816 */ /* 0x000fe4000000000e */
[----:B------:R-:W-:Y:S02]  /*d200*/  PRMT R20, RZ, 0x7610, R20 ;  /* 0x00007610ff147816 */ /* 0x000fe40000000014 */
[----:B------:R-:W-:Y:S02]  /*d210*/  PRMT R213, RZ, 0x7610, R213 ;  /* 0x00007610ffd57816 */ /* 0x000fe400000000d5 */
[----:B------:R-:W-:Y:S01]  /*d220*/  PRMT R208, RZ, 0x7610, R208 ;  /* 0x00007610ffd07816 */ /* 0x000fe200000000d0 */
[----:B------:R-:W-:Y:S01]  /*d230*/  UIMAD UR5, UR76, UR5, URZ ;  /* 0x000000054c0572a4 */ /* 0x000fe2000f8e02ff */
[----:B-1----:R-:W-:Y:S01]  /*d240*/  IADD3 R10, P1, PT, R5, R200, RZ ;  /* 0x000000c8050a7210 */ /* 0x002fe20007f3e0ff */
[----:B0-----:R-:W-:Y:S01]  /*d250*/  IMAD R0, R0, 0x57, RZ ;  /* 0x0000005700007824 */ /* 0x001fe200078e02ff */
[----:B------:R-:W-:Y:S01]  /*d260*/  LOP3.LUT R2, R27, 0x50, RZ, 0x3c, !PT ;  /* 0x000000501b027812 */ /* 0x000fe200078e3cff */
[----:B------:R-:W2:Y:S01]  /*d270*/  @P0 LDG.E.U8 R213, desc[UR20][R244.64] ;  /* 0x00000014f4d50981 */ /* 0x000ea2000c1e1100 */
[----:B------:R-:W-:Y:S01]  /*d280*/  PRMT R21, RZ, 0x7610, R21 ;  /* 0x00007610ff157816 */ /* 0x000fe20000000015 */
[----:B------:R-:W-:Y:S01]  /*d290*/  IMAD.X R11, R4, 0x1, R201, P1 ;  /* 0x00000001040b7824 */ /* 0x000fe200008e06c9 */
[----:B------:R-:W-:Y:S01]  /*d2a0*/  IADD3 R28, P1, PT, R5, R202, RZ ;  /* 0x000000ca051c7210 */ /* 0x000fe20007f3e0ff */
[----:B------:R-:W2:Y:S01]  /*d2b0*/  @P0 LDG.E.U8 R208, desc[UR20][R242.64] ;  /* 0x00000014f2d00981 */ /* 0x000ea2000c1e1100 */
[----:B------:R-:W0:Y:S03]  /*d2c0*/  LDC R5, c[0x0][0x3c4] ;  /* 0x0000f100ff057b82 */ /* 0x000e260000000800 */
[----:B------:R1:W-:Y:S04]  /*d2d0*/  STL.64 [R1+0xd38], R10 ;  /* 0x000d380a01007387 */ /* 0x0003e80000100a00 */
[----:B------:R1:W2:Y:S01]  /*d2e0*/  @P0 LDG.E.U8 R9, desc[UR20][R10.64] ;  /* 0x000000140a090981 */ /* 0x0002a2000c1e1100 */
[----:B------:R-:W-:Y:S01]  /*d2f0*/  IADD3 R12, P2, PT, R0, R200, RZ ;  /* 0x000000c8000c7210 */ /* 0x000fe20007f5e0ff */
[----:B------:R-:W0:Y:S02]  /*d300*/  LDC R132, c[0x0][0x3d8] ;  /* 0x0000f600ff847b82 */ /* 0x000e240000000800 */
[----:B------:R-:W-:Y:S06]  /*d310*/  STS.U8 [R2+UR6+0x8280], R193 ;  /* 0x008280c102007988 */ /* 0x000fec0008000006 */
[----:B-1----:R-:W1:Y:S01]  /*d320*/  LDC R10, c[0x0][0x3c4] ;  /* 0x0000f100ff0a7b82 */ /* 0x002e620000000800 */
[----:B------:R-:W-:Y:S04]  /*d330*/  STS.U8 [R2+UR6+0xc280], R169 ;  /* 0x00c280a902007988 */ /* 0x000fe80008000006 */
[----:B------:R-:W-:Y:S01]  /*d340*/  STS.U8 [R2+UR6+0x8680], R192 ;  /* 0x008680c002007988 */ /* 0x000fe20008000006 */
[----:B------:R-:W-:-:S02]  /*d350*/  LOP3.LUT R3, R27, 0x60, RZ, 0x3c, !PT ;  /* 0x000000601b037812 */ /* 0x000fc400078e3cff */
[----:B------:R-:W0:Y:S01]  /*d360*/  LDC R133, c[0x0][0x3d8] ;  /* 0x0000f600ff857b82 */ /* 0x000e220000000800 */
[----:B------:R-:W-:Y:S04]  /*d370*/  STS.U8 [R2+UR6+0xc680], R165 ;  /* 0x00c680a502007988 */ /* 0x000fe80008000006 */
[----:B------:R-:W-:Y:S03]  /*d380*/  STS.U8 [R2+UR6+0x8a80], R191 ;  /* 0x008a80bf02007988 */ /* 0x000fe60008000006 */
[----:B------:R-:W0:Y:S01]  /*d390*/  LDC R134, c[0x0][0x3d8] ;  /* 0x0000f600ff867b82 */ /* 0x000e220000000800 */
[----:B------:R-:W-:Y:S04]  /*d3a0*/  STS.U8 [R2+UR6+0xca80], R163 ;  /* 0x00ca80a302007988 */ /* 0x000fe80008000006 */
[----:B------:R-:W-:Y:S03]  /*d3b0*/  STS.U8 [R2+UR6+0x8e80], R190 ;  /* 0x008e80be02007988 */ /* 0x000fe60008000006 */
        /* <DEDUP_REMOVED lines=26> */
[----:B------:R-:W-:Y:S01]  /*d560*/  IMAD.X R29, R4, 0x1, R203, P1 ;  /* 0x00000001041d7824 */ /* 0x000fe200008e06cb */
[----:B------:R-:W-:Y:S01]  /*d570*/  IADD3 R30, P1, PT, R0, R202, RZ ;  /* 0x000000ca001e7210 */ /* 0x000fe20007f3e0ff */
[----:B----4-:R-:W-:Y:S01]  /*d580*/  IMAD R4, R6, 0x5e, RZ ;  /* 0x0000005e06047824 */ /* 0x010fe200078e02ff */
[----:B------:R-:W4:Y:S01]  /*d590*/  LDC R11, c[0x0][0x3c4] ;  /* 0x0000f100ff0b7b82 */ /* 0x000f220000000800 */
[----:B0-----:R-:W-:Y:S01]  /*d5a0*/  SHF.R.S32.HI R2, RZ, 0x1f, R0 ;  /* 0x0000001fff027819 */ /* 0x001fe20000011400 */
[----:B------:R0:W-:Y:S04]  /*d5b0*/  STL.64 [R1+0xd30], R28 ;  /* 0x000d301c01007387 */ /* 0x0001e80000100a00 */
[C---:B------:R-:W-:Y:S01]  /*d5c0*/  IMAD.X R13, R2.reuse, 0x1, R201, P2 ;  /* 0x00000001020d7824 */ /* 0x040fe200010e06c9 */
[----:B------:R0:W2:Y:S01]  /*d5d0*/  @P0 LDG.E.U8 R8, desc[UR20][R28.64] ;  /* 0x000000141c080981 */ /* 0x0000a2000c1e1100 */
[----:B------:R-:W-:Y:S01]  /*d5e0*/  IMAD.X R31, R2, 0x1, R203, P1 ;  /* 0x00000001021f7824 */ /* 0x000fe200008e06cb */
[----:B------:R-:W-:-:S02]  /*d5f0*/  SHF.R.S32.HI R0, RZ, 0x1f, R4 ;  /* 0x0000001fff007819 */ /* 0x000fc40000011404 */
[----:B------:R1:W-:Y:S04]  /*d600*/  STL.64 [R1+0xd28], R12 ;  /* 0x000d280c01007387 */ /* 0x0003e80000100a00 */
[----:B------:R1:W2:Y:S01]  /*d610*/  @P0 LDG.E.U8 R26, desc[UR20][R12.64] ;  /* 0x000000140c1a0981 */ /* 0x0002a2000c1e1100 */
[C---:B0-----:R-:W-:Y:S02]  /*d620*/  IADD3 R28, P2, PT, R4.reuse, R200, RZ ;  /* 0x000000c8041c7210 */ /* 0x041fe40007f5e0ff */
[----:B------:R-:W-:Y:S01]  /*d630*/  PRMT R6, RZ, 0x7610, R6 ;  /* 0x00007610ff067816 */ /* 0x000fe20000000006 */
[----:B------:R0:W3:Y:S01]  /*d640*/  @P0 LDG.E.U8 R25, desc[UR20][R30.64] ;  /* 0x000000141e190981 */ /* 0x0000e2000c1e1100 */
[----:B-1----:R-:W-:Y:S01]  /*d650*/  IADD3 R12, P1, PT, R4, R202, RZ ;  /* 0x000000ca040c7210 */ /* 0x002fe20007f3e0ff */
[----:B------:R-:W-:-:S04]  /*d660*/  IMAD.X R29, R0, 0x1, R201, P2 ;  /* 0x00000001001d7824 */ /* 0x000fc800010e06c9 */
[----:B------:R-:W-:Y:S01]  /*d670*/  IMAD.X R13, R0, 0x1, R203, P1 ;  /* 0x00000001000d7824 */ /* 0x000fe200008e06cb */
[----:B------:R0:W-:Y:S01]  /*d680*/  STL.64 [R1+0xd20], R30 ;  /* 0x000d201e01007387 */ /* 0x0001e20000100a00 */
[----:B------:R-:W-:Y:S02]  /*d690*/  IMAD R0, R10, 0x5f, RZ ;  /* 0x0000005f0a007824 */ /* 0x000fe400078e02ff */
[----:B------:R-:W-:Y:S01]  /*d6a0*/  IMAD R4, R5, 0x66, RZ ;  /* 0x0000006605047824 */ /* 0x000fe200078e02ff */
[----:B------:R1:W-:Y:S02]  /*d6b0*/  STL.64 [R1+0xcb8], R28 ;  /* 0x000cb81c01007387 */ /* 0x0003e40000100a00 */
[----:B------:R-:W-:Y:S02]  /*d6c0*/  SHF.R.S32.HI R2, RZ, 0x1f, R0 ;  /* 0x0000001fff027819 */ /* 0x000fe40000011400 */
[----:B------:R1:W3:Y:S01]  /*d6d0*/  @P0 LDG.E.U8 R7, desc[UR20][R28.64] ;  /* 0x000000141c070981 */ /* 0x0002e2000c1e1100 */
[----:B------:R-:W-:-:S02]  /*d6e0*/  SHF.R.S32.HI R10, RZ, 0x1f, R4 ;  /* 0x0000001fff0a7819 */ /* 0x000fc40000011404 */
[C---:B0-----:R-:W-:Y:S01]  /*d6f0*/  IADD3 R30, P1, PT, R0.reuse, R200, RZ ;  /* 0x000000c8001e7210 */ /* 0x041fe20007f3e0ff */
[----:B------:R0:W-:Y:S04]  /*d700*/  STL.64 [R1+0xcb0], R12 ;  /* 0x000cb00c01007387 */ /* 0x0001e80000100a00 */
[----:B------:R0:W3:Y:S01]  /*d710*/  @P0 LDG.E.U8 R6, desc[UR20][R12.64] ;  /* 0x000000140c060981 */ /* 0x0000e2000c1e1100 */
[----:B-1----:R-:W-:Y:S01]  /*d720*/  IADD3 R28, P2, PT, R0, R202, RZ ;  /* 0x000000ca001c7210 */ /* 0x002fe20007f5e0ff */
[----:B------:R-:W-:Y:S01]  /*d730*/  IMAD.X R31, R2, 0x1, R201, P1 ;  /* 0x00000001021f7824 */ /* 0x000fe200008e06c9 */
[----:B------:R-:W-:-:S03]  /*d740*/  PRMT R5, RZ, 0x7610, R5 ;  /* 0x00007610ff057816 */ /* 0x000fc60000000005 */
[----:B------:R-:W-:Y:S01]  /*d750*/  IMAD.X R29, R2, 0x1, R203, P2 ;  /* 0x00000001021d7824 */ /* 0x000fe200010e06cb */
[----:B0-----:R-:W-:Y:S01]  /*d760*/  IADD3 R12, P3, PT, R4, R200, RZ ;  /* 0x000000c8040c7210 */ /* 0x001fe20007f7e0ff */
[----:B------:R-:W-:Y:S04]  /*d770*/  STL.64 [R1+0xca8], R30 ;  /* 0x000ca81e01007387 */ /* 0x000fe80000100a00 */
[----:B------:R-:W-:Y:S01]  /*d780*/  IMAD.X R13, R10, 0x1, R201, P3 ;  /* 0x000000010a0d7824 */ /* 0x000fe200018e06c9 */
[----:B------:R-:W-:Y:S04]  /*d790*/  STL.64 [R1+0xca0], R28 ;  /* 0x000ca01c01007387 */ /* 0x000fe80000100a00 */
[----:B------:R0:W-:Y:S04]  /*d7a0*/  STL.64 [R1+0xc38], R12 ;  /* 0x000c380c01007387 */ /* 0x0001e80000100a00 */
[----:B------:R0:W5:Y:S04]  /*d7b0*/  @P0 LDG.E.U8 R5, desc[UR20][R12.64] ;  /* 0x000000140c050981 */ /* 0x000168000c1e1100 */
[----:B------:R1:W5:Y:S01]  /*d7c0*/  @P0 LDG.E.U8 R23, desc[UR20][R28.64] ;  /* 0x000000141c170981 */ /* 0x000362000c1e1100 */
[----:B----4-:R-:W-:-:S03]  /*d7d0*/  IMAD R0, R11, 0x6e, RZ ;  /* 0x0000006e0b007824 */ /* 0x010fc600078e02ff */
[----:B------:R4:W5:Y:S01]  /*d7e0*/  @P0 LDG.E.U8 R24, desc[UR20][R30.64] ;  /* 0x000000141e180981 */ /* 0x000962000c1e1100 */
[----:B0-----:R-:W0:Y:S01]  /*d7f0*/  LDC R13, c[0x0][0x3c4] ;  /* 0x0000f100ff0d7b82 */ /* 0x001e220000000800 */
[----:B-1----:R-:W-:-:S07]  /*d800*/  IADD3 R28, P1, PT, R4, R202, RZ ;  /* 0x000000ca041c7210 */ /* 0x002fce0007f3e0ff */
[----:B------:R-:W1:Y:S01]  /*d810*/  LDC R12, c[0x0][0x3c4] ;  /* 0x0000f100ff0c7b82 */ /* 0x000e620000000800 */
[----:B------:R-:W-:Y:S01]  /*d820*/  IMAD.X R29, R10, 0x1, R203, P1 ;  /* 0x000000010a1d7824 */ /* 0x000fe200008e06cb */
[----:B------:R-:W-:Y:S02]  /*d830*/  PRMT R4, RZ, 0x7610, R4 ;  /* 0x00007610ff047816 */ /* 0x000fe40000000004 */
[-C--:B------:R-:W-:Y:S02]  /*d840*/  IADD3 R32, P1, PT, R15, R200.reuse, RZ ;  /* 0x000000c80f207210 */ /* 0x080fe40007f3e0ff */
[----:B------:R4:W-:Y:S01]  /*d850*/  STL.64 [R1+0xc30], R28 ;  /* 0x000c301c01007387 */ /* 0x0009e20000100a00 */
[----:B------:R-:W-:Y:S02]  /*d860*/  SHF.R.S32.HI R10, RZ, 0x1f, R0 ;  /* 0x0000001fff0a7819 */ /* 0x000fe40000011400 */
[----:B----4-:R-:W-:Y:S01]  /*d870*/  IADD3 R30, P2, PT, R0, R200, RZ ;  /* 0x000000c8001e7210 */ /* 0x010fe20007f5e0ff */
[----:B------:R4:W5:Y:S01]  /*d880*/  @P0 LDG.E.U8 R4, desc[UR20][R28.64] ;  /* 0x000000141c040981 */ /* 0x000962000c1e1100 */
[----:B------:R-:W-:-:S03]  /*d890*/  IMAD.X R33, R16, 0x1, R201, P1 ;  /* 0x0000000110217824 */ /* 0x000fc600008e06c9 */
[----:B------:R-:W-:Y:S01]  /*d8a0*/  IMAD.X R31, R10, 0x1, R201, P2 ;  /* 0x000000010a1f7824 */ /* 0x000fe200010e06c9 */
[----:B----4-:R-:W-:Y:S01]  /*d8b0*/  IADD3 R28, P1, PT, R0, R202, RZ ;  /* 0x000000ca001c7210 */ /* 0x010fe20007f3e0ff */
[----:B------:R4:W5:Y:S01]  /*d8c0*/  @P0 LDG.E.U8 R22, desc[UR20][R32.64] ;  /* 0x0000001420160981 */ /* 0x000962000c1e1100 */
[----:B------:R-:W-:-:S03]  /*d8d0*/  PRMT R0, RZ, 0x7610, R0 ;  /* 0x00007610ff007816 */ /* 0x000fc60000000000 */
[----:B------:R-:W-:Y:S02]  /*d8e0*/  IMAD.X R29, R10, 0x1, R203, P1 ;  /* 0x000000010a1d7824 */ /* 0x000fe400008e06cb */
[----:B0-----:R-:W-:Y:S01]  /*d8f0*/  IMAD R10, R13, 0x76, RZ ;  /* 0x000000760d0a7824 */ /* 0x001fe200078e02ff */
[----:B------:R4:W-:Y:S01]  /*d900*/  STL.64 [R1+0xc28], R32 ;  /* 0x000c282001007387 */ /* 0x0009e20000100a00 */
[----:B------:R-:W-:-:S03]  /*d910*/  PRMT R2, RZ, 0x7610, R2 ;  /* 0x00007610ff027816 */ /* 0x000fc60000000002 */
[----:B------:R-:W-:Y:S01]  /*d920*/  STL.64 [R1+0xbb8], R30 ;  /* 0x000bb81e01007387 */ /* 0x000fe20000100a00 */
[----:B------:R-:W-:Y:S02]  /*d930*/  SHF.R.S32.HI R11, RZ, 0x1f, R10 ;  /* 0x0000001fff0b7819 */ /* 0x000fe4000001140a */
[----:B------:R-:W-:Y:S01]  /*d940*/  IADD3 R34, P1, PT, R10, R200, RZ ;  /* 0x000000c80a227210 */ /* 0x000fe20007f3e0ff */
[----:B------:R0:W-:Y:S01]  /*d950*/  STL.64 [R1+0xbb0], R28 ;  /* 0x000bb01c01007387 */ /* 0x0001e20000100a00 */
[----:B-1----:R-:W-:-:S03]  /*d960*/  IMAD R12, R12, 0x7e, RZ ;  /* 0x0000007e0c0c7824 */ /* 0x002fc600078e02ff */
[----:B------:R0:W5:Y:S01]  /*d970*/  @P0 LDG.E.U8 R0, desc[UR20][R28.64] ;  /* 0x000000141c000981 */ /* 0x000162000c1e1100 */
[----:B----4-:R-:W-:Y:S01]  /*d980*/  IADD3 R32, P2, PT, R10, R202, RZ ;  /* 0x000000ca0a207210 */ /* 0x010fe20007f5e0ff */
[C---:B------:R-:W-:Y:S01]  /*d990*/  IMAD.X R35, R11.reuse, 0x1, R201, P1 ;  /* 0x000000010b237824 */ /* 0x040fe200008e06c9 */
[----:B------:R-:W-:Y:S01]  /*d9a0*/  SHF.R.S32.HI R13, RZ, 0x1f, R12 ;  /* 0x0000001fff0d7819 */ /* 0x000fe2000001140c */
[----:B------:R1:W4:Y:S01]  /*d9b0*/  @P0 LDG.E.U8 R2, desc[UR20][R30.64] ;  /* 0x000000141e020981 */ /* 0x000322000c1e1100 */
[----:B0-----:R-:W0:Y:S01]  /*d9c0*/  LDC R28, c[0x0][0x3c4] ;  /* 0x0000f100ff1c7b82 */ /* 0x001e220000000800 */
[----:B------:R-:W-:Y:S02]  /*d9d0*/  IMAD.X R33, R11, 0x1, R203, P2 ;  /* 0x000000010b217824 */ /* 0x000fe400010e06cb */
[----:B------:R1:W4:Y:S02]  /*d9e0*/  @P0 LDG.E.U8 R18, desc[UR20][R34.64] ;  /* 0x0000001422120981 */ /* 0x000324000c1e1100 */
[----:B-1----:R-:W-:-:S02]  /*d9f0*/  IADD3 R30, P3, PT, R12, R200, RZ ;  /* 0x000000c80c1e7210 */ /* 0x002fc40007f7e0ff */
[----:B------:R1:W-:Y:S01]  /*da00*/  STL.64 [R1+0xb38], R34 ;  /* 0x000b382201007387 */ /* 0x0003e20000100a00 */
[----:B------:R-:W-:Y:S01]  /*da10*/  IMAD R11, R19, 0x6f, RZ ;  /* 0x0000006f130b7824 */ /* 0x000fe200078e02ff */
[----:B------:R-:W0:Y:S01]  /*da20*/  LDC R29, c[0x0][0x3c4] ;  /* 0x0000f100ff1d7b82 */ /* 0x000e220000000800 */
[----:B------:R-:W-:Y:S01]  /*da30*/  IMAD.X R31, R13, 0x1, R201, P3 ;  /* 0x000000010d1f7824 */ /* 0x000fe200018e06c9 */
[----:B------:R1:W-:Y:S04]  /*da40*/  STL.64 [R1+0xb30], R32 ;  /* 0x000b302001007387 */ /* 0x0003e80000100a00 */
[----:B------:R1:W4:Y:S02]  /*da50*/  @P0 LDG.E.U8 R17, desc[UR20][R32.64] ;  /* 0x0000001420110981 */ /* 0x000324000c1e1100 */
[----:B-1----:R-:W-:-:S02]  /*da60*/  IADD3 R34, P2, PT, R12, R202, RZ ;  /* 0x000000ca0c227210 */ /* 0x002fc40007f5e0ff */
[----:B------:R1:W-:Y:S01]  /*da70*/  STL.64 [R1+0xab8], R30 ;  /* 0x000ab81e01007387 */ /* 0x0003e20000100a00 */
[----:B------:R-:W-:-:S03]  /*da80*/  SHF.R.S32.HI R10, RZ, 0x1f, R11 ;  /* 0x0000001fff0a7819 */ /* 0x000fc6000001140b */
[----:B------:R1:W4:Y:S01]  /*da90*/  @P0 LDG.E.U8 R14, desc[UR20][R30.64] ;  /* 0x000000141e0e0981 */ /* 0x000322000c1e1100 */
[----:B------:R-:W-:Y:S01]  /*daa0*/  IADD3 R32, P1, PT, R15, R202, RZ ;  /* 0x000000ca0f207210 */ /* 0x000fe20007f3e0ff */
[----:B------:R-:W-:-:S04]  /*dab0*/  IMAD.X R35, R13, 0x1, R203, P2 ;  /* 0x000000010d237824 */ /* 0x000fc800010e06cb */
[----:B------:R-:W-:Y:S01]  /*dac0*/  IMAD.X R33, R16, 0x1, R203, P1 ;  /* 0x0000000110217824 */ /* 0x000fe200008e06cb */
[----:B------:R-:W-:Y:S01]  /*dad0*/  STL.64 [R1+0xab0], R34 ;  /* 0x000ab02201007387 */ /* 0x000fe20000100a00 */
[----:B-1----:R-:W-:-:S03]  /*dae0*/  IADD3 R30, P2, PT, R11, R200, RZ ;  /* 0x000000c80b1e7210 */ /* 0x002fc60007f5e0ff */
[----:B------:R1:W-:Y:S01]  /*daf0*/  STL.64 [R1+0xc20], R32 ;  /* 0x000c202001007387 */ /* 0x0003e20000100a00 */
[----:B------:R-:W-:-:S03]  /*db00*/  PRMT R13, RZ, 0x7610, R13 ;  /* 0x00007610ff0d7816 */ /* 0x000fc6000000000d */
[----:B------:R1:W4:Y:S01]  /*db10*/  @P0 LDG.E.U8 R21, desc[UR20][R32.64] ;  /* 0x0000001420150981 */ /* 0x000322000c1e1100 */
[----:B------:R-:W-:-:S03]  /*db20*/  IMAD.X R31, R10, 0x1, R201, P2 ;  /* 0x000000010a1f7824 */ /* 0x000fc600010e06c9 */
[----:B------:R-:W4:Y:S01]  /*db30*/  @P0 LDG.E.U8 R13, desc[UR20][R34.64] ;  /* 0x00000014220d0981 */ /* 0x000f22000c1e1100 */
[----:B-1----:R-:W-:Y:S01]  /*db40*/  IADD3 R32, P1, PT, R11, R202, RZ ;  /* 0x000000ca0b207210 */ /* 0x002fe20007f3e0ff */
[----:B0-----:R-:W-:Y:S02]  /*db50*/  IMAD R11, R28, 0x77, RZ ;  /* 0x000000771c0b7824 */ /* 0x001fe400078e02ff */
[----:B------:R0:W-:Y:S02]  /*db60*/  STL.64 [R1+0xba8], R30 ;  /* 0x000ba81e01007387 */ /* 0x0001e40000100a00 */
[----:B------:R-:W-:Y:S02]  /*db70*/  IMAD.X R33, R10, 0x1, R203, P1 ;  /* 0x000000010a217824 */ /* 0x000fe400008e06cb */
[----:B------:R0:W4:Y:S01]  /*db80*/  @P0 LDG.E.U8 R20, desc[UR20][R30.64] ;  /* 0x000000141e140981 */ /* 0x000122000c1e1100 */
[----:B------:R-:W-:Y:S02]  /*db90*/  SHF.R.S32.HI R10, RZ, 0x1f, R11 ;  /* 0x0000001fff0a7819 */ /* 0x000fe4000001140b */
[----:B------:R-:W-:-:S02]  /*dba0*/  PRMT R19, RZ, 0x7610, R19 ;  /* 0x00007610ff137816 */ /* 0x000fc40000000013 */
[----:B------:R-:W-:Y:S01]  /*dbb0*/  PRMT R16, RZ, 0x7610, R16 ;  /* 0x00007610ff107816 */ /* 0x000fe20000000010 */
[----:B------:R-:W-:Y:S01]  /*dbc0*/  IMAD R28, R29, 0x7f, RZ ;  /* 0x0000007f1d1c7824 */ /* 0x000fe200078e02ff */
[----:B------:R1:W-:Y:S01]  /*dbd0*/  STL.64 [R1+0xba0], R32 ;  /* 0x000ba02001007387 */ /* 0x0003e20000100a00 */
[----:B0-----:R-:W-:-:S03]  /*dbe0*/  IADD3 R30, P1, PT, R11, R200, RZ ;  /* 0x000000c80b1e7210 */ /* 0x001fc60007f3e0ff */
[----:B------:R1:W4:Y:S02]  /*dbf0*/  @P0 LDG.E.U8 R19, desc[UR20][R32.64] ;  /* 0x0000001420130981 */ /* 0x000324000c1e1100 */
[C---:B------:R-:W-:Y:S01]  /*dc00*/  IMAD.X R31, R10.reuse, 0x1, R201, P1 ;  /* 0x000000010a1f7824 */ /* 0x040fe200008e06c9 */
[----:B------:R-:W-:Y:S02]  /*dc10*/  IADD3 R34, P1, PT, R11, R202, RZ ;  /* 0x000000ca0b227210 */ /* 0x000fe40007f3e0ff */
[----:B------:R-:W-:Y:S02]  /*dc20*/  SHF.R.S32.HI R29, RZ, 0x1f, R28 ;  /* 0x0000001fff1d7819 */ /* 0x000fe4000001141c */
[----:B------:R0:W-:Y:S01]  /*dc30*/  STL.64 [R1+0xb28], R30 ;  /* 0x000b281e01007387 */ /* 0x0001e20000100a00 */
[----:B------:R-:W-:Y:S01]  /*dc40*/  IMAD.X R35, R10, 0x1, R203, P1 ;  /* 0x000000010a237824 */ /* 0x000fe200008e06cb */
[----:B-1----:R-:W-:Y:S02]  /*dc50*/  IADD3 R32, P2, PT, R28, R200, RZ ;  /* 0x000000c81c207210 */ /* 0x002fe40007f5e0ff */
[----:B------:R0:W4:Y:S01]  /*dc60*/  @P0 LDG.E.U8 R16, desc[UR20][R30.64] ;  /* 0x000000141e100981 */ /* 0x000122000c1e1100 */
[----:B------:R-:W-:-:S02]  /*dc70*/  PRMT R15, RZ, 0x7610, R15 ;  /* 0x00007610ff0f7816 */ /* 0x000fc4000000000f */
[----:B------:R-:W-:Y:S01]  /*dc80*/  PRMT R12, RZ, 0x7610, R12 ;  /* 0x00007610ff0c7816 */ /* 0x000fe2000000000c */
[----:B------:R-:W-:Y:S01]  /*dc90*/  IMAD.X R33, R29, 0x1, R201, P2 ;  /* 0x000000011d217824 */ /* 0x000fe200010e06c9 */
[----:B------:R-:W-:Y:S02]  /*dca0*/  PRMT R11, RZ, 0x7610, R11 ;  /* 0x00007610ff0b7816 */ /* 0x000fe4000000000b */
[----:B------:R-:W4:Y:S01]  /*dcb0*/  @P0 LDG.E.U8 R15, desc[UR20][R34.64] ;  /* 0x00000014220f0981 */ /* 0x000f22000c1e1100 */
[----:B0-----:R-:W-:-:S03]  /*dcc0*/  IADD3 R30, P1, PT, R28, R202, RZ ;  /* 0x000000ca1c1e7210 */ /* 0x001fc60007f3e0ff */
[----:B------:R-:W4:Y:S02]  /*dcd0*/  @P0 LDG.E.U8 R12, desc[UR20][R32.64] ;  /* 0x00000014200c0981 */ /* 0x000f24000c1e1100 */
[----:B------:R-:W-:-:S05]  /*dce0*/  IMAD.X R31, R29, 0x1, R203, P1 ;  /* 0x000000011d1f7824 */ /* 0x000fca00008e06cb */
[----:B------:R-:W4:Y:S04]  /*dcf0*/  @P0 LDG.E.U8 R11, desc[UR20][R30.64] ;  /* 0x000000141e0b0981 */ /* 0x000f28000c1e1100 */
[----:B------:R-:W-:Y:S04]  /*dd00*/  STS.U8 [R3+UR6+0x8b00], R204 ;  /* 0x008b00cc03007988 */ /* 0x000fe80008000006 */
[----:B------:R0:W-:Y:S04]  /*dd10*/  STS.U8 [R3+UR6+0x8f00], R205 ;  /* 0x008f00cd03007988 */ /* 0x0001e80008000006 */
[----:B------:R-:W-:Y:S04]  /*dd20*/  STS.U8 [R3+UR6+0x8300], R197 ;  /* 0x008300c503007988 */ /* 0x000fe80008000006 */
[----:B------:R-:W-:Y:S01]  /*dd30*/  STS.U8 [R3+UR6+0xc300], R183 ;  /* 0x00c300b703007988 */ /* 0x000fe20008000006 */
[----:B0-----:R-:W0:Y:S03]  /*dd40*/  LDC.64 R204, c[0x0][0x390] ;  /* 0x0000e400ffcc7b82 */ /* 0x001e260000000a00 */
        /* <DEDUP_REMOVED lines=9> */
[----:B--2---:R-:W-:Y:S04]  /*dde0*/  STS.U8 [R3+UR6+0xdb00], R217 ;  /* 0x00db00d903007988 */ /* 0x004fe80008000006 */
        /* <DEDUP_REMOVED lines=8> */
[----:B---3--:R-:W-:Y:S04]  /*de70*/  STS.U8 [R3+UR6+0xaf00], R7 ;  /* 0x00af000703007988 */ /* 0x008fe80008000006 */
[----:B------:R-:W-:Y:S01]  /*de80*/  STS.U8 [R3+UR6+0xef00], R6 ;  /* 0x00ef000603007988 */ /* 0x000fe20008000006 */
[----:B------:R-:W-:Y:S01]  /*de90*/  IMAD R10, R240, UR10, RZ ;  /* 0x0000000af00a7c24 */ /* 0x000fe2000f8e02ff */
[----:B------:R-:W-:-:S02]  /*dea0*/  USHF.R.S32.HI UR10, URZ, 0x1f, UR5 ;  /* 0x0000001fff0a7899 */ /* 0x000fc40008011405 */
[----:B-----5:R-:W-:Y:S02]  /*deb0*/  STS.U8 [R3+UR6+0xb300], R5 ;  /* 0x00b3000503007988 */ /* 0x020fe40008000006 */
[----:B0-----:R-:W-:Y:S02]  /*dec0*/  IADD3 R204, P1, P2, R10, UR5, R204 ;  /* 0x000000050acc7c10 */ /* 0x001fe4000fa3e0cc */
[----:B------:R-:W-:Y:S01]  /*ded0*/  SHF.R.S32.HI R10, RZ, 0x1f, R10 ;  /* 0x0000001fff0a7819 */ /* 0x000fe2000001140a */
[----:B------:R-:W-:Y:S04]  /*dee0*/  STL.64 [R1+0xb20], R34 ;  /* 0x000b202201007387 */ /* 0x000fe80000100a00 */
[----:B------:R-:W-:Y:S01]  /*def0*/  STS.U8 [R3+UR6+0xf300], R4 ;  /* 0x00f3000403007988 */ /* 0x000fe20008000006 */
[----:B------:R-:W-:-:S03]  /*df00*/  IADD3.X R205, PT, PT, R10, UR10, R205, P1, P2 ;  /* 0x0000000a0acd7c10 */ /* 0x000fc60008fe44cd */
[----:B------:R-:W-:Y:S04]  /*df10*/  STL.64 [R1+0xaa8], R32 ;  /* 0x000aa82001007387 */ /* 0x000fe80000100a00 */
[----:B------:R-:W-:Y:S04]  /*df20*/  STS.U8 [R3+UR6+0xf700], R0 ;  /* 0x00f7000003007988 */ /* 0x000fe80008000006 */
[----:B----4-:R0:W-:Y:S04]  /*df30*/  STS.U8 [R3+UR6+0xb700], R2 ;  /* 0x00b7000203007988 */ /* 0x0101e80008000006 */
[----:B------:R-:W-:Y:S01]  /*df40*/  STS.U8 [R3+UR6+0xbb00], R18 ;  /* 0x00bb001203007988 */ /* 0x000fe20008000006 */
[----:B0-----:R-:W0:Y:S03]  /*df50*/  LDC R2, c[0x0][0x3d8] ;  /* 0x0000f600ff027b82 */ /* 0x001e260000000800 */
[----:B------:R-:W-:Y:S04]  /*df60*/  STS.U8 [R3+UR6+0xfb00], R17 ;  /* 0x00fb001103007988 */ /* 0x000fe80008000006 */
[----:B------:R-:W-:Y:S01]  /*df70*/  STS.U8 [R3+UR6+0xbf00], R14 ;  /* 0x00bf000e03007988 */ /* 0x000fe20008000006 */
[----:B------:R-:W-:-:S03]  /*df80*/  LOP3.LUT R0, R27, 0x70, RZ, 0x3c, !PT ;  /* 0x000000701b007812 */ /* 0x000fc600078e3cff */
[----:B------:R1:W-:Y:S02]  /*df90*/  STS.U8 [R3+UR6+0xff00], R13 ;  /* 0x00ff000d03007988 */ /* 0x0003e40008000006 */
[----:B-1----:R-:W1:Y:S02]  /*dfa0*/  LDC R3, c[0x0][0x3d8] ;  /* 0x0000f600ff037b82 */ /* 0x002e640000000800 */
[----:B------:R-:W-:Y:S01]  /*dfb0*/  STS.U8 [R0+UR6+0x8380], R239 ;  /* 0x008380ef00007988 */ /* 0x000fe20008000006 */
[----:B------:R-:W-:-:S03]  /*dfc0*/  PRMT R4, RZ, 0x7610, R4 ;  /* 0x00007610ff047816 */ /* 0x000fc60000000004 */
        /* <DEDUP_REMOVED lines=31> */
[----:B------:R-:W-:Y:S01]  /*e1c0*/  STL.64 [R1+0xaa0], R30 ;  /* 0x000aa01e01007387 */ /* 0x000fe20000100a00 */
[----:B0-----:R-:W-:Y:S01]  /*e1d0*/  IMAD.SHL.U32 R0, R2, 0x8, RZ ;  /* 0x0000000802007824 */ /* 0x001fe200078e00ff */
[----:B------:R-:W-:-:S04]  /*e1e0*/  @!UP1 UIADD3 UR4, UPT, UPT, -UR4, 0x100000, URZ ;  /* 0x0010000004049890 */ /* 0x000fc8000fffe1ff */
[----:B------:R-:W-:Y:S02]  /*e1f0*/  @!UP1 USHF.L.U32 UR5, UR4, 0xb, URZ ;  /* 0x0000000b04059899 */ /* 0x000fe400080006ff */
[----:B------:R-:W-:Y:S01]  /*e200*/  @!UP1 USHF.L.U32 UR4, UR4, 0x1, URZ ;  /* 0x0000000104049899 */ /* 0x000fe200080006ff */
[----:B-1----:R-:W-:Y:S01]  /*e210*/  IMAD.SHL.U32 R2, R3, 0x10, RZ ;  /* 0x0000001003027824 */ /* 0x002fe200078e00ff */
[----:B------:R0:W-:Y:S01]  /*e220*/  STL.S16 [R1+0x20], R4 ;  /* 0x0000200401007387 */ /* 0x0001e20000100600 */
[----:B------:R-:W-:-:S03]  /*e230*/  PRMT R3, RZ, 0x7610, R3 ;  /* 0x00007610ff037816 */ /* 0x000fc60000000003 */
[-C--:B------:R-:W-:Y:S01]  /*e240*/  IADD3 R6, P3, PT, R2, R204.reuse, RZ ;  /* 0x000000cc02067210 */ /* 0x080fe20007f7e0ff */
[----:B------:R-:W-:Y:S01]  /*e250*/  VOTEU.ALL UP2, P5 ;  /* 0x0000000000ff7886 */ /* 0x000fe20002840000 */
[----:B------:R-:W-:Y:S01]  /*e260*/  ISETP.EQ.U32.AND P1, PT, RZ, UR52, P0 ;  /* 0x00000034ff007c0c */ /* 0x000fe20008722070 */
[----:B------:R1:W-:Y:S06]  /*e270*/  MEMBAR.ALL.CTA ;  /* 0x0000000000007992 */ /* 0x0003ec0000008000 */
[----:B-1----:R-:W-:Y:S01]  /*e280*/  FENCE.VIEW.ASYNC.S ;  /* 0x00000000000073c6 */ /* 0x002fe20000000000 */
[----:B0-----:R-:W-:-:S03]  /*e290*/  IADD3 R4, P2, PT, R0, R204, RZ ;  /* 0x000000cc00047210 */ /* 0x001fc60007f5e0ff */
[----:B------:R-:W0:Y:S02]  /*e2a0*/  FENCE.VIEW.ASYNC.S ;  /* 0x00000000000073c6 */ /* 0x000e240000000000 */
[----:B0-----:R0:W1:Y:S01]  /*e2b0*/  @!UP2 SYNCS.EXCH.64 URZ, [UR6+0x10000], UR4 ;  /* 0x0100000406ffa5b2 */ /* 0x0010620008000100 */
[----:B------:R-:W-:Y:S01]  /*e2c0*/  LEA.HI.X.SX32 R5, R0, R205, 0x1, P2 ;  /* 0x000000cd00057211 */ /* 0x000fe200010f0eff */
[----:B------:R0:W-:Y:S04]  /*e2d0*/  STL [R1+0xa70], R4 ;  /* 0x000a700401007387 */ /* 0x0001e80000100800 */
[----:B------:R0:W-:Y:S04]  /*e2e0*/  STL [R1+0xa38], R6 ;  /* 0x000a380601007387 */ /* 0x0001e80000100800 */
[----:B------:R0:W-:Y:S04]  /*e2f0*/  STL.S16 [R1+0x10], R3 ;  /* 0x0000100301007387 */ /* 0x0001e80000100600 */
[----:B------:R0:W-:Y:S01]  /*e300*/  STL [R1+0xa74], R5 ;  /* 0x000a740501007387 */ /* 0x0001e20000100800 */
[----:B------:R-:W-:Y:S01]  /*e310*/  LOP3.LUT R199, R199, 0xfffffffe, RZ, 0xc0, !PT ;  /* 0xfffffffec7c77812 */ /* 0x000fe200078ec0ff */
[----:B------:R-:W-:-:S02]  /*e320*/  UIADD3 UR12, UPT, UPT, UR6, 0x10000, URZ ;  /* 0x00010000060c7890 */ /* 0x000fc4000fffe0ff */
[----:B------:R-:W-:Y:S01]  /*e330*/  UIADD3 UR10, UPT, UPT, UR7, 0x100, URZ ;  /* 0x00000100070a7890 */ /* 0x000fe2000fffe0ff */
[----:B------:R-:W-:Y:S01]  /*e340*/  @P5 LOP3.LUT R199, R199, 0x1, RZ, 0xfc, !PT ;  /* 0x00000001c7c75812 */ /* 0x000fe200078efcff */
[----:B-1----:R-:W-:Y:S06]  /*e350*/  BAR.SYNC.DEFER_BLOCKING 0x0 ;  /* 0x0000000000007b1d */ /* 0x002fec0000010000 */
[----:B------:R-:W-:Y:S05]  /*e360*/  @!P1 BRA `(.L_x_6) ;  /* 0x0000000000d89947 */ /* 0x000fea0003800000 */
[----:B------:R-:W-:Y:S02]  /*e370*/  USHF.R.U32.HI UR14, URZ, 0x4, UR6 ;  /* 0x00000004ff0e7899 */ /* 0x000fe40008011606 */
[----:B0-----:R-:W-:Y:S02]  /*e380*/  UIADD3 UR5, UPT, UPT, UR6, 0x8000, URZ ;  /* 0x0000800006057890 */ /* 0x001fe4000fffe0ff */
[----:B------:R-:W-:Y:S02]  /*e390*/  USGXT.U32 UR14, UR14, 0xe ;  /* 0x0000000e0e0e789a */ /* 0x000fe40008000000 */
[----:B------:R-:W-:Y:S02]  /*e3a0*/  USHF.R.U32.HI UR5, URZ, 0x4, UR5 ;  /* 0x00000004ff057899 */ /* 0x000fe40008011605 */
[----:B------:R-:W-:Y:S02]  /*e3b0*/  UIADD3 UR26, UP2, UPT, UR14, 0x100, URZ ;  /* 0x000001000e1a7890 */ /* 0x000fe4000ff5e0ff */
[----:B------:R-:W-:Y:S01]  /*e3c0*/  USGXT.U32 UR16, UR5, 0xe ;  /* 0x0000000e0510789a */ /* 0x000fe20008000000 */
[----:B------:R-:W-:Y:S01]  /*e3d0*/  UMOV UR4, URZ ;  /* 0x000000ff00047c82 */ /* 0x000fe20008000000 */
[----:B------:R-:W-:Y:S01]  /*e3e0*/  UMOV UR11, URZ ;  /* 0x000000ff000b7c82 */ /* 0x000fe20008000000 */
[----:B------:R-:W-:-:S02]  /*e3f0*/  UIADD3.X UR27, UPT, UPT, UR4, 0x40004040, URZ, UP2, !UPT ;  /* 0x40004040041b7890 */ /* 0x000fc400097fe4ff */
[----:B------:R-:W-:Y:S01]  /*e400*/  UIADD3 UR60, UP2, UPT, UR16, 0x2, URZ ;  /* 0x00000002103c7890 */ /* 0x000fe2000ff5e0ff */
[----:B------:R-:W-:Y:S01]  /*e410*/  UMOV UR4, UR12 ;  /* 0x0000000c00047c82 */ /* 0x000fe20008000000 */
[----:B------:R-:W-:Y:S02]  /*e420*/  UMOV UR5, URZ ;  /* 0x000000ff00057c82 */ /* 0x000fe40008000000 */
[----:B------:R-:W-:Y:S01]  /*e430*/  UIADD3.X UR61, UPT, UPT, UR11, 0x40004040, URZ, UP2, !UPT ;  /* 0x400040400b3d7890 */ /* 0x000fe200097fe4ff */
[----:B------:R-:W-:Y:S01]  /*e440*/  UMOV UR13, UR4 ;  /* 0x00000004000d7c82 */ /* 0x000fe20008000000 */
[----:B------:R-:W-:Y:S02]  /*e450*/  UIADD3.64 UR4, UPT, UPT, UR26, 0x100, URZ ;  /* 0x000001001a047897 */ /* 0x000fe4000fffe0ff */
[----:B------:R-:W-:Y:S02]  /*e460*/  UIADD3.64 UR36, UPT, UPT, UR60, 0x2, URZ ;  /* 0x000000023c247897 */ /* 0x000fe4000fffe0ff */
[----:B------:R-:W-:-:S02]  /*e470*/  UIADD3.64 UR38, UPT, UPT, UR26, 0x200, URZ ;  /* 0x000002001a267897 */ /* 0x000fc4000fffe0ff */
[----:B------:R-:W-:Y:S02]  /*e480*/  UIADD3.64 UR40, UPT, UPT, UR60, 0x4, URZ ;  /* 0x000000043c287897 */ /* 0x000fe4000fffe0ff */
[----:B------:R-:W-:Y:S02]  /*e490*/  UIADD3.64 UR42, UPT, UPT, UR26, 0x300, URZ ;  /* 0x000003001a2a7897 */ /* 0x000fe4000fffe0ff */
[----:B------:R-:W-:Y:S02]  /*e4a0*/  UIADD3.64 UR44, UPT, UPT, UR60, 0x3fe, URZ ;  /* 0x000003fe3c2c7897 */ /* 0x000fe4000fffe0ff */
[----:B------:R-:W-:Y:S02]  /*e4b0*/  UIADD3.64 UR46, UPT, UPT, UR26, 0x400, URZ ;  /* 0x000004001a2e7897 */ /* 0x000fe4000fffe0ff */
[----:B------:R-:W-:Y:S02]  /*e4c0*/  UIADD3.64 UR48, UPT, UPT, UR60, 0x400, URZ ;  /* 0x000004003c307897 */ /* 0x000fe4000fffe0ff */
[----:B------:R-:W-:-:S02]  /*e4d0*/  UIADD3.64 UR50, UPT, UPT, UR26, 0x500, URZ ;  /* 0x000005001a327897 */ /* 0x000fc4000fffe0ff */
[----:B------:R-:W-:Y:S01]  /*e4e0*/  UIADD3.64 UR54, UPT, UPT, UR60, 0x402, URZ ;  /* 0x000004023c367897 */ /* 0x000fe2000fffe0ff */
[----:B------:R-:W-:Y:S01]  /*e4f0*/  UMOV UR24, 0x0 ;  /* 0x0000000000187882 */ /* 0x000fe20000000000 */
[----:B------:R-:W-:Y:S01]  /*e500*/  UMOV UR25, 0x8208010 ;  /* 0x0820801000197882 */ /* 0x000fe20000000000 */
[----:B------:R-:W-:Y:S01]  /*e510*/  UIADD3.64 UR56, UPT, UPT, UR26, 0x600, URZ ;  /* 0x000006001a387897 */ /* 0x000fe2000fffe0ff */
[----:B------:R-:W-:Y:S01]  /*e520*/  UMOV UR15, 0x40004040 ;  /* 0x40004040000f7882 */ /* 0x000fe20000000000 */
[----:B------:R-:W-:Y:S01]  /*e530*/  UIADD3.64 UR58, UPT, UPT, UR60, 0x404, URZ ;  /* 0x000004043c3a7897 */ /* 0x000fe2000fffe0ff */
[----:B------:R-:W-:Y:S01]  /*e540*/  UMOV UR17, 0x40004040 ;  /* 0x4000404000117882 */ /* 0x000fe20000000000 */
[----:B------:R-:W-:Y:S01]  /*e550*/  UMOV UR22, 0x0 ;  /* 0x0000000000167882 */ /* 0x000fe20000000000 */
[----:B------:R-:W-:Y:S01]  /*e560*/  UMOV UR23, 0x8208010 ;  /* 0x0820801000177882 */ /* 0x000fe20000000000 */
[----:B------:R-:W-:Y:S01]  /*e570*/  UMOV UR18, 0x0 ;  /* 0x0000000000127882 */ /* 0x000fe20000000000 */
[----:B------:R-:W-:Y:S01]  /*e580*/  UMOV UR19, 0x8208010 ;  /* 0x0820801000137882 */ /* 0x000fe20000000000 */
[----:B------:R1:W-:Y:S01]  /*e590*/  UTCQMMA gdesc[UR14], gdesc[UR16], tmem[UR10], tmem[UR24], idesc[UR25], !UPT ;  /* 0x00ff18100e0075ea */ /* 0x0003e2000f80030a */
[----:B------:R-:W-:Y:S01]  /*e5a0*/  UMOV UR28, 0x0 ;  /* 0x00000000001c7882 */ /* 0x000fe20000000000 */
[----:B------:R-:W-:Y:S01]  /*e5b0*/  UMOV UR29, 0x8208010 ;  /* 0x08208010001d7882 */ /* 0x000fe20000000000 */
[----:B------:R1:W-:Y:S01]  /*e5c0*/  UTCQMMA gdesc[UR26], gdesc[UR60], tmem[UR10], tmem[UR22], idesc[UR23], UPT ;  /* 0x00ff163c1a0075ea */ /* 0x0003e2000b80030a */
        /* <DEDUP_REMOVED lines=12> */
[----:B------:R1:W-:Y:S01]  /*e690*/  UTCQMMA gdesc[UR50], gdesc[UR54], tmem[UR10], tmem[UR32], idesc[UR33], UPT ;  /* 0x00ff2036320075ea */ /* 0x0003e2000b80030a */
[----:B------:R1:W-:Y:S01]  /*e6a0*/  UTCQMMA gdesc[UR56], gdesc[UR58], tmem[UR10], tmem[UR62], idesc[UR63], UPT ;  /* 0x00ff3e3a380075ea */ /* 0x0003e2000b80030a */
[----:B------:R1:W-:Y:S01]  /*e6b0*/  UTCBAR [UR13], URZ ;  /* 0x000000ff0d0073e9 */ /* 0x0003e200080000ff */
[----:B------:R-:W-:Y:S01]  /*e6c0*/  NOP ;  /* 0x0000000000007918 */ /* 0x000fe20000000000 */
.L_x_6:
[----:B------:R-:W-:Y:S05]  /*e6d0*/  @!P0 BRA `(.L_x_7) ;  /* 0x0000000000088947 */ /* 0x000fea0003800000 */
[----:B------:R-:W2:Y:S02]  /*e6e0*/  SYNCS.PHASECHK.TRANS64.TRYWAIT P2, [UR6+0x10000], RZ ;  /* 0x010000ffff0075a7 */ /* 0x000ea40008041106 */
[----:B--2---:R-:W-:Y:S05]  /*e6f0*/  @!P2 BRA `(.L_x_8) ;  /* 0x000002d4008ca947 */ /* 0x004fea0003800000 */
.L_x_7:
[----:B------:R-:W2:Y:S01]  /*e700*/  LDL.64 R138, [R1+0xa38] ;  /* 0x000a3800018a7983 */ /* 0x000ea20000100a00 */
[----:B------:R-:W-:Y:S01]  /*e710*/  BAR.SYNC.DEFER_BLOCKING 0x0 ;  /* 0x0000000000007b1d */ /* 0x000fe20000010000 */
[----:B------:R-:W-:Y:S01]  /*e720*/  LOP3.LUT P2, RZ, R206, 0x7f, RZ, 0xc0, !PT ;  /* 0x0000007fceff7812 */ /* 0x000fe2000784c0ff */
[----:B------:R-:W-:-:S06]  /*e730*/  IMAD R0, R132, 0x18, RZ ;  /* 0x0000001884007824 */ /* 0x000fcc00078e02ff */
[----:B0-----:R-:W0:Y:S01]  /*e740*/  LDC R3, c[0x0][0x3d8] ;  /* 0x0000f600ff037b82 */ /* 0x001e220000000800 */
[----:B------:R-:W-:Y:S01]  /*e750*/  PRMT R249, RZ, 0x7610, R249 ;  /* 0x00007610fff97816 */ /* 0x000fe200000000f9 */
[----:B------:R-:W3:Y:S01]  /*e760*/  LDTM.x128 R4, tmem[UR8+0x100] ;  /* 0x00010008000479ee */ /* 0x000ee200083c0000 */
[----:B------:R-:W-:Y:S01]  /*e770*/  PRMT R245, RZ, 0x7610, R245 ;  /* 0x00007610fff57816 */ /* 0x000fe200000000f5 */
[----:B-1----:R-:W1:Y:S04]  /*e780*/  LDCU UR4, c[0x0][0x3d8] ;  /* 0x00007b00ff0477ac */ /* 0x002e680008000800 */
[----:B------:R-:W4:Y:S01]  /*e790*/  LDC R132, c[0x0][0x3d8] ;  /* 0x0000f600ff847b82 */ /* 0x000f220000000800 */
[----:B------:R-:W-:Y:S01]  /*e7a0*/  PRMT R241, RZ, 0x7610, R241 ;  /* 0x00007610fff17816 */ /* 0x000fe200000000f1 */
[----:B------:R-:W0:Y:S01]  /*e7b0*/  LDCU UR5, c[0x0][0x3d8] ;  /* 0x00007b00ff0577ac */ /* 0x000e220008000800 */
[----:B------:R-:W-:-:S05]  /*e7c0*/  PRMT R237, RZ, 0x7610, R237 ;  /* 0x00007610ffed7816 */ /* 0x000fca00000000ed */
[----:B------:R-:W0:Y:S01]  /*e7d0*/  LDC R136, c[0x0][0x3d8] ;  /* 0x0000f600ff887b82 */ /* 0x000e220000000800 */
[----:B------:R-:W0:Y:S01]  /*e7e0*/  @!P2 SYNCS.CCTL.IV [UR6+0x10000] ;  /* 0x01000000ff00a9b1 */ /* 0x000e220008000006 */
[----:B------:R-:W-:Y:S01]  /*e7f0*/  NOP ;  /* 0x0000000000007918 */ /* 0x000fe20000000000 */
[----:B------:R-:W-:Y:S02]  /*e800*/  PRMT R229, RZ, 0x7610, R229 ;  /* 0x00007610ffe57816 */ /* 0x000fe400000000e5 */
[----:B------:R-:W-:Y:S02]  /*e810*/  PRMT R225, RZ, 0x7610, R225 ;  /* 0x00007610ffe17816 */ /* 0x000fe400000000e1 */
[----:B------:R-:W-:Y:S02]  /*e820*/  PRMT R221, RZ, 0x7610, R221 ;  /* 0x00007610ffdd7816 */ /* 0x000fe400000000dd */
[----:B------:R-:W-:Y:S01]  /*e830*/  PRMT R217, RZ, 0x7610, R217 ;  /* 0x00007610ffd97816 */ /* 0x000fe200000000d9 */
[----:B------:R-:W0:Y:S01]  /*e840*/  LDC R141, c[0x0][0x3d8] ;  /* 0x0000f600ff8d7b82 */ /* 0x000e220000000800 */
[----:B------:R-:W-:-:S02]  /*e850*/  PRMT R233, RZ, 0x7610, R233 ;  /* 0x00007610ffe97816 */ /* 0x000fc400000000e9 */
[----:B------:R-:W-:Y:S02]  /*e860*/  PRMT R213, RZ, 0x7610, R213 ;  /* 0x00007610ffd57816 */ /* 0x000fe400000000d5 */
[----:B------:R-:W-:Y:S02]  /*e870*/  PRMT R209, RZ, 0x7610, R209 ;  /* 0x00007610ffd17816 */ /* 0x000fe400000000d1 */
[----:B------:R-:W-:Y:S01]  /*e880*/  PRMT R192, RZ, 0x7610, R192 ;  /* 0x00007610ffc07816 */ /* 0x000fe200000000c0 */
[----:B------:R-:W0:Y:S01]  /*e890*/  LDC R142, c[0x0][0x3d8] ;  /* 0x0000f600ff8e7b82 */ /* 0x000e220000000800 */
[----:B------:R-:W-:Y:S02]  /*e8a0*/  PRMT R188, RZ, 0x7610, R188 ;  /* 0x00007610ffbc7816 */ /* 0x000fe400000000bc */
[----:B------:R-:W-:Y:S02]  /*e8b0*/  PRMT R184, RZ, 0x7610, R184 ;  /* 0x00007610ffb87816 */ /* 0x000fe400000000b8 */
[----:B------:R-:W-:-:S02]  /*e8c0*/  PRMT R180, RZ, 0x7610, R180 ;  /* 0x00007610ffb47816 */ /* 0x000fc400000000b4 */
[----:B------:R-:W-:Y:S01]  /*e8d0*/  PRMT R176, RZ, 0x7610, R176 ;  /* 0x00007610ffb07816 */ /* 0x000fe200000000b0 */
[----:B------:R-:W0:Y:S01]  /*e8e0*/  LDC R146, c[0x0][0x3d8] ;  /* 0x0000f600ff927b82 */ /* 0x000e220000000800 */
        /* <DEDUP_REMOVED lines=35> */
[----:B--2---:R-:W2:Y:S04]  /*eb20*/  LDL.64 R138, [R1+0xa38] ;  /* 0x000a3800018a7983 */ /* 0x004ea80000100a00 */
[----:B------:R0:W-:Y:S04]  /*eb30*/  STL.64 [R1+0x1390], R210 ;  /* 0x001390d201007387 */ /* 0x0001e80000100a00 */
[----:B0-----:R-:W4:Y:S04]  /*eb40*/  LDL.64 R210, [R1+0xa70] ;  /* 0x000a700001d27983 */ /* 0x001f280000100a00 */
[----:B------:R-:W-:Y:S04]  /*eb50*/  STL [R1+0x11e8], R203 ;  /* 0x0011e8cb01007387 */ /* 0x000fe80000100800 */
[----:B------:R0:W-:Y:S04]  /*eb60*/  STL [R1+0x11e4], R202 ;  /* 0x0011e4ca01007387 */ /* 0x0001e80000100800 */
[----:B0-----:R-:W4:Y:S04]  /*eb70*/  LDL.LU R202, [R1+0x10] ;  /* 0x0000100001ca7983 */ /* 0x001f280000300800 */
[----:B------:R0:W-:Y:S04]  /*eb80*/  STL [R1+0x11e0], R201 ;  /* 0x0011e0c901007387 */ /* 0x0001e80000100800 */
[----:B0-----:R-:W4:Y:S04]  /*eb90*/  LDL.LU R201, [R1+0x20] ;  /* 0x0000200001c97983 */ /* 0x001f280000300800 */
[----:B------:R-:W-:Y:S04]  /*eba0*/  STL [R1+0x11dc], R200 ;  /* 0x0011dcc801007387 */ /* 0x000fe80000100800 */
[----:B------:R0:W-:Y:S04]  /*ebb0*/  STL [R1+0x11d8], R199 ;  /* 0x0011d8c701007387 */ /* 0x0001e80000100800 */
[----:B---3--:R-:W-:Y:S04]  /*ebc0*/  STL.64 [R1+0x1388], R28 ;  /* 0x0013881c01007387 */ /* 0x008fe80000100a00 */
[----:B------:R-:W-:Y:S01]  /*ebd0*/  STL.64 [R1+0x1380], R30 ;  /* 0x0013801e01007387 */ /* 0x000fe20000100a00 */
[----:B------:R-:W-:Y:S01]  /*ebe0*/  PRMT R203, RZ, 0x7610, R203 ;  /* 0x00007610ffcb7816 */ /* 0x000fe200000000cb */
[----:B0-----:R-:W0:Y:S02]  /*ebf0*/  LDC R199, c[0x0][0x3d8] ;  /* 0x0000f600ffc77b82 */ /* 0x001e240000000800 */
[----:B------:R3:W-:Y:S04]  /*ec00*/  STL.64 [R1+0x1378], R32 ;  /* 0x0013782001007387 */ /* 0x0007e80000100a00 */
[----:B------:R-:W-:Y:S04]  /*ec10*/  STL.64 [R1+0x1370], R34 ;  /* 0x0013702201007387 */ /* 0x000fe80000100a00 */
[----:B------:R-:W-:Y:S04]  /*ec20*/  STL.64 [R1+0x1368], R36 ;  /* 0x0013682401007387 */ /* 0x000fe80000100a00 */
[----:B------:R-:W-:Y:S04]  /*ec30*/  STL.64 [R1+0x1360], R38 ;  /* 0x0013602601007387 */ /* 0x000fe80000100a00 */
[----:B------:R1:W-:Y:S04]  /*ec40*/  STL.64 [R1+0x1358], R40 ;  /* 0x0013582801007387 */ /* 0x0003e80000100a00 */
[----:B------:R0:W-:Y:S04]  /*ec50*/  STL.64 [R1+0x1350], R42 ;  /* 0x0013502a01007387 */ /* 0x0001e80000100a00 */
[----:B------:R-:W-:Y:S04]  /*ec60*/  STL.64 [R1+0x1348], R44 ;  /* 0x0013482c01007387 */ /* 0x000fe80000100a00 */
[----:B------:R-:W-:Y:S01]  /*ec70*/  STL.64 [R1+0x1340], R46 ;  /* 0x0013402e01007387 */ /* 0x000fe20000100a00 */
[----:B---3--:R-:W-:Y:S01]  /*ec80*/  PRMT R32, RZ, 0x7610, R32 ;  /* 0x00007610ff207816 */ /* 0x008fe20000000020 */
[----:B-1----:R-:W1:Y:S02]  /*ec90*/  LDC R40, c[0x0][0x3d8] ;  /* 0x0000f600ff287b82 */ /* 0x002e640000000800 */
[----:B------:R3:W-:Y:S04]  /*eca0*/  STL.64 [R1+0x1338], R48 ;  /* 0x0013383001007387 */ /* 0x0007e80000100a00 */
[----:B------:R-:W-:Y:S04]  /*ecb0*/  STL.64 [R1+0x1330], R50 ;  /* 0x0013303201007387 */ /* 0x000fe80000100a00 */
[----:B------:R-:W-:Y:S04]  /*ecc0*/  STL.64 [R1+0x1328], R52 ;  /* 0x0013283401007387 */ /* 0x000fe80000100a00 */
[----:B------:R-:W-:Y:S01]  /*ecd0*/  STL.64 [R1+0x1320], R54 ;  /* 0x0013203601007387 */ /* 0x000fe20000100a00 */
[C---:B0-----:R-:W-:Y:S01]  /*ece0*/  IADD3 R42, P2, PT, R0.reuse, R204, RZ ;  /* 0x000000cc002a7210 */ /* 0x041fe20007f5e0ff */
[----:B---3--:R-:W0:Y:S02]  /*ecf0*/  LDC R48, c[0x0][0x3d8] ;  /* 0x0000f600ff307b82 */ /* 0x008e240000000800 */
[----:B------:R3:W-:Y:S04]  /*ed00*/  STL.64 [R1+0x1318], R56 ;  /* 0x0013183801007387 */ /* 0x0007e80000100a00 */
[----:B------:R0:W-:Y:S04]  /*ed10*/  STL.64 [R1+0x1310], R58 ;  /* 0x0013103a01007387 */ /* 0x0001e80000100a00 */
[----:B------:R-:W-:Y:S04]  /*ed20*/  STL.64 [R1+0x1308], R60 ;  /* 0x0013083c01007387 */ /* 0x000fe80000100a00 */
[----:B------:R-:W-:Y:S01]  /*ed30*/  STL.64 [R1+0x1300], R62 ;  /* 0x0013003e01007387 */ /* 0x000fe20000100a00 */
[----:B------:R-:W-:-:S02]  /*ed40*/  LEA.HI.X.SX32 R43, R0, R205, 0x1, P2 ;  /* 0x000000cd002b7211 */ /* 0x000fc400010f0eff */
[----:B------:R-:W-:Y:S01]  /*ed50*/  PRMT R31, RZ, 0x7610, R31 ;  /* 0x00007610ff1f7816 */ /* 0x000fe2000000001f */
[----:B------:R-:W-:Y:S01]  /*ed60*/  STL.64 [R1+0x12f8], R64 ;  /* 0x0012f84001007387 */ /* 0x000fe20000100a00 */
[----:B--2---:R-:W-:-:S03]  /*ed70*/  LEA.HI.X.SX32 R139, R2, R205, 0x1, P3 ;  /* 0x000000cd028b7211 */ /* 0x004fc600018f0eff */
[----:B------:R-:W-:Y:S04]  /*ed80*/  STL.64 [R1+0x12f0], R66 ;  /* 0x0012f04201007387 */ /* 0x000fe80000100a00 */
[----:B----4-:R-:W2:Y:S01]  /*ed90*/  @P0 LDG.E.U8 R202, desc[UR20][R210.64] ;  /* 0x00000014d2ca0981 */ /* 0x010ea2000c1e1100 */
[----:B------:R-:W-:Y:S02]  /*eda0*/  PRMT R171, RZ, 0x7610, R171 ;  /* 0x00007610ffab7816 */ /* 0x000fe400000000ab */
[----:B------:R-:W-:Y:S01]  /*edb0*/  PRMT R167, RZ, 0x7610, R167 ;  /* 0x00007610ffa77816 */ /* 0x000fe200000000a7 */
[----:B------:R-:W-:Y:S01]  /*edc0*/  STL.64 [R1+0x12e8], R68 ;  /* 0x0012e84401007387 */ /* 0x000fe20000100a00 */
[----:B------:R-:W-:Y:S02]  /*edd0*/  PRMT R163, RZ, 0x7610, R163 ;  /* 0x00007610ffa37816 */ /* 0x000fe400000000a3 */
[----:B------:R-:W-:Y:S01]  /*ede0*/  PRMT R183, RZ, 0x7610, R183 ;  /* 0x00007610ffb77816 */ /* 0x000fe200000000b7 */
[----:B------:R-:W-:Y:S01]  /*edf0*/  STL.64 [R1+0x12e0], R70 ;  /* 0x0012e04601007387 */ /* 0x000fe20000100a00 */
[----:B------:R-:W-:-:S02]  /*ee00*/  PRMT R159, RZ, 0x7610, R159 ;  /* 0x00007610ff9f7816 */ /* 0x000fc4000000009f */
[----:B------:R-:W-:Y:S01]  /*ee10*/  PRMT R151, RZ, 0x7610, R151 ;  /* 0x00007610ff977816 */ /* 0x000fe20000000097 */
[----:B------:R-:W-:Y:S01]  /*ee20*/  STL.64 [R1+0x12d8], R72 ;  /* 0x0012d84801007387 */ /* 0x000fe20000100a00 */
        /* <DEDUP_REMOVED lines=42> */
[----:B------:R-:W-:Y:S01]  /*f0d0*/  IMAD.SHL.U32 R2, R133, 0x20, RZ ;  /* 0x0000002085027824 */ /* 0x000fe200078e00ff */
[----:B------:R-:W-:Y:S01]  /*f0e0*/  PRMT R30, RZ, 0x7610, R30 ;  /* 0x00007610ff1e7816 */ /* 0x000fe2000000001e */
[----:B------:R-:W4:Y:S01]  /*f0f0*/  LDC R133, c[0x0][0x3d8] ;  /* 0x0000f600ff857b82 */ /* 0x000f220000000800 */
[----:B------:R-:W-:Y:S04]  /*f100*/  STL.64 [R1+0x1260], R102 ;  /* 0x0012606601007387 */ /* 0x000fe80000100a00 */
        /* <DEDUP_REMOVED lines=10> */
[----:B------:R-:W-:-:S02]  /*f1b0*/  IADD3 R34, P3, PT, R2, R204, RZ ;  /* 0x000000cc02227210 */ /* 0x000fc40007f7e0ff */
[----:B------:R-:W-:Y:S01]  /*f1c0*/  PRMT R230, RZ, 0x7610, R230 ;  /* 0x00007610ffe67816 */ /* 0x000fe200000000e6 */
[----:B------:R0:W-:Y:S01]  /*f1d0*/  STL.64 [R1+0x1238], R112 ;  /* 0x0012387001007387 */ /* 0x0001e20000100a00 */
        /* <DEDUP_REMOVED lines=9> */
[----:B------:R-:W-:Y:S01]  /*f270*/  IMAD R0, R134, 0x28, RZ ;  /* 0x0000002886007824 */ /* 0x000fe200078e02ff */
[----:B------:R-:W-:Y:S02]  /*f280*/  LEA.HI.X.SX32 R35, R2, R205, 0x1, P3 ;  /* 0x000000cd02237211 */ /* 0x000fe400018f0eff */
[----:B------:R-:W-:Y:S01]  /*f290*/  PRMT R189, RZ, 0x7610, R189 ;  /* 0x00007610ffbd7816 */ /* 0x000fe200000000bd */
[----:B------:R-:W-:Y:S01]  /*f2a0*/  STL.64 [R1+0x1218], R120 ;  /* 0x0012187801007387 */ /* 0x000fe20000100a00 */
[----:B------:R-:W-:Y:S01]  /*f2b0*/  IMAD R2, R135, 0x30, RZ ;  /* 0x0000003087027824 */ /* 0x000fe200078e02ff */
[----:B------:R-:W4:Y:S02]  /*f2c0*/  LDC R134, c[0x0][0x3d8] ;  /* 0x0000f600ff867b82 */ /* 0x000f240000000800 */
[----:B------:R-:W-:Y:S04]  /*f2d0*/  STL.64 [R1+0x1210], R122 ;  /* 0x0012107a01007387 */ /* 0x000fe80000100a00 */
[----:B------:R-:W-:Y:S02]  /*f2e0*/  STL.64 [R1+0x1208], R124 ;  /* 0x0012087c01007387 */ /* 0x000fe40000100a00 */
[----:B------:R-:W4:Y:S02]  /*f2f0*/  LDC R135, c[0x0][0x3d8] ;  /* 0x0000f600ff877b82 */ /* 0x000f240000000800 */
[----:B------:R-:W-:Y:S04]  /*f300*/  STL.64 [R1+0x1200], R126 ;  /* 0x0012007e01007387 */ /* 0x000fe80000100a00 */
[----:B------:R-:W-:Y:S01]  /*f310*/  STL.64 [R1+0x11f8], R128 ;  /* 0x0011f88001007387 */ /* 0x000fe20000100a00 */
[----:B------:R-:W-:-:S02]  /*f320*/  PRMT R181, RZ, 0x7610, R181 ;  /* 0x00007610ffb57816 */ /* 0x000fc400000000b5 */
[----:B------:R-:W-:Y:S01]  /*f330*/  PRMT R177, RZ, 0x7610, R177 ;  /* 0x00007610ffb17816 */ /* 0x000fe200000000b1 */
[----:B------:R-:W-:Y:S01]  /*f340*/  STL.64 [R1+0x11f0], R130 ;  /* 0x0011f08201007387 */ /* 0x000fe20000100a00 */
[----:B------:R-:W-:Y:S02]  /*f350*/  PRMT R173, RZ, 0x7610, R173 ;  /* 0x00007610ffad7816 */ /* 0x000fe400000000ad */
[----:B------:R-:W-:Y:S01]  /*f360*/  PRMT R185, RZ, 0x7610, R185 ;  /* 0x00007610ffb97816 */ /* 0x000fe200000000b9 */
[----:B------:R-:W-:Y:S01]  /*f370*/  STL [R1+0xa3c], R139 ;  /* 0x000a3c8b01007387 */ /* 0x000fe20000100800 */
[----:B-1----:R-:W-:Y:S01]  /*f380*/  IMAD R40, R40, 0xe3, RZ ;  /* 0x000000e328287824 */ /* 0x002fe200078e02ff */
[----:B------:R-:W-:Y:S01]  /*f390*/  PRMT R36, RZ, 0x7610, R36 ;  /* 0x00007610ff247816 */ /* 0x000fe20000000024 */
[----:B0-----:R-:W-:Y:S01]  /*f3a0*/  IMAD R48, R48, 0xeb, RZ ;  /* 0x000000eb30307824 */ /* 0x001fe200078e02ff */
[----:B------:R0:W-:Y:S01]  /*f3b0*/  STL.64 [R1+0xa00], R42 ;  /* 0x000a002a01007387 */ /* 0x0001e20000100a00 */
[----:B------:R-:W-:Y:S01]  /*f3c0*/  PRMT R33, RZ, 0x7610, R33 ;  /* 0x00007610ff217816 */ /* 0x000fe20000000021 */
[----:B---3--:R-:W1:Y:S02]  /*f3d0*/  LDC R56, c[0x0][0x3d8] ;  /* 0x0000f600ff387b82 */ /* 0x008e640000000800 */
[----:B------:R0:W3:Y:S04]  /*f3e0*/  @P0 LDG.E.U8 R249, desc[UR20][R42.64] ;  /* 0x000000142af90981 */ /* 0x0000e8000c1e1100 */
[----:B------:R4:W-:Y:S04]  /*f3f0*/  STL.64 [R1+0x9c8], R34 ;  /* 0x0009c82201007387 */ /* 0x0009e80000100a00 */
[----:B------:R-:W2:Y:S01]  /*f400*/  @P0 LDG.E.U8 R203, desc[UR20][R138.64] ;  /* 0x000000148acb0981 */ /* 0x000ea2000c1e1100 */
[----:B------:R-:W-:Y:S01]  /*f410*/  PRMT R59, RZ, 0x7610, R59 ;  /* 0x00007610ff3b7816 */ /* 0x000fe2000000003b */
[----:B------:R-:W1:Y:S01]  /*f420*/  LDC R113, c[0x0][0x3d8] ;  /* 0x0000f600ff717b82 */ /* 0x000e620000000800 */
[CC--:B0-----:R-:W-:Y:S01]  /*f430*/  IADD3 R42, P2, PT, R0.reuse, R204.reuse, RZ ;  /* 0x000000cc002a7210 */ /* 0x0c1fe20007f5e0ff */
[----:B------:R4:W2:Y:S03]  /*f440*/  @P0 LDG.E.U8 R245, desc[UR20][R34.64] ;  /* 0x0000001422f50981 */ /* 0x0008a6000c1e1100 */
[----:B------:R-:W-:Y:S01]  /*f450*/  LEA.HI.X.SX32 R43, R0, R205, 0x1, P2 ;  /* 0x000000cd002b7211 */ /* 0x000fe200010f0eff */
[----:B------:R-:W-:Y:S01]  /*f460*/  IMAD R0, R3, 0x38, RZ ;  /* 0x0000003803007824 */ /* 0x000fe200078e02ff */
[----:B------:R-:W2:Y:S01]  /*f470*/  @P0 LDG.E.U8 R201, desc[UR20][R204.64] ;  /* 0x00000014ccc90981 */ /* 0x000ea2000c1e1100 */
[----:B------:R-:W-:Y:S01]  /*f480*/  IMAD.SHL.U32 R3, R132, 0x40, RZ ;  /* 0x0000004084037824 */ /* 0x000fe200078e00ff */
[----:B------:R-:W-:Y:S01]  /*f490*/  PRMT R50, RZ, 0x7610, R50 ;  /* 0x00007610ff327816 */ /* 0x000fe20000000032 */
[----:B------:R-:W0:Y:S01]  /*f4a0*/  LDC R132, c[0x0][0x3d8] ;  /* 0x0000f600ff847b82 */ /* 0x000e220000000800 */
[-C--:B----4-:R-:W-:Y:S01]  /*f4b0*/  IADD3 R34, P3, PT, R2, R204.reuse, RZ ;  /* 0x000000cc02227210 */ /* 0x090fe20007f7e0ff */
[----:B------:R4:W2:Y:S01]  /*f4c0*/  @P0 LDG.E.U8 R241, desc[UR20][R42.64] ;  /* 0x000000142af10981 */ /* 0x0008a2000c1e1100 */
[----:B------:R-:W-:-:S02]  /*f4d0*/  IADD3 R138, P2, PT, R0, R204, RZ ;  /* 0x000000cc008a7210 */ /* 0x000fc40007f5e0ff */
[-C--:B------:R-:W-:Y:S01]  /*f4e0*/  LEA.HI.X.SX32 R35, R2, R205.reuse, 0x1, P3 ;  /* 0x000000cd02237211 */ /* 0x080fe200018f0eff */
[----:B------:R-:W-:Y:S01]  /*f4f0*/  IMAD R2, R133, 0x48, RZ ;  /* 0x0000004885027824 */ /* 0x000fe200078e02ff */
[----:B------:R4:W-:Y:S01]  /*f500*/  STL.64 [R1+0x990], R42 ;  /* 0x0009902a01007387 */ /* 0x0009e20000100a00 */
[----:B------:R-:W-:Y:S01]  /*f510*/  LEA.HI.X.SX32 R139, R0, R205, 0x1, P2 ;  /* 0x000000cd008b7211 */ /* 0x000fe200010f0eff */
[----:B------:R-:W0:Y:S02]  /*f520*/  LDC R133, c[0x0][0x3d8] ;  /* 0x0000f600ff857b82 */ /* 0x000e240000000800 */
[----:B------:R4:W-:Y:S04]  /*f530*/  STL.64 [R1+0x958], R34 ;  /* 0x0009582201007387 */ /* 0x0009e80000100a00 */
[----:B------:R4:W2:Y:S01]  /*f540*/  @P0 LDG.E.U8 R237, desc[UR20][R34.64] ;  /* 0x0000001422ed0981 */ /* 0x0008a2000c1e1100 */
[----:B------:R-:W-:Y:S01]  /*f550*/  PRMT R37, RZ, 0x7610, R37 ;  /* 0x00007610ff257816 */ /* 0x000fe20000000025 */
[----:B------:R-:W1:Y:S01]  /*f560*/  LDC R117, c[0x0][0x3d8] ;  /* 0x0000f600ff757b82 */ /* 0x000e620000000800 */
[-C--:B----4-:R-:W-:Y:S01]  /*f570*/  IADD3 R42, P3, PT, R3, R204.reuse, RZ ;  /* 0x000000cc032a7210 */ /* 0x090fe20007f7e0ff */
[----:B------:R-:W-:Y:S01]  /*f580*/  IMAD R0, R135, 0x50, RZ ;  /* 0x0000005087007824 */ /* 0x000fe200078e02ff */
[----:B------:R-:W4:Y:S01]  /*f590*/  @P0 LDG.E.U8 R233, desc[UR20][R138.64] ;  /* 0x000000148ae90981 */ /* 0x000f22000c1e1100 */
[----:B------:R-:W-:-:S03]  /*f5a0*/  IADD3 R34, P2, PT, R2, R204, RZ ;  /* 0x000000cc02227210 */ /* 0x000fc60007f5e0ff */
[----:B------:R-:W-:Y:S01]  /*f5b0*/  STL.64 [R1+0x920], R138 ;  /* 0x0009208a01007387 */ /* 0x000fe20000100a00 */
[-C--:B------:R-:W-:Y:S01]  /*f5c0*/  LEA.HI.X.SX32 R43, R3, R205.reuse, 0x1, P3 ;  /* 0x000000cd032b7211 */ /* 0x080fe200018f0eff */
[----:B------:R-:W1:Y:S01]  /*f5d0*/  LDC R135, c[0x0][0x3d8] ;  /* 0x0000f600ff877b82 */ /* 0x000e620000000800 */
[----:B------:R-:W-:Y:S01]  /*f5e0*/  LEA.HI.X.SX32 R35, R2, R205, 0x1, P2 ;  /* 0x000000cd02237211 */ /* 0x000fe200010f0eff */
[----:B------:R-:W-:Y:S02]  /*f5f0*/  IMAD R2, R134, 0x58, RZ ;  /* 0x0000005886027824 */ /* 0x000fe400078e02ff */
[----:B------:R0:W-:Y:S04]  /*f600*/  STL.64 [R1+0x8e8], R42 ;  /* 0x0008e82a01007387 */ /* 0x0001e80000100a00 */
[----:B------:R-:W1:Y:S01]  /*f610*/  LDC R3, c[0x0][0x3d8] ;  /* 0x0000f600ff037b82 */ /* 0x000e620000000800 */
[----:B------:R0:W2:Y:S04]  /*f620*/  @P0 LDG.E.U8 R229, desc[UR20][R42.64] ;  /* 0x000000142ae50981 */ /* 0x0000a8000c1e1100 */
[----:B------:R0:W-:Y:S03]  /*f630*/  STL.64 [R1+0x8b8], R34 ;  /* 0x0008b82201007387 */ /* 0x0001e60000100a00 */
[----:B------:R-:W1:Y:S01]  /*f640*/  LDC R134, c[0x0][0x3d8] ;  /* 0x0000f600ff867b82 */ /* 0x000e620000000800 */
[----:B------:R0:W2:Y:S02]  /*f650*/  @P0 LDG.E.U8 R225, desc[UR20][R34.64] ;  /* 0x0000001422e10981 */ /* 0x0000a4000c1e1100 */
[----:B0-----:R-:W-:-:S04]  /*f660*/  IADD3 R42, P2, PT, R0, R204, RZ ;  /* 0x000000cc002a7210 */ /* 0x001fc80007f5e0ff */
[-C--:B------:R-:W-:Y:S01]  /*f670*/  LEA.HI.X.SX32 R43, R0, R205.reuse, 0x1, P2 ;  /* 0x000000cd002b7211 */ /* 0x080fe200010f0eff */
[----:B------:R-:W0:Y:S01]  /*f680*/  LDC R123, c[0x0][0x3d8] ;  /* 0x0000f600ff7b7b82 */ /* 0x000e220000000800 */
[-C--:B------:R-:W-:Y:S01]  /*f690*/  IADD3 R34, P3, PT, R2, R204.reuse, RZ ;  /* 0x000000cc02227210 */ /* 0x080fe20007f7e0ff */
[----:B------:R-:W-:Y:S02]  /*f6a0*/  IMAD R0, R136, 0x60, RZ ;  /* 0x0000006088007824 */ /* 0x000fe400078e02ff */
[----:B------:R1:W2:Y:S01]  /*f6b0*/  @P0 LDG.E.U8 R221, desc[UR20][R42.64] ;  /* 0x000000142add0981 */ /* 0x0002a2000c1e1100 */
[----:B------:R-:W-:Y:S01]  /*f6c0*/  LEA.HI.X.SX32 R35, R2, R205, 0x1, P3 ;  /* 0x000000cd02237211 */ /* 0x000fe200018f0eff */
[----:B------:R-:W-:Y:S02]  /*f6d0*/  IMAD R2, R132, 0x68, RZ ;  /* 0x0000006884027824 */ /* 0x000fe400078e02ff */
[----:B------:R1:W-:Y:S01]  /*f6e0*/  STL.64 [R1+0x888], R42 ;  /* 0x0008882a01007387 */ /* 0x0003e20000100a00 */
[----:B------:R-:W0:Y:S03]  /*f6f0*/  LDC R132, c[0x0][0x3d8] ;  /* 0x0000f600ff847b82 */ /* 0x000e260000000800 */
[----:B------:R1:W-:Y:S04]  /*f700*/  STL.64 [R1+0x858], R34 ;  /* 0x0008582201007387 */ /* 0x0003e80000100a00 */
[----:B------:R1:W2:Y:S01]  /*f710*/  @P0 LDG.E.U8 R217, desc[UR20][R34.64] ;  /* 0x0000001422d90981 */ /* 0x0002a2000c1e1100 */
[----:B------:R-:W0:Y:S01]  /*f720*/  LDC R136, c[0x0][0x3d8] ;  /* 0x0000f600ff887b82 */ /* 0x000e220000000800 */
[----:B-1----:R-:W-:-:S04]  /*f730*/  IADD3 R42, P2, PT, R0, R204, RZ ;  /* 0x000000cc002a7210 */ /* 0x002fc80007f5e0ff */
[-C--:B------:R-:W-:Y:S01]  /*f740*/  LEA.HI.X.SX32 R43, R0, R205.reuse, 0x1, P2 ;  /* 0x000000cd002b7211 */ /* 0x080fe200010f0eff */
[----:B------:R-:W-:Y:S01]  /*f750*/  IMAD R0, R133, 0x70, RZ ;  /* 0x0000007085007824 */ /* 0x000fe200078e02ff */
[CC--:B------:R-:W-:Y:S01]  /*f760*/  IADD3 R34, P3, PT, R2.reuse, R204.reuse, RZ ;  /* 0x000000cc02227210 */ /* 0x0c0fe20007f7e0ff */
[----:B------:R-:W1:Y:S02]  /*f770*/  LDC R133, c[0x0][0x3d8] ;  /* 0x0000f600ff857b82 */ /* 0x000e640000000800 */
[----:B------:R0:W2:Y:S01]  /*f780*/  @P0 LDG.E.U8 R213, desc[UR20][R42.64] ;  /* 0x000000142ad50981 */ /* 0x0000a2000c1e1100 */
[-C--:B------:R-:W-:Y:S01]  /*f790*/  LEA.HI.X.SX32 R35, R2, R205.reuse, 0x1, P3 ;  /* 0x000000cd02237211 */ /* 0x080fe200018f0eff */
[----:B------:R-:W-:Y:S01]  /*f7a0*/  IMAD R2, R3, 0x78, RZ ;  /* 0x0000007803027824 */ /* 0x000fe200078e02ff */
[----:B------:R-:W-:Y:S01]  /*f7b0*/  IADD3 R138, P2, PT, R0, R204, RZ ;  /* 0x000000cc008a7210 */ /* 0x000fe20007f5e0ff */
[----:B------:R-:W-:Y:S01]  /*f7c0*/  IMAD.SHL.U32 R3, R134, 0x80, RZ ;  /* 0x0000008086037824 */ /* 0x000fe200078e00ff */
[----:B------:R0:W-:Y:S01]  /*f7d0*/  STL.64 [R1+0x828], R42 ;  /* 0x0008282a01007387 */ /* 0x0001e20000100a00 */
[----:B------:R-:W1:Y:S01]  /*f7e0*/  LDC R134, c[0x0][0x3d8] ;  /* 0x0000f600ff867b82 */ /* 0x000e620000000800 */
[----:B------:R-:W-:-:S02]  /*f7f0*/  LEA.HI.X.SX32 R139, R0, R205, 0x1, P2 ;  /* 0x000000cd008b7211 */ /* 0x000fc400010f0eff */
[----:B------:R0:W-:Y:S04]  /*f800*/  STL.64 [R1+0x7f8], R34 ;  /* 0x0007f82201007387 */ /* 0x0001e80000100a00 */
[----:B------:R0:W2:Y:S01]  /*f810*/  @P0 LDG.E.U8 R209, desc[UR20][R34.64] ;  /* 0x0000001422d10981 */ /* 0x0000a2000c1e1100 */
[----:B------:R-:W-:Y:S01]  /*f820*/  PRMT R38, RZ, 0x7610, R38 ;  /* 0x00007610ff267816 */ /* 0x000fe20000000026 */
[----:B------:R-:W2:Y:S01]  /*f830*/  LDC R125, c[0x0][0x3d8] ;  /* 0x0000f600ff7d7b82 */ /* 0x000ea20000000800 */
[-C--:B0-----:R-:W-:Y:S01]  /*f840*/  IADD3 R42, P3, PT, R2, R204.reuse, RZ ;  /* 0x000000cc022a7210 */ /* 0x081fe20007f7e0ff */
[----:B------:R-:W-:Y:S01]  /*f850*/  IMAD R0, R135, 0x88, RZ ;  /* 0x0000008887007824 */ /* 0x000fe200078e02ff */
[----:B------:R-:W2:Y:S01]  /*f860*/  @P0 LDG.E.U8 R196, desc[UR20][R138.64] ;  /* 0x000000148ac40981 */ /* 0x000ea2000c1e1100 */
[----:B------:R-:W-:-:S03]  /*f870*/  IADD3 R34, P2, PT, R3, R204, RZ ;  /* 0x000000cc03227210 */ /* 0x000fc60007f5e0ff */
[----:B------:R-:W-:Y:S01]  /*f880*/  STL.64 [R1+0x7c8], R138 ;  /* 0x0007c88a01007387 */ /* 0x000fe20000100a00 */
[-C--:B------:R-:W-:Y:S01]  /*f890*/  LEA.HI.X.SX32 R43, R2, R205.reuse, 0x1, P3 ;  /* 0x000000cd022b7211 */ /* 0x080fe200018f0eff */
[----:B------:R-:W-:Y:S01]  /*f8a0*/  IMAD R2, R132, 0x90, RZ ;  /* 0x0000009084027824 */ /* 0x000fe200078e02ff */
[-C--:B------:R-:W-:Y:S01]  /*f8b0*/  LEA.HI.X.SX32 R35, R3, R205.reuse, 0x1, P2 ;  /* 0x000000cd03237211 */ /* 0x080fe200010f0eff */
[----:B------:R-:W0:Y:S02]  /*f8c0*/  LDC R132, c[0x0][0x3d8] ;  /* 0x0000f600ff847b82 */ /* 0x000e240000000800 */
[----:B------:R1:W-:Y:S04]  /*f8d0*/  STL.64 [R1+0x798], R42 ;  /* 0x0007982a01007387 */ /* 0x0003e80000100a00 */
[----:B------:R1:W2:Y:S02]  /*f8e0*/  @P0 LDG.E.U8 R192, desc[UR20][R42.64] ;  /* 0x000000142ac00981 */ /* 0x0002a4000c1e1100 */
[----:B------:R-:W0:Y:S02]  /*f8f0*/  LDC R135, c[0x0][0x3d8] ;  /* 0x0000f600ff877b82 */ /* 0x000e240000000800 */
[----:B------:R1:W-:Y:S04]  /*f900*/  STL.64 [R1+0x768], R34 ;  /* 0x0007682201007387 */ /* 0x0003e80000100a00 */
[----:B------:R1:W2:Y:S02]  /*f910*/  @P0 LDG.E.U8 R188, desc[UR20][R34.64] ;  /* 0x0000001422bc0981 */ /* 0x0002a4000c1e1100 */
[C---:B-1----:R-:W-:Y:S01]  /*f920*/  IADD3 R42, P2, PT, R0.reuse, R204, RZ ;  /* 0x000000cc002a7210 */ /* 0x042fe20007f5e0ff */
[----:B------:R-:W-:Y:S01]  /*f930*/  IMAD R3, R133, 0x98, RZ ;  /* 0x0000009885037824 */ /* 0x000fe200078e02ff */
[----:B------:R-:W-:Y:S01]  /*f940*/  PRMT R39, RZ, 0x7610, R39 ;  /* 0x00007610ff277816 */ /* 0x000fe20000000027 */
[----:B------:R-:W1:Y:S01]  /*f950*/  LDC R133, c[0x0][0x3d8] ;  /* 0x0000f600ff857b82 */ /* 0x000e620000000800 */
[----:B------:R-:W-:-:S02]  /*f960*/  LEA.HI.X.SX32 R43, R0, R205, 0x1, P2 ;  /* 0x000000cd002b7211 */ /* 0x000fc400010f0eff */
[-C--:B------:R-:W-:Y:S01]  /*f970*/  IADD3 R34, P3, PT, R2, R204.reuse, RZ ;  /* 0x000000cc02227210 */ /* 0x080fe20007f7e0ff */
[----:B------:R-:W-:Y:S02]  /*f980*/  IMAD R0, R136, 0xa0, RZ ;  /* 0x000000a088007824 */ /* 0x000fe400078e02ff */
[----:B------:R0:W-:Y:S02]  /*f990*/  STL.64 [R1+0x738], R42 ;  /* 0x0007382a01007387 */ /* 0x0001e40000100a00 */
[----:B------:R-:W1:Y:S01]  /*f9a0*/  LDC R136, c[0x0][0x3d8] ;  /* 0x0000f600ff887b82 */ /* 0x000e620000000800 */
[----:B------:R-:W-:Y:S01]  /*f9b0*/  LEA.HI.X.SX32 R35, R2, R205, 0x1, P3 ;  /* 0x000000cd02237211 */ /* 0x000fe200018f0eff */
[----:B------:R0:W2:Y:S04]  /*f9c0*/  @P0 LDG.E.U8 R184, desc[UR20][R42.64] ;  /* 0x000000142ab80981 */ /* 0x0000a8000c1e1100 */
[----:B------:R0:W-:Y:S01]  /*f9d0*/  STL.64 [R1+0x708], R34 ;  /* 0x0007082201007387 */ /* 0x0001e20000100a00 */
[----:B------:R-:W-:Y:S01]  /*f9e0*/  PRMT R44, RZ, 0x7610, R44 ;  /* 0x00007610ff2c7816 */ /* 0x000fe2000000002c */
[----:B------:R-:W1:Y:S02]  /*f9f0*/  LDC R127, c[0x0][0x3d8] ;  /* 0x0000f600ff7f7b82 */ /* 0x000e640000000800 */
[----:B------:R0:W2:Y:S02]  /*fa00*/  @P0 LDG.E.U8 R180, desc[UR20][R34.64] ;  /* 0x0000001422b40981 */ /* 0x0000a4000c1e1100 */
[----:B0-----:R-:W-:-:S04]  /*fa10*/  IADD3 R42, P2, PT, R3, R204, RZ ;  /* 0x000000cc032a7210 */ /* 0x001fc80007f5e0ff */
[----:B------:R-:W-:Y:S01]  /*fa20*/  LEA.HI.X.SX32 R43, R3, R205, 0x1, P2 ;  /* 0x000000cd032b7211 */ /* 0x000fe200010f0eff */
[----:B------:R-:W0:Y:S01]  /*fa30*/  LDC R129, c[0x0][0x3d8] ;  /* 0x0000f600ff817b82 */ /* 0x000e220000000800 */
[----:B------:R-:W-:-:S03]  /*fa40*/  IADD3 R34, P3, PT, R0, R204, RZ ;  /* 0x000000cc00227210 */ /* 0x000fc60007f7e0ff */
[----:B------:R1:W2:Y:S01]  /*fa50*/  @P0 LDG.E.U8 R176, desc[UR20][R42.64] ;  /* 0x000000142ab00981 */ /* 0x0002a2000c1e1100 */
[----:B------:R-:W-:Y:S01]  /*fa60*/  LEA.HI.X.SX32 R35, R0, R205, 0x1, P3 ;  /* 0x000000cd00237211 */ /* 0x000fe200018f0eff */
[----:B------:R-:W-:Y:S02]  /*fa70*/  IMAD R0, R134, 0xa8, RZ ;  /* 0x000000a886007824 */ /* 0x000fe400078e02ff */
[----:B------:R-:W0:Y:S01]  /*fa80*/  LDC R3, c[0x0][0x3d8] ;  /* 0x0000f600ff037b82 */ /* 0x000e220000000800 */
[----:B------:R1:W-:Y:S01]  /*fa90*/  STL.64 [R1+0x6d8], R42 ;  /* 0x0006d82a01007387 */ /* 0x0003e20000100a00 */
[----:B------:R-:W-:-:S03]  /*faa0*/  IMAD R2, R132, 0xb0, RZ ;  /* 0x000000b084027824 */ /* 0x000fc600078e02ff */
[----:B------:R1:W2:Y:S03]  /*fab0*/  @P0 LDG.E.U8 R172, desc[UR20][R34.64] ;  /* 0x0000001422ac0981 */ /* 0x0002a6000c1e1100 */
[----:B------:R-:W0:Y:S01]  /*fac0*/  LDC R134, c[0x0][0x3d8] ;  /* 0x0000f600ff867b82 */ /* 0x000e220000000800 */
[----:B------:R1:W-:Y:S02]  /*fad0*/  STL.64 [R1+0x6a8], R34 ;  /* 0x0006a82201007387 */ /* 0x0003e40000100a00 */
[----:B-1----:R-:W-:-:S05]  /*fae0*/  IADD3 R42, P2, PT, R0, R204, RZ ;  /* 0x000000cc002a7210 */ /* 0x002fca0007f5e0ff */
[----:B------:R-:W1:Y:S01]  /*faf0*/  LDC R132, c[0x0][0x3d8] ;  /* 0x0000f600ff847b82 */ /* 0x000e620000000800 */
[-C--:B------:R-:W-:Y:S02]  /*fb00*/  LEA.HI.X.SX32 R43, R0, R205.reuse, 0x1, P2 ;  /* 0x000000cd002b7211 */ /* 0x080fe400010f0eff */
[CC--:B------:R-:W-:Y:S01]  /*fb10*/  IADD3 R34, P2, PT, R2.reuse, R204.reuse, RZ ;  /* 0x000000cc02227210 */ /* 0x0c0fe20007f5e0ff */
[----:B------:R-:W-:Y:S02]  /*fb20*/  IMAD R0, R135, 0xb8, RZ ;  /* 0x000000b887007824 */ /* 0x000fe400078e02ff */
[----:B------:R0:W-:Y:S02]  /*fb30*/  STL.64 [R1+0x678], R42 ;  /* 0x0006782a01007387 */ /* 0x0001e40000100a00 */
[----:B------:R-:W1:Y:S01]  /*fb40*/  LDC R135, c[0x0][0x3d8] ;  /* 0x0000f600ff877b82 */ /* 0x000e620000000800 */
[----:B------:R-:W-:Y:S01]  /*fb50*/  LEA.HI.X.SX32 R35, R2, R205, 0x1, P2 ;  /* 0x000000cd02237211 */ /* 0x000fe200010f0eff */
[----:B------:R-:W-:Y:S01]  /*fb60*/  IMAD R2, R133, 0xc0, RZ ;  /* 0x000000c085027824 */ /* 0x000fe200078e02ff */
[----:B------:R0:W3:Y:S04]  /*fb70*/  @P0 LDG.E.U8 R168, desc[UR20][R42.64] ;  /* 0x000000142aa80981 */ /* 0x0000e8000c1e1100 */
[----:B------:R0:W3:Y:S01]  /*fb80*/  @P0 LDG.E.U8 R164, desc[UR20][R34.64] ;  /* 0x0000001422a40981 */ /* 0x0000e2000c1e1100 */
[----:B------:R-:W1:Y:S01]  /*fb90*/  LDC R133, c[0x0][0x3d8] ;  /* 0x0000f600ff857b82 */ /* 0x000e620000000800 */
[----:B0-----:R-:W-:-:S02]  /*fba0*/  IADD3 R42, P3, PT, R0, R204, RZ ;  /* 0x000000cc002a7210 */ /* 0x001fc40007f7e0ff */
[----:B------:R0:W-:Y:S01]  /*fbb0*/  STL.64 [R1+0x648], R34 ;  /* 0x0006482201007387 */ /* 0x0001e20000100a00 */
[----:B------:R-:W-:-:S04]  /*fbc0*/  PRMT R41, RZ, 0x7610, R41 ;  /* 0x00007610ff297816 */ /* 0x000fc80000000029 */
[----:B------:R-:W2:Y:S01]  /*fbd0*/  LDC R131, c[0x0][0x3d8] ;  /* 0x0000f600ff837b82 */ /* 0x000ea20000000800 */
[----:B------:R-:W-:Y:S01]  /*fbe0*/  LEA.HI.X.SX32 R43, R0, R205, 0x1, P3 ;  /* 0x000000cd002b7211 */ /* 0x000fe200018f0eff */
[----:B------:R-:W-:Y:S02]  /*fbf0*/  IMAD R0, R3, 0xc8, RZ ;  /* 0x000000c803007824 */ /* 0x000fe400078e02ff */
[----:B-1----:R-:W-:Y:S01]  /*fc00*/  IMAD R3, R132, 0xd8, RZ ;  /* 0x000000d884037824 */ /* 0x002fe200078e02ff */
[----:B0-----:R-:W-:-:S03]  /*fc10*/  IADD3 R34, P2, PT, R2, R204, RZ ;  /* 0x000000cc02227210 */ /* 0x001fc60007f5e0ff */
[----:B------:R-:W0:Y:S01]  /*fc20*/  LDC R132, c[0x0][0x3d8] ;  /* 0x0000f600ff847b82 */ /* 0x000e220000000800 */
[----:B------:R1:W3:Y:S01]  /*fc30*/  @P0 LDG.E.U8 R160, desc[UR20][R42.64] ;  /* 0x000000142aa00981 */ /* 0x0002e2000c1e1100 */
[----:B------:R-:W-:Y:S01]  /*fc40*/  LEA.HI.X.SX32 R35, R2, R205, 0x1, P2 ;  /* 0x000000cd02237211 */ /* 0x000fe200010f0eff */
[----:B------:R-:W-:Y:S01]  /*fc50*/  IMAD R2, R134, 0xd0, RZ ;  /* 0x000000d086027824 */ /* 0x000fe200078e02ff */
[----:B------:R-:W-:-:S04]  /*fc60*/  IADD3 R138, P2, PT, R0, R204, RZ ;  /* 0x000000cc008a7210 */ /* 0x000fc80007f5e0ff */
[----:B------:R-:W0:Y:S01]  /*fc70*/  LDC R134, c[0x0][0x3d8] ;  /* 0x0000f600ff867b82 */ /* 0x000e220000000800 */
[----:B------:R1:W-:Y:S01]  /*fc80*/  STL.64 [R1+0x618], R42 ;  /* 0x0006182a01007387 */ /* 0x0003e20000100a00 */
[----:B------:R-:W-:-:S03]  /*fc90*/  LEA.HI.X.SX32 R139, R0, R205, 0x1, P2 ;  /* 0x000000cd008b7211 */ /* 0x000fc600010f0eff */
[----:B------:R1:W-:Y:S04]  /*fca0*/  STL.64 [R1+0x5e8], R34 ;  /* 0x0005e82201007387 */ /* 0x0003e80000100a00 */
[----:B------:R1:W3:Y:S02]  /*fcb0*/  @P0 LDG.E.U8 R156, desc[UR20][R34.64] ;  /* 0x00000014229c0981 */ /* 0x0002e4000c1e1100 */
[-C--:B-1----:R-:W-:Y:S01]  /*fcc0*/  IADD3 R42, P3, PT, R2, R204.reuse, RZ ;  /* 0x000000cc022a7210 */ /* 0x082fe20007f7e0ff */
[----:B------:R-:W-:Y:S01]  /*fcd0*/  IMAD R0, R135, 0xe0, RZ ;  /* 0x000000e087007824 */ /* 0x000fe200078e02ff */
[----:B------:R1:W-:Y:S01]  /*fce0*/  STL.64 [R1+0x5b8], R138 ;  /* 0x0005b88a01007387 */ /* 0x0003e20000100a00 */
[----:B------:R-:W4:Y:S01]  /*fcf0*/  LDC R135, c[0x0][0x3d8] ;  /* 0x0000f600ff877b82 */ /* 0x000f220000000800 */
[----:B------:R-:W-:-:S02]  /*fd00*/  IADD3 R34, P2, PT, R3, R204, RZ ;  /* 0x000000cc03227210 */ /* 0x000fc40007f5e0ff */
[----:B------:R1:W3:Y:S02]  /*fd10*/  @P0 LDG.E.U8 R152, desc[UR20][R138.64] ;  /* 0x000000148a980981 */ /* 0x0002e4000c1e1100 */
[-C--:B------:R-:W-:Y:S01]  /*fd20*/  LEA.HI.X.SX32 R35, R3, R205.reuse, 0x1, P2 ;  /* 0x000000cd03237211 */ /* 0x080fe200010f0eff */
[----:B------:R-:W-:Y:S02]  /*fd30*/  IMAD R3, R133, 0xe8, RZ ;  /* 0x000000e885037824 */ /* 0x000fe400078e02ff */
[----:B------:R-:W4:Y:S01]  /*fd40*/  LDC R133, c[0x0][0x3d8] ;  /* 0x0000f600ff857b82 */ /* 0x000f220000000800 */
[----:B------:R-:W-:Y:S01]  /*fd50*/  LEA.HI.X.SX32 R43, R2, R205, 0x1, P3 ;  /* 0x000000cd022b7211 */ /* 0x000fe200018f0eff */
[----:B------:R-:W3:Y:S01]  /*fd60*/  @P0 LDG.E.U8 R144, desc[UR20][R34.64] ;  /* 0x0000001422900981 */ /* 0x000ee2000c1e1100 */
[----:B-1----:R-:W-:-:S03]  /*fd70*/  IADD3 R138, P2, PT, R0, R204, RZ ;  /* 0x000000cc008a7210 */ /* 0x002fc60007f5e0ff */
[----:B------:R1:W-:Y:S04]  /*fd80*/  STL.64 [R1+0x588], R42 ;  /* 0x0005882a01007387 */ /* 0x0003e80000100a00 */
[----:B------:R1:W3:Y:S01]  /*fd90*/  @P0 LDG.E.U8 R148, desc[UR20][R42.64] ;  /* 0x000000142a940981 */ /* 0x0002e2000c1e1100 */
[-C--:B------:R-:W-:Y:S01]  /*fda0*/  LEA.HI.X.SX32 R139, R0, R205.reuse, 0x1, P2 ;  /* 0x000000cd008b7211 */ /* 0x080fe200010f0eff */
[----:B0-----:R-:W-:Y:S02]  /*fdb0*/  IMAD R2, R134, 0xf0, RZ ;  /* 0x000000f086027824 */ /* 0x001fe400078e02ff */
[----:B------:R-:W-:Y:S01]  /*fdc0*/  IMAD R0, R132, 0xf8, RZ ;  /* 0x000000f884007824 */ /* 0x000fe200078e02ff */
[CC--:B-1----:R-:W-:Y:S01]  /*fdd0*/  IADD3 R42, P3, PT, R3.reuse, R204.reuse, RZ ;  /* 0x000000cc032a7210 */ /* 0x0c2fe20007f7e0ff */
[----:B------:R0:W-:Y:S01]  /*fde0*/  STL.64 [R1+0x558], R34 ;  /* 0x0005582201007387 */ /* 0x0001e20000100a00 */
[----:B------:R-:W-:Y:S01]  /*fdf0*/  PRMT R134, RZ, 0x7610, R134 ;  /* 0x00007610ff867816 */ /* 0x000fe20000000086 */
[----:B------:R-:W1:Y:S01]  /*fe00*/  LDC R132, c[0x0][0x3d8] ;  /* 0x0000f600ff847b82 */ /* 0x000e620000000800 */
[----:B------:R-:W-:Y:S01]  /*fe10*/  LEA.HI.X.SX32 R43, R3, R205, 0x1, P3 ;  /* 0x000000cd032b7211 */ /* 0x000fe200018f0eff */
[----:B------:R-:W-:Y:S04]  /*fe20*/  STL.64 [R1+0x528], R138 ;  /* 0x0005288a01007387 */ /* 0x000fe80000100a00 */
[----:B------:R4:W-:Y:S01]  /*fe30*/  STL.64 [R1+0x4f8], R42 ;  /* 0x0004f82a01007387 */ /* 0x0009e20000100a00 */
[----:B0-----:R-:W-:-:S03]  /*fe40*/  IADD3 R34, P2, PT, R2, R204, RZ ;  /* 0x000000cc02227210 */ /* 0x001fc60007f5e0ff */
[----:B------:R4:W3:Y:S01]  /*fe50*/  @P0 LDG.E.U8 R137, desc[UR20][R42.64] ;  /* 0x000000142a890981 */ /* 0x0008e2000c1e1100 */
[----:B------:R-:W-:Y:S02]  /*fe60*/  PRMT R3, RZ, 0x7610, R3 ;  /* 0x00007610ff037816 */ /* 0x000fe40000000003 */
[-C--:B------:R-:W-:Y:S01]  /*fe70*/  LEA.HI.X.SX32 R35, R2, R205.reuse, 0x1, P2 ;  /* 0x000000cd02237211 */ /* 0x080fe200010f0eff */
[----:B------:R0:W3:Y:S01]  /*fe80*/  @P0 LDG.E.U8 R140, desc[UR20][R138.64] ;  /* 0x000000148a8c0981 */ /* 0x0000e2000c1e1100 */
[----:B------:R-:W-:Y:S02]  /*fe90*/  IADD3 RZ, P2, PT, R204, UR4, RZ ;  /* 0x00000004ccff7c10 */ /* 0x000fe4000ff5e0ff */
[C---:B----4-:R-:W-:Y:S01]  /*fea0*/  IADD3 R42, P3, PT, R0.reuse, R204, RZ ;  /* 0x000000cc002a7210 */ /* 0x050fe20007f7e0ff */
[----:B------:R4:W-:Y:S01]  /*feb0*/  STL.64 [R1+0x4c8], R34 ;  /* 0x0004c82201007387 */ /* 0x0009e20000100a00 */
[----:B------:R-:W-:Y:S01]  /*fec0*/  IMAD R2, R135, 0x11, RZ ;  /* 0x0000001187027824 */ /* 0x000fe200078e02ff */
[----:B------:R-:W-:Y:S01]  /*fed0*/  PRMT R67, RZ, 0x7610, R67 ;  /* 0x00007610ff437816 */ /* 0x000fe20000000043 */
[----:B0-----:R-:W0:Y:S01]  /*fee0*/  LDC R138, c[0x0][0x3d8] ;  /* 0x0000f600ff8a7b82 */ /* 0x001e220000000800 */
[----:B------:R-:W-:Y:S01]  /*fef0*/  LEA.HI.X.SX32 R43, R0, R205, 0x1, P3 ;  /* 0x000000cd002b7211 */ /* 0x000fe200018f0eff */
[----:B------:R-:W-:Y:S01]  /*ff00*/  IMAD R0, R133, 0x9, RZ ;  /* 0x0000000985007824 */ /* 0x000fe200078e02ff */
[----:B------:R4:W3:Y:S01]  /*ff10*/  @P0 LDG.E.U8 R134, desc[UR20][R34.64] ;  /* 0x0000001422860981 */ /* 0x0008e2000c1e1100 */
[----:B------:R-:W-:Y:S01]  /*ff20*/  IMAD R56, R56, 0x24, RZ ;  /* 0x0000002438387824 */ /* 0x000fe200078e02ff */
[----:B------:R-:W-:-:S02]  /*ff30*/  PRMT R58, RZ, 0x7610, R58 ;  /* 0x00007610ff3a7816 */ /* 0x000fc4000000003a */
[----:B------:R-:W-:Y:S01]  /*ff40*/  PRMT R45, RZ, 0x7610, R45 ;  /* 0x00007610ff2d7816 */ /* 0x000fe2000000002d */
[----:B------:R1:W-:Y:S01]  /*ff50*/  STL.64 [R1+0x498], R42 ;  /* 0x0004982a01007387 */ /* 0x0003e20000100a00 */
[----:B------:R-:W0:Y:S01]  /*ff60*/  LDC R139, c[0x0][0x3d8] ;  /* 0x0000f600ff8b7b82 */ /* 0x000e220000000800 */
[----:B------:R-:W-:Y:S02]  /*ff70*/  PRMT R46, RZ, 0x7610, R46 ;  /* 0x00007610ff2e7816 */ /* 0x000fe4000000002e */
[----:B------:R-:W-:Y:S01]  /*ff80*/  PRMT R47, RZ, 0x7610, R47 ;  /* 0x00007610ff2f7816 */ /* 0x000fe2000000002f */
[----:B------:R1:W3:Y:S01]  /*ff90*/  @P0 LDG.E.U8 R3, desc[UR20][R42.64] ;  /* 0x000000142a030981 */ /* 0x0002e2000c1e1100 */
[----:B----4-:R-:W-:Y:S01]  /*ffa0*/  LEA.HI.X.SX32 R35, R136, R205, 0x1, P2 ;  /* 0x000000cd88237211 */ /* 0x010fe200010f0eff */
[----:B------:R-:W-:Y:S01]  /*ffb0*/  VIADD R34, R204, UR5 ;  /* 0x00000005cc227c36 */ /* 0x000fe20008000000 */
[----:B------:R-:W-:Y:S01]  /*ffc0*/  PRMT R52, RZ, 0x7610, R52 ;  /* 0x00007610ff347816 */ /* 0x000fe20000000034 */
[----:B------:R-:W4:Y:S01]  /*ffd0*/  LDC R135, c[0x0][0x3d8] ;  /* 0x0000f600ff877b82 */ /* 0x000f220000000800 */
[----:B------:R-:W-:-:S02]  /*ffe0*/  PRMT R49, RZ, 0x7610, R49 ;  /* 0x00007610ff317816 */ /* 0x000fc40000000031 */
[----:B------:R-:W-:Y:S01]  /*fff0*/  PRMT R75, RZ, 0x7610, R75 ;  /* 0x00007610ff4b7816 */ /* 0x000fe2000000004b */
[----:B------:R0:W3:Y:S01]  /*10000*/  @P0 LDG.E.U8 R32, desc[UR20][R34.64] ;  /* 0x0000001422200981 */ /* 0x0000e2000c1e1100 */
[----:B------:R-:W-:Y:S02]  /*10010*/  PRMT R66, RZ, 0x7610, R66 ;  /* 0x00007610ff427816 */ /* 0x000fe40000000042 */
[----:B------:R-:W-:Y:S01]  /*10020*/  PRMT R53, RZ, 0x7610, R53 ;  /* 0x00007610ff357816 */ /* 0x000fe20000000035 */
[----:B------:R-:W2:Y:S01]  /*10030*/  LDC R133, c[0x0][0x3d8] ;  /* 0x0000f600ff857b82 */ /* 0x000ea20000000800 */
[----:B-1----:R-:W-:Y:S02]  /*10040*/  IADD3 R42, P2, PT, R0, R204, RZ ;  /* 0x000000cc002a7210 */ /* 0x002fe40007f5e0ff */
[----:B------:R-:W-:Y:S02]  /*10050*/  PRMT R54, RZ, 0x7610, R54 ;  /* 0x00007610ff367816 */ /* 0x000fe40000000036 */
[----:B------:R-:W-:-:S02]  /*10060*/  PRMT R55, RZ, 0x7610, R55 ;  /* 0x00007610ff377816 */ /* 0x000fc40000000037 */
[----:B------:R-:W-:Y:S01]  /*10070*/  PRMT R60, RZ, 0x7610, R60 ;  /* 0x00007610ff3c7816 */ /* 0x000fe2000000003c */
[----:B------:R-:W1:Y:S01]  /*10080*/  LDC R136, c[0x0][0x3d8] ;  /* 0x0000f600ff887b82 */ /* 0x000e620000000800 */
[----:B------:R-:W-:Y:S02]  /*10090*/  LEA.HI.X.SX32 R43, R0, R205, 0x1, P2 ;  /* 0x000000cd002b7211 */ /* 0x000fe400010f0eff */
[----:B------:R-:W-:Y:S02]  /*100a0*/  PRMT R57, RZ, 0x7610, R57 ;  /* 0x00007610ff397816 */ /* 0x000fe40000000039 */
[----:B------:R-:W-:Y:S01]  /*100b0*/  PRMT R83, RZ, 0x7610, R83 ;  /* 0x00007610ff537816 */ /* 0x000fe20000000053 */
[----:B------:R0:W3:Y:S01]  /*100c0*/  @P0 LDG.E.U8 R31, desc[UR20][R42.64] ;  /* 0x000000142a1f0981 */ /* 0x0000e2000c1e1100 */
[----:B------:R-:W-:Y:S01]  /*100d0*/  IMAD R0, R132, 0x19, RZ ;  /* 0x0000001984007824 */ /* 0x000fe200078e02ff */
[----:B------:R-:W-:Y:S01]  /*100e0*/  PRMT R74, RZ, 0x7610, R74 ;  /* 0x00007610ff4a7816 */ /* 0x000fe2000000004a */
[----:B0-----:R-:W-:Y:S01]  /*100f0*/  IMAD R132, R138, 0x21, RZ ;  /* 0x000000218a847824 */ /* 0x001fe200078e02ff */
[----:B------:R0:W-:Y:S01]  /*10100*/  STL.64 [R1+0x10a0], R34 ;  /* 0x0010a02201007387 */ /* 0x0001e20000100a00 */
[----:B------:R-:W0:Y:S01]  /*10110*/  LDC R138, c[0x0][0x3d8] ;  /* 0x0000f600ff8a7b82 */ /* 0x000e220000000800 */
[----:B------:R-:W-:-:S02]  /*10120*/  IADD3 R210, P2, PT, R0, R204, RZ ;  /* 0x000000cc00d27210 */ /* 0x000fc40007f5e0ff */
[----:B------:R-:W-:Y:S02]  /*10130*/  PRMT R61, RZ, 0x7610, R61 ;  /* 0x00007610ff3d7816 */ /* 0x000fe4000000003d */
[----:B------:R-:W-:Y:S02]  /*10140*/  PRMT R62, RZ, 0x7610, R62 ;  /* 0x00007610ff3e7816 */ /* 0x000fe4000000003e */
[----:B------:R-:W-:Y:S02]  /*10150*/  PRMT R63, RZ, 0x7610, R63 ;  /* 0x00007610ff3f7816 */ /* 0x000fe4000000003f */
[----:B------:R-:W-:Y:S02]  /*10160*/  PRMT R68, RZ, 0x7610, R68 ;  /* 0x00007610ff447816 */ /* 0x000fe40000000044 */
[----:B------:R-:W-:Y:S02]  /*10170*/  PRMT R65, RZ, 0x7610, R65 ;  /* 0x00007610ff417816 */ /* 0x000fe40000000041 */
[----:B------:R-:W-:-:S02]  /*10180*/  PRMT R91, RZ, 0x7610, R91 ;  /* 0x00007610ff5b7816 */ /* 0x000fc4000000005b */
        /* <DEDUP_REMOVED lines=26> */
[----:B------:R-:W-:Y:S01]  /*10330*/  PRMT R98, RZ, 0x7610, R98 ;  /* 0x00007610ff627816 */ /* 0x000fe20000000062 */
[----:B------:R-:W-:Y:S01]  /*10340*/  IMAD R113, R113, 0xc5, RZ ;  /* 0x000000c571717824 */ /* 0x000fe200078e02ff */
[----:B0-----:R-:W-:Y:S02]  /*10350*/  IADD3 R34, P3, PT, R2, R204, RZ ;  /* 0x000000cc02227210 */ /* 0x001fe40007f7e0ff */
[----:B------:R-:W-:Y:S02]  /*10360*/  PRMT R119, RZ, 0x7610, R119 ;  /* 0x00007610ff777816 */ /* 0x000fe40000000077 */
[----:B------:R-:W-:-:S02]  /*10370*/  PRMT R102, RZ, 0x7610, R102 ;  /* 0x00007610ff667816 */ /* 0x000fc40000000066 */
[----:B------:R-:W-:Y:S02]  /*10380*/  PRMT R115, RZ, 0x7610, R115 ;  /* 0x00007610ff737816 */ /* 0x000fe40000000073 */
[----:B------:R-:W-:Y:S02]  /*10390*/  PRMT R106, RZ, 0x7610, R106 ;  /* 0x00007610ff6a7816 */ /* 0x000fe4000000006a */
[----:B------:R-:W-:Y:S01]  /*103a0*/  PRMT R108, RZ, 0x7610, R108 ;  /* 0x00007610ff6c7816 */ /* 0x000fe2000000006c */
[----:B------:R-:W-:Y:S01]  /*103b0*/  IMAD R121, R117, 0xdd, RZ ;  /* 0x000000dd75797824 */ /* 0x000fe200078e02ff */
[-C--:B------:R-:W-:Y:S01]  /*103c0*/  LEA.HI.X.SX32 R35, R2, R205.reuse, 0x1, P3 ;  /* 0x000000cd02237211 */ /* 0x080fe200018f0eff */
[----:B------:R-:W-:Y:S01]  /*103d0*/  IMAD R2, R139, 0x29, RZ ;  /* 0x000000298b027824 */ /* 0x000fe200078e02ff */
[----:B------:R0:W-:Y:S01]  /*103e0*/  STL.64 [R1+0xa68], R42 ;  /* 0x000a682a01007387 */ /* 0x0001e20000100a00 */
[----:B------:R-:W-:Y:S01]  /*103f0*/  LEA.HI.X.SX32 R211, R0, R205, 0x1, P2 ;  /* 0x000000cd00d37211 */ /* 0x000fe200010f0eff */
[----:B----4-:R-:W-:Y:S01]  /*10400*/  IMAD R0, R135, 0x31, RZ ;  /* 0x0000003187007824 */ /* 0x010fe200078e02ff */
[----:B------:R-:W4:Y:S01]  /*10410*/  LDC R139, c[0x0][0x3d8] ;  /* 0x0000f600ff8b7b82 */ /* 0x000f220000000800 */
[----:B------:R1:W-:Y:S01]  /*10420*/  STL.64 [R1+0xa30], R34 ;  /* 0x000a302201007387 */ /* 0x0003e20000100a00 */
[----:B------:R-:W-:-:S02]  /*10430*/  PRMT R110, RZ, 0x7610, R110 ;  /* 0x00007610ff6e7816 */ /* 0x000fc4000000006e */
[----:B------:R-:W-:Y:S01]  /*10440*/  PRMT R111, RZ, 0x7610, R111 ;  /* 0x00007610ff6f7816 */ /* 0x000fe2000000006f */
[----:B------:R1:W4:Y:S01]  /*10450*/  @P0 LDG.E.U8 R252, desc[UR20][R34.64] ;  /* 0x0000001422fc0981 */ /* 0x000322000c1e1100 */
[----:B------:R-:W-:Y:S02]  /*10460*/  PRMT R112, RZ, 0x7610, R112 ;  /* 0x00007610ff707816 */ /* 0x000fe40000000070 */
[----:B------:R-:W-:Y:S01]  /*10470*/  PRMT R114, RZ, 0x7610, R114 ;  /* 0x00007610ff727816 */ /* 0x000fe20000000072 */
[----:B------:R-:W3:Y:S01]  /*10480*/  LDC R135, c[0x0][0x3d8] ;  /* 0x0000f600ff877b82 */ /* 0x000ee20000000800 */
[----:B0-----:R-:W-:Y:S01]  /*10490*/  IADD3 R42, P3, PT, R132, R204, RZ ;  /* 0x000000cc842a7210 */ /* 0x001fe20007f7e0ff */
[----:B------:R-:W4:Y:S01]  /*104a0*/  @P0 LDG.E.U8 R248, desc[UR20][R210.64] ;  /* 0x00000014d2f80981 */ /* 0x000f22000c1e1100 */
[----:B------:R-:W-:Y:S02]  /*104b0*/  PRMT R116, RZ, 0x7610, R116 ;  /* 0x00007610ff747816 */ /* 0x000fe40000000074 */
[----:B------:R-:W-:-:S02]  /*104c0*/  PRMT R118, RZ, 0x7610, R118 ;  /* 0x00007610ff767816 */ /* 0x000fc40000000076 */
[----:B------:R-:W-:Y:S01]  /*104d0*/  PRMT R120, RZ, 0x7610, R120 ;  /* 0x00007610ff787816 */ /* 0x000fe20000000078 */
[----:B------:R-:W0:Y:S01]  /*104e0*/  LDC R117, c[0x0][0x3d8] ;  /* 0x0000f600ff757b82 */ /* 0x000e220000000800 */
[-C--:B-1----:R-:W-:Y:S01]  /*104f0*/  IADD3 R34, P2, PT, R2, R204.reuse, RZ ;  /* 0x000000cc02227210 */ /* 0x082fe20007f5e0ff */
[----:B------:R-:W-:Y:S01]  /*10500*/  IMAD R123, R123, 0x16, RZ ;  /* 0x000000167b7b7824 */ /* 0x000fe200078e02ff */
[-C--:B------:R-:W-:Y:S02]  /*10510*/  LEA.HI.X.SX32 R43, R132, R205.reuse, 0x1, P3 ;  /* 0x000000cd842b7211 */ /* 0x080fe400018f0eff */
[----:B------:R-:W-:Y:S01]  /*10520*/  PRMT R122, RZ, 0x7610, R122 ;  /* 0x00007610ff7a7816 */ /* 0x000fe2000000007a */
[----:B--2---:R-:W-:Y:S01]  /*10530*/  IMAD R125, R125, 0x1e, RZ ;  /* 0x0000001e7d7d7824 */ /* 0x004fe200078e02ff */
[----:B------:R-:W-:Y:S01]  /*10540*/  LEA.HI.X.SX32 R35, R2, R205, 0x1, P2 ;  /* 0x000000cd02237211 */ /* 0x000fe200010f0eff */
[----:B------:R-:W1:Y:S01]  /*10550*/  LDC R132, c[0x0][0x3d8] ;  /* 0x0000f600ff847b82 */ /* 0x000e620000000800 */
[----:B------:R-:W-:Y:S01]  /*10560*/  IMAD R2, R133, 0x39, RZ ;  /* 0x0000003985027824 */ /* 0x000fe200078e02ff */
[----:B------:R-:W-:Y:S01]  /*10570*/  STL.64 [R1+0x9f8], R210 ;  /* 0x0009f8d201007387 */ /* 0x000fe20000100a00 */
[----:B------:R-:W-:Y:S01]  /*10580*/  PRMT R124, RZ, 0x7610, R124 ;  /* 0x00007610ff7c7816 */ /* 0x000fe2000000007c */
[----:B------:R-:W-:Y:S01]  /*10590*/  IMAD R127, R127, 0x26, RZ ;  /* 0x000000267f7f7824 */ /* 0x000fe200078e02ff */
[----:B------:R-:W-:Y:S01]  /*105a0*/  PRMT R126, RZ, 0x7610, R126 ;  /* 0x00007610ff7e7816 */ /* 0x000fe2000000007e */
[----:B------:R2:W-:Y:S01]  /*105b0*/  STL.64 [R1+0x9c0], R42 ;  /* 0x0009c02a01007387 */ /* 0x0005e20000100a00 */
[----:B------:R-:W-:Y:S01]  /*105c0*/  IMAD R129, R129, 0x2e, RZ ;  /* 0x0000002e81817824 */ /* 0x000fe200078e02ff */
[----:B------:R-:W0:Y:S01]  /*105d0*/  LDC R133, c[0x0][0x3d8] ;  /* 0x0000f600ff857b82 */ /* 0x000e220000000800 */
[----:B------:R-:W-:Y:S01]  /*105e0*/  PRMT R128, RZ, 0x7610, R128 ;  /* 0x00007610ff807816 */ /* 0x000fe20000000080 */
[----:B------:R2:W4:Y:S01]  /*105f0*/  @P0 LDG.E.U8 R244, desc[UR20][R42.64] ;  /* 0x000000142af40981 */ /* 0x000522000c1e1100 */
[----:B------:R-:W-:Y:S01]  /*10600*/  IMAD R131, R131, 0x36, RZ ;  /* 0x0000003683837824 */ /* 0x000fe200078e02ff */
[----:B------:R-:W-:Y:S01]  /*10610*/  PRMT R130, RZ, 0x7610, R130 ;  /* 0x00007610ff827816 */ /* 0x000fe20000000082 */
[----:B------:R-:W-:Y:S01]  /*10620*/  IMAD R200, R199, 0x3e, RZ ;  /* 0x0000003ec7c87824 */ /* 0x000fe200078e02ff */
[----:B------:R2:W-:Y:S01]  /*10630*/  STL.64 [R1+0x988], R34 ;  /* 0x0009882201007387 */ /* 0x0005e20000100a00 */
[----:B------:R-:W0:Y:S03]  /*10640*/  LDCU UR4, c[0x0][0x3a8] ;  /* 0x00007500ff0477ac */ /* 0x000e260008000800 */
[----:B------:R2:W4:Y:S02]  /*10650*/  @P0 LDG.E.U8 R240, desc[UR20][R34.64] ;  /* 0x0000001422f00981 */ /* 0x000524000c1e1100 */
[----:B--2---:R-:W-:-:S04]  /*10660*/  IADD3 R42, P2, PT, R0, R204, RZ ;  /* 0x000000cc002a7210 */ /* 0x004fc80007f5e0ff */
[-C--:B------:R-:W-:Y:S02]  /*10670*/  LEA.HI.X.SX32 R43, R0, R205.reuse, 0x1, P2 ;  /* 0x000000cd002b7211 */ /* 0x080fe400010f0eff */
[----:B------:R-:W-:Y:S01]  /*10680*/  IADD3 R34, P3, PT, R2, R204, RZ ;  /* 0x000000cc02227210 */ /* 0x000fe20007f7e0ff */
[----:B------:R-:W-:Y:S02]  /*10690*/  IMAD R0, R136, 0x41, RZ ;  /* 0x0000004188007824 */ /* 0x000fe400078e02ff */
[----:B------:R2:W4:Y:S01]  /*106a0*/  @P0 LDG.E.U8 R236, desc[UR20][R42.64] ;  /* 0x000000142aec0981 */ /* 0x000522000c1e1100 */
[----:B------:R-:W0:Y:S01]  /*106b0*/  LDC R136, c[0x0][0x3d8] ;  /* 0x0000f600ff887b82 */ /* 0x000e220000000800 */
[----:B------:R-:W-:Y:S01]  /*106c0*/  LEA.HI.X.SX32 R35, R2, R205, 0x1, P3 ;  /* 0x000000cd02237211 */ /* 0x000fe200018f0eff */
[----:B------:R-:W-:Y:S02]  /*106d0*/  IMAD R2, R138, 0x49, RZ ;  /* 0x000000498a027824 */ /* 0x000fe400078e02ff */
[----:B-1----:R-:W-:-:S02]  /*106e0*/  IMAD R132, R132, 0x59, RZ ;  /* 0x0000005984847824 */ /* 0x002fc400078e02ff */
[----:B------:R1:W4:Y:S02]  /*106f0*/  @P0 LDG.E.U8 R232, desc[UR20][R34.64] ;  /* 0x0000001422e80981 */ /* 0x000324000c1e1100 */
[----:B------:R-:W0:Y:S02]  /*10700*/  LDC R138, c[0x0][0x3d8] ;  /* 0x0000f600ff8a7b82 */ /* 0x000e240000000800 */
[----:B---3--:R3:W-:Y:S06]  /*10710*/  STL [R1+0x1c], R32 ;  /* 0x00001c2001007387 */ /* 0x0087ec0000100800 */
[----:B---3--:R-:W3:Y:S01]  /*10720*/  LDC R32, c[0x0][0x3d8] ;  /* 0x0000f600ff207b82 */ /* 0x008ee20000000800 */
[----:B------:R-:W-:Y:S04]  /*10730*/  STL [R1+0xc], R31 ;  /* 0x00000c1f01007387 */ /* 0x000fe80000100800 */
[----:B------:R2:W-:Y:S04]  /*10740*/  STL.64 [R1+0x950], R42 ;  /* 0x0009502a01007387 */ /* 0x0005e80000100a00 */
[----:B------:R1:W-:Y:S01]  /*10750*/  STL.64 [R1+0x918], R34 ;  /* 0x0009182201007387 */ /* 0x0003e20000100a00 */
[----:B--2---:R-:W-:-:S04]  /*10760*/  IADD3 R42, P2, PT, R0, R204, RZ ;  /* 0x000000cc002a7210 */ /* 0x004fc80007f5e0ff */
[-C--:B------:R-:W-:Y:S01]  /*10770*/  LEA.HI.X.SX32 R43, R0, R205.reuse, 0x1, P2 ;  /* 0x000000cd002b7211 */ /* 0x080fe200010f0eff */
[----:B------:R-:W-:Y:S02]  /*10780*/  IMAD R0, R135, 0x51, RZ ;  /* 0x0000005187007824 */ /* 0x000fe400078e02ff */
[----:B------:R-:W2:Y:S01]  /*10790*/  LDC R135, c[0x0][0x3d8] ;  /* 0x0000f600ff877b82 */ /* 0x000ea20000000800 */
[-C--:B-1----:R-:W-:Y:S01]  /*107a0*/  IADD3 R34, P3, PT, R2, R204.reuse, RZ ;  /* 0x000000cc02227210 */ /* 0x082fe20007f7e0ff */
[----:B------:R1:W-:Y:S01]  /*107b0*/  STL.64 [R1+0x8e0], R42 ;  /* 0x0008e02a01007387 */ /* 0x0003e20000100a00 */
[----:B------:R-:W-:Y:S02]  /*107c0*/  IADD3 R210, P2, PT, R0, R204, RZ ;  /* 0x000000cc00d27210 */ /* 0x000fe40007f5e0ff */
[----:B------:R-:W-:Y:S01]  /*107d0*/  LEA.HI.X.SX32 R35, R2, R205, 0x1, P3 ;  /* 0x000000cd02237211 */ /* 0x000fe200018f0eff */
[----:B------:R1:W3:Y:S01]  /*107e0*/  @P0 LDG.E.U8 R228, desc[UR20][R42.64] ;  /* 0x000000142ae40981 */ /* 0x0002e2000c1e1100 */
[----:B0-----:R-:W-:-:S02]  /*107f0*/  IMAD R2, R133, 0x61, RZ ;  /* 0x0000006185027824 */ /* 0x001fc400078e02ff */
[----:B------:R-:W0:Y:S01]  /*10800*/  LDC R133, c[0x0][0x3d8] ;  /* 0x0000f600ff857b82 */ /* 0x000e220000000800 */
[-C--:B------:R-:W-:Y:S01]  /*10810*/  LEA.HI.X.SX32 R211, R0, R205.reuse, 0x1, P2 ;  /* 0x000000cd00d37211 */ /* 0x080fe200010f0eff */
[----:B------:R1:W3:Y:S02]  /*10820*/  @P0 LDG.E.U8 R224, desc[UR20][R34.64] ;  /* 0x0000001422e00981 */ /* 0x0002e4000c1e1100 */
[CC--:B-1----:R-:W-:Y:S02]  /*10830*/  IADD3 R42, P3, PT, R132.reuse, R204.reuse, RZ ;  /* 0x000000cc842a7210 */ /* 0x0c2fe40007f7e0ff */
[----:B------:R1:W-:Y:S02]  /*10840*/  STL.64 [R1+0x8b0], R34 ;  /* 0x0008b02201007387 */ /* 0x0003e40000100a00 */
[----:B------:R-:W-:Y:S01]  /*10850*/  LEA.HI.X.SX32 R43, R132, R205, 0x1, P3 ;  /* 0x000000cd842b7211 */ /* 0x000fe200018f0eff */
[----:B------:R-:W-:Y:S01]  /*10860*/  IMAD R0, R138, 0x69, RZ ;  /* 0x000000698a007824 */ /* 0x000fe200078e02ff */
[----:B------:R-:W0:Y:S01]  /*10870*/  LDC R132, c[0x0][0x3d8] ;  /* 0x0000f600ff847b82 */ /* 0x000e220000000800 */
[----:B------:R-:W-:Y:S04]  /*10880*/  STL.64 [R1+0x880], R210 ;  /* 0x000880d201007387 */ /* 0x000fe80000100a00 */
[----:B------:R-:W3:Y:S01]  /*10890*/  @P0 LDG.E.U8 R220, desc[UR20][R210.64] ;  /* 0x00000014d2dc0981 */ /* 0x000ee2000c1e1100 */
[----:B-1----:R-:W-:-:S02]  /*108a0*/  IADD3 R34, P2, PT, R2, R204, RZ ;  /* 0x000000cc02227210 */ /* 0x002fc40007f5e0ff */
[----:B------:R-:W1:Y:S01]  /*108b0*/  LDC R138, c[0x0][0x3d8] ;  /* 0x0000f600ff8a7b82 */ /* 0x000e620000000800 */
[----:B------:R2:W-:Y:S01]  /*108c0*/  STL.64 [R1+0x850], R42 ;  /* 0x0008502a01007387 */ /* 0x0005e20000100a00 */
[----:B------:R-:W-:Y:S01]  /*108d0*/  LEA.HI.X.SX32 R35, R2, R205, 0x1, P2 ;  /* 0x000000cd02237211 */ /* 0x000fe200010f0eff */
[----:B------:R-:W-:Y:S02]  /*108e0*/  IMAD R2, R136, 0x71, RZ ;  /* 0x0000007188027824 */ /* 0x000fe400078e02ff */
[----:B------:R2:W3:Y:S03]  /*108f0*/  @P0 LDG.E.U8 R216, desc[UR20][R42.64] ;  /* 0x000000142ad80981 */ /* 0x0004e6000c1e1100 */
[----:B------:R-:W1:Y:S01]  /*10900*/  LDC R136, c[0x0][0x3d8] ;  /* 0x0000f600ff887b82 */ /* 0x000e620000000800 */
[----:B------:R2:W-:Y:S04]  /*10910*/  STL.64 [R1+0x820], R34 ;  /* 0x0008202201007387 */ /* 0x0005e80000100a00 */
[----:B------:R2:W3:Y:S02]  /*10920*/  @P0 LDG.E.U8 R212, desc[UR20][R34.64] ;  /* 0x0000001422d40981 */ /* 0x0004e4000c1e1100 */
[----:B--2---:R-:W-:-:S04]  /*10930*/  IADD3 R42, P2, PT, R0, R204, RZ ;  /* 0x000000cc002a7210 */ /* 0x004fc80007f5e0ff */
[-C--:B------:R-:W-:Y:S01]  /*10940*/  LEA.HI.X.SX32 R43, R0, R205.reuse, 0x1, P2 ;  /* 0x000000cd002b7211 */ /* 0x080fe200010f0eff */
[----:B------:R-:W-:Y:S02]  /*10950*/  IMAD R0, R135, 0x79, RZ ;  /* 0x0000007987007824 */ /* 0x000fe400078e02ff */
[----:B------:R-:W2:Y:S01]  /*10960*/  LDC R135, c[0x0][0x3d8] ;  /* 0x0000f600ff877b82 */ /* 0x000ea20000000800 */
[C---:B------:R-:W-:Y:S01]  /*10970*/  IADD3 R34, P3, PT, R2.reuse, R204, RZ ;  /* 0x000000cc02227210 */ /* 0x040fe20007f7e0ff */
[----:B------:R0:W-:Y:S04]  /*10980*/  STL.64 [R1+0x7f0], R42 ;  /* 0x0007f02a01007387 */ /* 0x0001e80000100a00 */
[----:B------:R4:W3:Y:S01]  /*10990*/  @P0 LDG.E.U8 R208, desc[UR20][R42.64] ;  /* 0x000000142ad00981 */ /* 0x0008e2000c1e1100 */
[----:B------:R-:W-:Y:S01]  /*109a0*/  LEA.HI.X.SX32 R35, R2, R205, 0x1, P3 ;  /* 0x000000cd02237211 */ /* 0x000fe200018f0eff */
[----:B----4-:R-:W-:-:S02]  /*109b0*/  IMAD R2, R139, 0x81, RZ ;  /* 0x000000818b027824 */ /* 0x010fc400078e02ff */
[----:B0-----:R-:W-:Y:S01]  /*109c0*/  IMAD R132, R132, 0x91, RZ ;  /* 0x0000009184847824 */ /* 0x001fe200078e02ff */
[----:B------:R-:W0:Y:S01]  /*109d0*/  LDC R139, c[0x0][0x3d8] ;  /* 0x0000f600ff8b7b82 */ /* 0x000e220000000800 */
[CC--:B------:R-:W-:Y:S01]  /*109e0*/  IADD3 R42, P2, PT, R0.reuse, R204.reuse, RZ ;  /* 0x000000cc002a7210 */ /* 0x0c0fe20007f5e0ff */
[----:B------:R4:W-:Y:S03]  /*109f0*/  STL.64 [R1+0x7c0], R34 ;  /* 0x0007c02201007387 */ /* 0x0009e60000100a00 */
[----:B------:R-:W-:Y:S01]  /*10a00*/  LEA.HI.X.SX32 R43, R0, R205, 0x1, P2 ;  /* 0x000000cd002b7211 */ /* 0x000fe200010f0eff */
[----:B------:R-:W-:Y:S01]  /*10a10*/  IMAD R0, R133, 0x89, RZ ;  /* 0x0000008985007824 */ /* 0x000fe200078e02ff */
[----:B------:R4:W3:Y:S01]  /*10a20*/  @P0 LDG.E.U8 R195, desc[UR20][R34.64] ;  /* 0x0000001422c30981 */ /* 0x0008e2000c1e1100 */
[----:B------:R-:W0:Y:S03]  /*10a30*/  LDC R133, c[0x0][0x3d8] ;  /* 0x0000f600ff857b82 */ /* 0x000e260000000800 */
[----:B------:R4:W-:Y:S04]  /*10a40*/  STL.64 [R1+0x790], R42 ;  /* 0x0007902a01007387 */ /* 0x0009e80000100a00 */
[----:B------:R4:W3:Y:S02]  /*10a50*/  @P0 LDG.E.U8 R191, desc[UR20][R42.64] ;  /* 0x000000142abf0981 */ /* 0x0008e4000c1e1100 */
[----:B----4-:R-:W-:-:S04]  /*10a60*/  IADD3 R34, P3, PT, R2, R204, RZ ;  /* 0x000000cc02227210 */ /* 0x010fc80007f7e0ff */
[-C--:B------:R-:W-:Y:S01]  /*10a70*/  LEA.HI.X.SX32 R35, R2, R205.reuse, 0x1, P3 ;  /* 0x000000cd02237211 */ /* 0x080fe200018f0eff */
[----:B-1----:R-:W-:Y:S01]  /*10a80*/  IMAD R2, R136, 0x99, RZ ;  /* 0x0000009988027824 */ /* 0x002fe200078e02ff */
[-C--:B------:R-:W-:Y:S01]  /*10a90*/  IADD3 R210, P2, PT, R0, R204.reuse, RZ ;  /* 0x000000cc00d27210 */ /* 0x080fe20007f5e0ff */
[----:B------:R-:W1:Y:S01]  /*10aa0*/  LDC R136, c[0x0][0x3d8] ;  /* 0x0000f600ff887b82 */ /* 0x000e620000000800 */
[-C--:B------:R-:W-:Y:S01]  /*10ab0*/  IADD3 R42, P3, PT, R132, R204.reuse, RZ ;  /* 0x000000cc842a7210 */ /* 0x080fe20007f7e0ff */
[----:B------:R4:W-:Y:S01]  /*10ac0*/  STL.64 [R1+0x760], R34 ;  /* 0x0007602201007387 */ /* 0x0009e20000100a00 */
[-C--:B------:R-:W-:Y:S02]  /*10ad0*/  LEA.HI.X.SX32 R211, R0, R205.reuse, 0x1, P2 ;  /* 0x000000cd00d37211 */ /* 0x080fe400010f0eff */
[-C--:B------:R-:W-:Y:S01]  /*10ae0*/  LEA.HI.X.SX32 R43, R132, R205.reuse, 0x1, P3 ;  /* 0x000000cd842b7211 */ /* 0x080fe200018f0eff */
[----:B------:R4:W3:Y:S02]  /*10af0*/  @P0 LDG.E.U8 R187, desc[UR20][R34.64] ;  /* 0x0000001422bb0981 */ /* 0x0008e4000c1e1100 */
[----:B------:R-:W1:Y:S01]  /*10b00*/  LDC R132, c[0x0][0x3d8] ;  /* 0x0000f600ff847b82 */ /* 0x000e620000000800 */
[----:B------:R-:W-:Y:S01]  /*10b10*/  IMAD R0, R138, 0xa1, RZ ;  /* 0x000000a18a007824 */ /* 0x000fe200078e02ff */
[----:B------:R-:W-:Y:S04]  /*10b20*/  STL.64 [R1+0x730], R210 ;  /* 0x000730d201007387 */ /* 0x000fe80000100a00 */
[----:B------:R4:W3:Y:S02]  /*10b30*/  @P0 LDG.E.U8 R179, desc[UR20][R42.64] ;  /* 0x000000142ab30981 */ /* 0x0008e4000c1e1100 */
[CC--:B----4-:R-:W-:Y:S01]  /*10b40*/  IADD3 R34, P2, PT, R2.reuse, R204.reuse, RZ ;  /* 0x000000cc02227210 */ /* 0x0d0fe20007f5e0ff */
[----:B------:R-:W4:Y:S01]  /*10b50*/  LDC R138, c[0x0][0x3d8] ;  /* 0x0000f600ff8a7b82 */ /* 0x000f220000000800 */
[----:B------:R0:W-:Y:S02]  /*10b60*/  STL.64 [R1+0x700], R42 ;  /* 0x0007002a01007387 */ /* 0x0001e40000100a00 */
[-C--:B------:R-:W-:Y:S01]  /*10b70*/  LEA.HI.X.SX32 R35, R2, R205.reuse, 0x1, P2 ;  /* 0x000000cd02237211 */ /* 0x080fe200010f0eff */
[----:B--2---:R-:W-:Y:S01]  /*10b80*/  IMAD R2, R135, 0xa9, RZ ;  /* 0x000000a987027824 */ /* 0x004fe200078e02ff */
[----:B------:R-:W2:Y:S03]  /*10b90*/  @P0 LDG.E.U8 R183, desc[UR20][R210.64] ;  /* 0x00000014d2b70981 */ /* 0x000ea6000c1e1100 */
[----:B------:R-:W4:Y:S01]  /*10ba0*/  LDC R135, c[0x0][0x3d8] ;  /* 0x0000f600ff877b82 */ /* 0x000f220000000800 */
[C---:B0-----:R-:W-:Y:S01]  /*10bb0*/  IADD3 R42, P2, PT, R0.reuse, R204, RZ ;  /* 0x000000cc002a7210 */ /* 0x041fe20007f5e0ff */
[----:B------:R0:W-:Y:S03]  /*10bc0*/  STL.64 [R1+0x6d0], R34 ;  /* 0x0006d02201007387 */ /* 0x0001e60000100a00 */
[----:B------:R-:W-:Y:S01]  /*10bd0*/  LEA.HI.X.SX32 R43, R0, R205, 0x1, P2 ;  /* 0x000000cd002b7211 */ /* 0x000fe200010f0eff */
[----:B------:R0:W2:Y:S01]  /*10be0*/  @P0 LDG.E.U8 R175, desc[UR20][R34.64] ;  /* 0x0000001422af0981 */ /* 0x0000a2000c1e1100 */
[----:B------:R-:W-:-:S02]  /*10bf0*/  IMAD R0, R133, 0xb1, RZ ;  /* 0x000000b185007824 */ /* 0x000fc400078e02ff */
[----:B------:R-:W4:Y:S01]  /*10c00*/  LDC R133, c[0x0][0x3d8] ;  /* 0x0000f600ff857b82 */ /* 0x000f220000000800 */
[----:B------:R1:W-:Y:S04]  /*10c10*/  STL.64 [R1+0x6a0], R42 ;  /* 0x0006a02a01007387 */ /* 0x0003e80000100a00 */
[----:B------:R1:W2:Y:S01]  /*10c20*/  @P0 LDG.E.U8 R171, desc[UR20][R42.64] ;  /* 0x000000142aab0981 */ /* 0x0002a2000c1e1100 */
[----:B0-----:R-:W-:-:S04]  /*10c30*/  IADD3 R34, P3, PT, R2, R204, RZ ;  /* 0x000000cc02227210 */ /* 0x001fc80007f7e0ff */
[----:B------:R-:W-:Y:S01]  /*10c40*/  LEA.HI.X.SX32 R35, R2, R205, 0x1, P3 ;  /* 0x000000cd02237211 */ /* 0x000fe200018f0eff */
[----:B------:R-:W-:Y:S01]  /*10c50*/  IMAD R2, R139, 0xb9, RZ ;  /* 0x000000b98b027824 */ /* 0x000fe200078e02ff */
[----:B-1----:R-:W-:-:S03]  /*10c60*/  IADD3 R42, P2, PT, R0, R204, RZ ;  /* 0x000000cc002a7210 */ /* 0x002fc60007f5e0ff */
[----:B------:R0:W-:Y:S01]  /*10c70*/  STL.64 [R1+0x670], R34 ;  /* 0x0006702201007387 */ /* 0x0001e20000100a00 */
[----:B------:R-:W-:Y:S01]  /*10c80*/  IMAD R132, R132, 0xc9, RZ ;  /* 0x000000c984847824 */ /* 0x000fe200078e02ff */
[----:B------:R-:W-:Y:S02]  /*10c90*/  LEA.HI.X.SX32 R43, R0, R205, 0x1, P2 ;  /* 0x000000cd002b7211 */ /* 0x000fe400010f0eff */
[----:B------:R0:W2:Y:S01]  /*10ca0*/  @P0 LDG.E.U8 R167, desc[UR20][R34.64] ;  /* 0x0000001422a70981 */ /* 0x0000a2000c1e1100 */
[----:B------:R-:W-:Y:S02]  /*10cb0*/  IMAD R0, R136, 0xc1, RZ ;  /* 0x000000c188007824 */ /* 0x000fe400078e02ff */
[----:B------:R-:W1:Y:S01]  /*10cc0*/  LDC R136, c[0x0][0x3d8] ;  /* 0x0000f600ff887b82 */ /* 0x000e620000000800 */
[----:B------:R4:W-:Y:S04]  /*10cd0*/  STL.64 [R1+0x640], R42 ;  /* 0x0006402a01007387 */ /* 0x0009e80000100a00 */
[----:B------:R4:W2:Y:S01]  /*10ce0*/  @P0 LDG.E.U8 R163, desc[UR20][R42.64] ;  /* 0x000000142aa30981 */ /* 0x0008a2000c1e1100 */
[----:B0-----:R-:W-:-:S04]  /*10cf0*/  IADD3 R34, P3, PT, R2, R204, RZ ;  /* 0x000000cc02227210 */ /* 0x001fc80007f7e0ff */
[-C--:B------:R-:W-:Y:S02]  /*10d00*/  LEA.HI.X.SX32 R35, R2, R205.reuse, 0x1, P3 ;  /* 0x000000cd02237211 */ /* 0x080fe400018f0eff */
[-C--:B----4-:R-:W-:Y:S01]  /*10d10*/  IADD3 R42, P3, PT, R132, R204.reuse, RZ ;  /* 0x000000cc842a7210 */ /* 0x090fe20007f7e0ff */
[----:B------:R-:W-:Y:S01]  /*10d20*/  IMAD R2, R135, 0xd1, RZ ;  /* 0x000000d187027824 */ /* 0x000fe200078e02ff */
[----:B------:R-:W-:Y:S01]  /*10d30*/  IADD3 R210, P2, PT, R0, R204, RZ ;  /* 0x000000cc00d27210 */ /* 0x000fe20007f5e0ff */
[----:B------:R0:W-:Y:S01]  /*10d40*/  STL.64 [R1+0x610], R34 ;  /* 0x0006102201007387 */ /* 0x0001e20000100a00 */
[-C--:B------:R-:W-:Y:S01]  /*10d50*/  LEA.HI.X.SX32 R43, R132, R205.reuse, 0x1, P3 ;  /* 0x000000cd842b7211 */ /* 0x080fe200018f0eff */
[----:B------:R-:W4:Y:S01]  /*10d60*/  LDC R135, c[0x0][0x3d8] ;  /* 0x0000f600ff877b82 */ /* 0x000f220000000800 */
[----:B------:R-:W-:Y:S01]  /*10d70*/  LEA.HI.X.SX32 R211, R0, R205, 0x1, P2 ;  /* 0x000000cd00d37211 */ /* 0x000fe200010f0eff */
[----:B------:R0:W2:Y:S01]  /*10d80*/  @P0 LDG.E.U8 R159, desc[UR20][R34.64] ;  /* 0x00000014229f0981 */ /* 0x0000a2000c1e1100 */
[----:B------:R-:W-:-:S05]  /*10d90*/  IMAD R0, R138, 0xd9, RZ ;  /* 0x000000d98a007824 */ /* 0x000fca00078e02ff */
[----:B------:R-:W4:Y:S01]  /*10da0*/  LDC R132, c[0x0][0x3d8] ;  /* 0x0000f600ff847b82 */ /* 0x000f220000000800 */
[----:B------:R-:W-:Y:S01]  /*10db0*/  STL.64 [R1+0x5e0], R210 ;  /* 0x0005e0d201007387 */ /* 0x000fe20000100a00 */
[----:B0-----:R-:W-:-:S03]  /*10dc0*/  IADD3 R34, P2, PT, R2, R204, RZ ;  /* 0x000000cc02227210 */ /* 0x001fc60007f5e0ff */
[----:B------:R0:W-:Y:S03]  /*10dd0*/  STL.64 [R1+0x5b0], R42 ;  /* 0x0005b02a01007387 */ /* 0x0001e60000100a00 */
[----:B------:R-:W4:Y:S01]  /*10de0*/  LDC R138, c[0x0][0x3d8] ;  /* 0x0000f600ff8a7b82 */ /* 0x000f220000000800 */
[----:B------:R-:W-:Y:S01]  /*10df0*/  LEA.HI.X.SX32 R35, R2, R205, 0x1, P2 ;  /* 0x000000cd02237211 */ /* 0x000fe200010f0eff */
[----:B------:R0:W2:Y:S01]  /*10e00*/  @P0 LDG.E.U8 R151, desc[UR20][R42.64] ;  /* 0x000000142a970981 */ /* 0x0000a2000c1e1100 */
[----:B------:R-:W-:-:S03]  /*10e10*/  IMAD R2, R133, 0xe1, RZ ;  /* 0x000000e185027824 */ /* 0x000fc600078e02ff */
[----:B------:R1:W-:Y:S04]  /*10e20*/  STL.64 [R1+0x580], R34 ;  /* 0x0005802201007387 */ /* 0x0003e80000100a00 */
[----:B------:R1:W2:Y:S01]  /*10e30*/  @P0 LDG.E.U8 R147, desc[UR20][R34.64] ;  /* 0x0000001422930981 */ /* 0x0002a2000c1e1100 */
[CC--:B0-----:R-:W-:Y:S02]  /*10e40*/  IADD3 R42, P2, PT, R0.reuse, R204.reuse, RZ ;  /* 0x000000cc002a7210 */ /* 0x0c1fe40007f5e0ff */
[----:B------:R-:W-:Y:S01]  /*10e50*/  PRMT R139, RZ, 0x7610, R139 ;  /* 0x00007610ff8b7816 */ /* 0x000fe2000000008b */
[----:B------:R-:W2:Y:S01]  /*10e60*/  @P0 LDG.E.U8 R155, desc[UR20][R210.64] ;  /* 0x00000014d29b0981 */ /* 0x000ea2000c1e1100 */
[----:B------:R-:W-:Y:S01]  /*10e70*/  LEA.HI.X.SX32 R43, R0, R205, 0x1, P2 ;  /* 0x000000cd002b7211 */ /* 0x000fe200010f0eff */
[----:B-1----:R-:W-:Y:S01]  /*10e80*/  IMAD R0, R136, 0xe9, RZ ;  /* 0x000000e988007824 */ /* 0x002fe200078e02ff */
[----:B------:R-:W-:-:S03]  /*10e90*/  IADD3 R34, P3, PT, R2, R204, RZ ;  /* 0x000000cc02227210 */ /* 0x000fc60007f7e0ff */
[----:B------:R0:W-:Y:S01]  /*10ea0*/  STL.64 [R1+0x550], R42 ;  /* 0x0005502a01007387 */ /* 0x0001e20000100a00 */
[----:B------:R-:W-:-:S03]  /*10eb0*/  LEA.HI.X.SX32 R35, R2, R205, 0x1, P3 ;  /* 0x000000cd02237211 */ /* 0x000fc600018f0eff */
[----:B------:R0:W2:Y:S01]  /*10ec0*/  @P0 LDG.E.U8 R143, desc[UR20][R42.64] ;  /* 0x000000142a8f0981 */ /* 0x0000a2000c1e1100 */
[----:B------:R-:W-:Y:S01]  /*10ed0*/  IMAD R2, R141, 0xf1, RZ ;  /* 0x000000f18d027824 */ /* 0x000fe200078e02ff */
[----:B------:R-:W-:Y:S01]  /*10ee0*/  PRMT R133, RZ, 0x7610, R133 ;  /* 0x00007610ff857816 */ /* 0x000fe20000000085 */
[----:B----4-:R-:W-:Y:S01]  /*10ef0*/  IMAD.SHL.U32 R135, R135, 0x2, RZ ;  /* 0x0000000287877824 */ /* 0x010fe200078e00ff */
[----:B------:R1:W-:Y:S01]  /*10f00*/  STL.64 [R1+0x520], R34 ;  /* 0x0005202201007387 */ /* 0x0003e20000100a00 */
[----:B------:R-:W-:Y:S01]  /*10f10*/  PRMT R136, RZ, 0x7610, R136 ;  /* 0x00007610ff887816 */ /* 0x000fe20000000088 */
[----:B------:R-:W4:Y:S02]  /*10f20*/  LDC R141, c[0x0][0x3d8] ;  /* 0x0000f600ff8d7b82 */ /* 0x000f240000000800 */
[----:B------:R1:W2:Y:S01]  /*10f30*/  @P0 LDG.E.U8 R139, desc[UR20][R34.64] ;  /* 0x00000014228b0981 */ /* 0x0002a2000c1e1100 */
[----:B0-----:R-:W-:-:S04]  /*10f40*/  IADD3 R42, P2, PT, R0, R204, RZ ;  /* 0x000000cc002a7210 */ /* 0x001fc80007f5e0ff */
[-C--:B------:R-:W-:Y:S01]  /*10f50*/  LEA.HI.X.SX32 R43, R0, R205.reuse, 0x1, P2 ;  /* 0x000000cd002b7211 */ /* 0x080fe200010f0eff */
[----:B------:R-:W-:Y:S01]  /*10f60*/  IMAD R0, R132, 0xf9, RZ ;  /* 0x000000f984007824 */ /* 0x000fe200078e02ff */
[-C--:B-1----:R-:W-:Y:S01]  /*10f70*/  IADD3 R34, P3, PT, R2, R204.reuse, RZ ;  /* 0x000000cc02227210 */ /* 0x082fe20007f7e0ff */
[----:B------:R-:W-:Y:S02]  /*10f80*/  IMAD R132, R138, 0xa, RZ ;  /* 0x0000000a8a847824 */ /* 0x000fe400078e02ff */
[----:B------:R0:W-:Y:S01]  /*10f90*/  STL.64 [R1+0x4f0], R42 ;  /* 0x0004f02a01007387 */ /* 0x0001e20000100a00 */
[----:B------:R-:W1:Y:S01]  /*10fa0*/  LDC R138, c[0x0][0x3d8] ;  /* 0x0000f600ff8a7b82 */ /* 0x000e620000000800 */
[-C--:B------:R-:W-:Y:S02]  /*10fb0*/  LEA.HI.X.SX32 R35, R2, R205.reuse, 0x1, P3 ;  /* 0x000000cd02237211 */ /* 0x080fe400018f0eff */
[CC--:B------:R-:W-:Y:S01]  /*10fc0*/  IADD3 R210, P3, PT, R0.reuse, R204.reuse, RZ ;  /* 0x000000cc00d27210 */ /* 0x0c0fe20007f7e0ff */
[----:B------:R0:W2:Y:S03]  /*10fd0*/  @P0 LDG.E.U8 R136, desc[UR20][R42.64] ;  /* 0x000000142a880981 */ /* 0x0000a6000c1e1100 */
[----:B------:R-:W-:Y:S01]  /*10fe0*/  LEA.HI.X.SX32 R211, R0, R205, 0x1, P3 ;  /* 0x000000cd00d37211 */ /* 0x000fe200018f0eff */
[----:B------:R0:W-:Y:S04]  /*10ff0*/  STL.64 [R1+0x4c0], R34 ;  /* 0x0004c02201007387 */ /* 0x0001e80000100a00 */
[----:B------:R0:W2:Y:S02]  /*11000*/  @P0 LDG.E.U8 R133, desc[UR20][R34.64] ;  /* 0x0000001422850981 */ /* 0x0000a4000c1e1100 */
[----:B0-----:R-:W-:-:S02]  /*11010*/  IADD3 R42, P2, PT, R135, R204, RZ ;  /* 0x000000cc872a7210 */ /* 0x001fc40007f5e0ff */
[----:B------:R-:W-:-:S04]  /*11020*/  IADD3 R34, P3, PT, R132, R204, RZ ;  /* 0x000000cc84227210 */ /* 0x000fc80007f7e0ff */
[-C--:B------:R-:W-:Y:S02]  /*11030*/  LEA.HI.X.SX32 R35, R132, R205.reuse, 0x1, P3 ;  /* 0x000000cd84237211 */ /* 0x080fe400018f0eff */
[----:B------:R-:W-:Y:S02]  /*11040*/  LEA.HI.X.SX32 R43, R135, R205, 0x1, P2 ;  /* 0x000000cd872b7211 */ /* 0x000fe400010f0eff */
[----:B------:R-:W-:Y:S01]  /*11050*/  PRMT R2, RZ, 0x7610, R2 ;  /* 0x00007610ff027816 */ /* 0x000fe20000000002 */
[----:B------:R0:W2:Y:S04]  /*11060*/  @P0 LDG.E.U8 R28, desc[UR20][R34.64] ;  /* 0x00000014221c0981 */ /* 0x0000a8000c1e1100 */
[----:B------:R0:W-:Y:S01]  /*11070*/  STL.64 [R1+0x490], R210 ;  /* 0x000490d201007387 */ /* 0x0001e20000100a00 */
[----:B------:R-:W-:Y:S01]  /*11080*/  IMAD R0, R142, 0x12, RZ ;  /* 0x000000128e007824 */ /* 0x000fe200078e02ff */
[----:B------:R-:W1:Y:S02]  /*11090*/  LDC R135, c[0x0][0x3d8] ;  /* 0x0000f600ff877b82 */ /* 0x000e640000000800 */
[----:B------:R-:W3:Y:S04]  /*110a0*/  @P0 LDG.E.U8 R29, desc[UR20][R42.64] ;  /* 0x000000142a1d0981 */ /* 0x000ee8000c1e1100 */
[----:B------:R-:W3:Y:S01]  /*110b0*/  @P0 LDG.E.U8 R2, desc[UR20][R210.64] ;  /* 0x00000014d2020981 */ /* 0x000ee2000c1e1100 */
[----:B----4-:R-:W-:Y:S01]  /*110c0*/  IMAD R132, R141, 0x1a, RZ ;  /* 0x0000001a8d847824 */ /* 0x010fe200078e02ff */
[----:B------:R-:W4:Y:S02]  /*110d0*/  LDC R142, c[0x0][0x3d8] ;  /* 0x0000f600ff8e7b82 */ /* 0x000f240000000800 */
[----:B0-----:R-:W4:Y:S06]  /*110e0*/  LDL.LU.64 R210, [R1+0x1390] ;  /* 0x0013900001d27983 */ /* 0x001f2c0000300a00 */
[----:B------:R-:W0:Y:S01]  /*110f0*/  LDC R141, c[0x0][0x3d8] ;  /* 0x0000f600ff8d7b82 */ /* 0x000e220000000800 */
[----:B------:R-:W-:Y:S04]  /*11100*/  STL.64 [R1+0xa98], R42 ;  /* 0x000a982a01007387 */ /* 0x000fe80000100a00 */
[----:B------:R1:W-:Y:S02]  /*11110*/  STL.64 [R1+0xa60], R34 ;  /* 0x000a602201007387 */ /* 0x0003e40000100a00 */
[----:B-1----:R-:W-:-:S04]  /*11120*/  IADD3 R34, P2, PT, R0, R204, RZ ;  /* 0x000000cc00227210 */ /* 0x002fc80007f5e0ff */
[----:B------:R-:W-:Y:S01]  /*11130*/  LEA.HI.X.SX32 R35, R0, R205, 0x1, P2 ;  /* 0x000000cd00237211 */ /* 0x000fe200010f0eff */
[----:B------:R-:W-:Y:S02]  /*11140*/  IMAD R0, R146, 0x22, RZ ;  /* 0x0000002292007824 */ /* 0x000fe400078e02ff */
[----:B------:R-:W-:Y:S01]  /*11150*/  IMAD R135, R135, 0x3a, RZ ;  /* 0x0000003a87877824 */ /* 0x000fe200078e02ff */
[----:B------:R-:W1:Y:S01]  /*11160*/  LDC R146, c[0x0][0x3d8] ;  /* 0x0000f600ff927b82 */ /* 0x000e620000000800 */
[----:B------:R0:W4:Y:S04]  /*11170*/  @P0 LDG.E.U8 R251, desc[UR20][R34.64] ;  /* 0x0000001422fb0981 */ /* 0x000128000c1e1100 */
[----:B--2---:R2:W-:Y:S02]  /*11180*/  STL [R1+0x8], R28 ;  /* 0x0000081c01007387 */ /* 0x0045e40000100800 */
[----:B--2---:R-:W-:-:S02]  /*11190*/  IADD3 R28, P3, PT, R132, R204, RZ ;  /* 0x000000cc841c7210 */ /* 0x004fc40007f7e0ff */
[----:B---3--:R2:W-:Y:S04]  /*111a0*/  STL [R1+0x18], R29 ;  /* 0x0000181d01007387 */ /* 0x0085e80000100800 */
[----:B------:R0:W-:Y:S01]  /*111b0*/  STL.64 [R1+0xa28], R34 ;  /* 0x000a282201007387 */ /* 0x0001e20000100a00 */
[-C--:B--2---:R-:W-:Y:S01]  /*111c0*/  LEA.HI.X.SX32 R29, R132, R205.reuse, 0x1, P3 ;  /* 0x000000cd841d7211 */ /* 0x084fe200018f0eff */
[----:B------:R-:W-:Y:S02]  /*111d0*/  IMAD R132, R145, 0x2a, RZ ;  /* 0x0000002a91847824 */ /* 0x000fe400078e02ff */
[----:B------:R-:W2:Y:S01]  /*111e0*/  LDC R145, c[0x0][0x3d8] ;  /* 0x0000f600ff917b82 */ /* 0x000ea20000000800 */
[C---:B0-----:R-:W-:Y:S01]  /*111f0*/  IADD3 R34, P2, PT, R0.reuse, R204, RZ ;  /* 0x000000cc00227210 */ /* 0x041fe20007f5e0ff */
[----:B------:R0:W-:Y:S03]  /*11200*/  STL.64 [R1+0x9f0], R28 ;  /* 0x0009f01c01007387 */ /* 0x0001e60000100a00 */
[----:B------:R-:W-:Y:S01]  /*11210*/  LEA.HI.X.SX32 R35, R0, R205, 0x1, P2 ;  /* 0x000000cd00237211 */ /* 0x000fe200010f0eff */
[----:B------:R0:W3:Y:S01]  /*11220*/  @P0 LDG.E.U8 R247, desc[UR20][R28.64] ;  /* 0x000000141cf70981 */ /* 0x0000e2000c1e1100 */
[----:B------:R-:W-:-:S02]  /*11230*/  IMAD R0, R138, 0x32, RZ ;  /* 0x000000328a007824 */ /* 0x000fc400078e02ff */
[----:B------:R-:W1:Y:S01]  /*11240*/  LDC R138, c[0x0][0x3d8] ;  /* 0x0000f600ff8a7b82 */ /* 0x000e620000000800 */
[----:B------:R4:W3:Y:S01]  /*11250*/  @P0 LDG.E.U8 R243, desc[UR20][R34.64] ;  /* 0x0000001422f30981 */ /* 0x0008e2000c1e1100 */
[-C--:B0-----:R-:W-:Y:S02]  /*11260*/  IADD3 R28, P3, PT, R132, R204.reuse, RZ ;  /* 0x000000cc841c7210 */ /* 0x081fe40007f7e0ff */
[-C--:B------:R-:W-:Y:S02]  /*11270*/  IADD3 R42, P2, PT, R0, R204.reuse, RZ ;  /* 0x000000cc002a7210 */ /* 0x080fe40007f5e0ff */
[-C--:B------:R-:W-:Y:S01]  /*11280*/  LEA.HI.X.SX32 R29, R132, R205.reuse, 0x1, P3 ;  /* 0x000000cd841d7211 */ /* 0x080fe200018f0eff */
[----:B------:R-:W-:Y:S01]  /*11290*/  IMAD R132, R141, 0x42, RZ ;  /* 0x000000428d847824 */ /* 0x000fe200078e02ff */
[----:B------:R4:W-:Y:S01]  /*112a0*/  STL.64 [R1+0x9b8], R34 ;  /* 0x0009b82201007387 */ /* 0x0009e20000100a00 */
[----:B------:R-:W-:Y:S01]  /*112b0*/  LEA.HI.X.SX32 R43, R0, R205, 0x1, P2 ;  /* 0x000000cd002b7211 */ /* 0x000fe200010f0eff */
[----:B------:R-:W0:Y:S02]  /*112c0*/  LDC R141, c[0x0][0x3d8] ;  /* 0x0000f600ff8d7b82 */ /* 0x000e240000000800 */
[----:B------:R2:W-:Y:S04]  /*112d0*/  STL.64 [R1+0x980], R28 ;  /* 0x0009801c01007387 */ /* 0x0005e80000100a00 */
[----:B------:R2:W3:Y:S01]  /*112e0*/  @P0 LDG.E.U8 R239, desc[UR20][R28.64] ;  /* 0x000000141cef0981 */ /* 0x0004e2000c1e1100 */
[----:B----4-:R-:W-:Y:S01]  /*112f0*/  IADD3 R34, P3, PT, R135, R204, RZ ;  /* 0x000000cc87227210 */ /* 0x010fe20007f7e0ff */
[----:B--2---:R-:W-:-:S02]  /*11300*/  IMAD R0, R145, 0x4a, RZ ;  /* 0x0000004a91007824 */ /* 0x004fc400078e02ff */
[----:B------:R-:W-:Y:S01]  /*11310*/  STL.64 [R1+0x948], R42 ;  /* 0x0009482a01007387 */ /* 0x000fe20000100a00 */
[----:B------:R-:W2:Y:S01]  /*11320*/  LDC R145, c[0x0][0x3d8] ;  /* 0x0000f600ff917b82 */ /* 0x000ea20000000800 */
[-C--:B------:R-:W-:Y:S02]  /*11330*/  LEA.HI.X.SX32 R35, R135, R205.reuse, 0x1, P3 ;  /* 0x000000cd87237211 */ /* 0x080fe400018f0eff */
[CC--:B------:R-:W-:Y:S01]  /*11340*/  IADD3 R28, P2, PT, R132.reuse, R204.reuse, RZ ;  /* 0x000000cc841c7210 */ /* 0x0c0fe20007f5e0ff */
[----:B------:R-:W4:Y:S03]  /*11350*/  @P0 LDG.E.U8 R235, desc[UR20][R42.64] ;  /* 0x000000142aeb0981 */ /* 0x000f26000c1e1100 */
[----:B------:R-:W-:Y:S01]  /*11360*/  LEA.HI.X.SX32 R29, R132, R205, 0x1, P2 ;  /* 0x000000cd841d7211 */ /* 0x000fe200010f0eff */
[----:B------:R-:W0:Y:S01]  /*11370*/  LDC R135, c[0x0][0x3d8] ;  /* 0x0000f600ff877b82 */ /* 0x000e220000000800 */
[----:B------:R-:W-:Y:S01]  /*11380*/  IMAD R132, R142, 0x52, RZ ;  /* 0x000000528e847824 */ /* 0x000fe200078e02ff */
[----:B------:R1:W-:Y:S04]  /*11390*/  STL.64 [R1+0x910], R34 ;  /* 0x0009102201007387 */ /* 0x0003e80000100a00 */
[----:B------:R1:W3:Y:S02]  /*113a0*/  @P0 LDG.E.U8 R231, desc[UR20][R34.64] ;  /* 0x0000001422e70981 */ /* 0x0002e4000c1e1100 */
[----:B------:R-:W2:Y:S02]  /*113b0*/  LDC R142, c[0x0][0x3d8] ;  /* 0x0000f600ff8e7b82 */ /* 0x000ea40000000800 */
[----:B------:R1:W-:Y:S04]  /*113c0*/  STL.64 [R1+0x8d8], R28 ;  /* 0x0008d81c01007387 */ /* 0x0003e80000100a00 */
[----:B------:R1:W3:Y:S02]  /*113d0*/  @P0 LDG.E.U8 R227, desc[UR20][R28.64] ;  /* 0x000000141ce30981 */ /* 0x0002e4000c1e1100 */
[----:B-1----:R-:W-:-:S04]  /*113e0*/  IADD3 R34, P2, PT, R0, R204, RZ ;  /* 0x000000cc00227210 */ /* 0x002fc80007f5e0ff */
[-C--:B------:R-:W-:Y:S01]  /*113f0*/  LEA.HI.X.SX32 R35, R0, R205.reuse, 0x1, P2 ;  /* 0x000000cd00237211 */ /* 0x080fe200010f0eff */
[----:B------:R-:W-:Y:S02]  /*11400*/  IMAD R0, R138, 0x5a, RZ ;  /* 0x0000005a8a007824 */ /* 0x000fe400078e02ff */
[----:B------:R-:W1:Y:S01]  /*11410*/  LDC R138, c[0x0][0x3d8] ;  /* 0x0000f600ff8a7b82 */ /* 0x000e620000000800 */
[CC--:B------:R-:W-:Y:S01]  /*11420*/  IADD3 R28, P3, PT, R132.reuse, R204.reuse, RZ ;  /* 0x000000cc841c7210 */ /* 0x0c0fe20007f7e0ff */
[----:B------:R0:W-:Y:S03]  /*11430*/  STL.64 [R1+0x8a8], R34 ;  /* 0x0008a82201007387 */ /* 0x0001e60000100a00 */
[----:B------:R-:W-:Y:S01]  /*11440*/  LEA.HI.X.SX32 R29, R132, R205, 0x1, P3 ;  /* 0x000000cd841d7211 */ /* 0x000fe200018f0eff */
[----:B------:R0:W3:Y:S01]  /*11450*/  @P0 LDG.E.U8 R223, desc[UR20][R34.64] ;  /* 0x0000001422df0981 */ /* 0x0000e2000c1e1100 */
[----:B------:R-:W-:Y:S01]  /*11460*/  IMAD R132, R146, 0x62, RZ ;  /* 0x0000006292847824 */ /* 0x000fe200078e02ff */
[----:B------:R-:W-:Y:S01]  /*11470*/  PRMT R211, RZ, 0x7610, R211 ;  /* 0x00007610ffd37816 */ /* 0x000fe200000000d3 */
[----:B0-----:R-:W-:Y:S01]  /*11480*/  IMAD R135, R135, 0x72, RZ ;  /* 0x0000007287877824 */ /* 0x001fe200078e02ff */
[----:B------:R0:W-:Y:S01]  /*11490*/  STL.64 [R1+0x878], R28 ;  /* 0x0008781c01007387 */ /* 0x0001e20000100a00 */
[----:B------:R-:W1:Y:S03]  /*114a0*/  LDC R146, c[0x0][0x3d8] ;  /* 0x0000f600ff927b82 */ /* 0x000e660000000800 */
[----:B------:R0:W3:Y:S01]  /*114b0*/  @P0 LDG.E.U8 R219, desc[UR20][R28.64] ;  /* 0x000000141cdb0981 */ /* 0x0000e2000c1e1100 */
[----:B------:R-:W-:-:S04]  /*114c0*/  IADD3 R34, P2, PT, R0, R204, RZ ;  /* 0x000000cc00227210 */ /* 0x000fc80007f5e0ff */
[-C--:B------:R-:W-:Y:S01]  /*114d0*/  LEA.HI.X.SX32 R35, R0, R205.reuse, 0x1, P2 ;  /* 0x000000cd00237211 */ /* 0x080fe200010f0eff */
[----:B------:R-:W-:Y:S02]  /*114e0*/  IMAD R0, R141, 0x6a, RZ ;  /* 0x0000006a8d007824 */ /* 0x000fe400078e02ff */
[----:B------:R-:W1:Y:S01]  /*114f0*/  LDC R141, c[0x0][0x3d8] ;  /* 0x0000f600ff8d7b82 */ /* 0x000e620000000800 */
[-C--:B0-----:R-:W-:Y:S01]  /*11500*/  IADD3 R28, P3, PT, R132, R204.reuse, RZ ;  /* 0x000000cc841c7210 */ /* 0x081fe20007f7e0ff */
[----:B------:R0:W-:Y:S01]  /*11510*/  STL.64 [R1+0x848], R34 ;  /* 0x0008482201007387 */ /* 0x0001e20000100a00 */
[-C--:B------:R-:W-:Y:S02]  /*11520*/  IADD3 R42, P2, PT, R0, R204.reuse, RZ ;  /* 0x000000cc002a7210 */ /* 0x080fe40007f5e0ff */
[-C--:B------:R-:W-:Y:S01]  /*11530*/  LEA.HI.X.SX32 R29, R132, R205.reuse, 0x1, P3 ;  /* 0x000000cd841d7211 */ /* 0x080fe200018f0eff */
[----:B--2---:R-:W-:Y:S01]  /*11540*/  IMAD R132, R142, 0x7a, RZ ;  /* 0x0000007a8e847824 */ /* 0x004fe200078e02ff */
[----:B------:R0:W2:Y:S01]  /*11550*/  @P0 LDG.E.U8 R215, desc[UR20][R34.64] ;  /* 0x0000001422d70981 */ /* 0x0000a2000c1e1100 */
[-C--:B------:R-:W-:Y:S01]  /*11560*/  LEA.HI.X.SX32 R43, R0, R205.reuse, 0x1, P2 ;  /* 0x000000cd002b7211 */ /* 0x080fe200010f0eff */
[----:B------:R-:W1:Y:S02]  /*11570*/  LDC R142, c[0x0][0x3d8] ;  /* 0x0000f600ff8e7b82 */ /* 0x000e640000000800 */
[----:B------:R0:W-:Y:S04]  /*11580*/  STL.64 [R1+0x818], R28 ;  /* 0x0008181c01007387 */ /* 0x0001e80000100a00 */
[----:B------:R0:W2:Y:S02]  /*11590*/  @P0 LDG.E.U8 R211, desc[UR20][R28.64] ;  /* 0x000000141cd30981 */ /* 0x0000a4000c1e1100 */
[----:B0-----:R-:W-:Y:S01]  /*115a0*/  IADD3 R34, P3, PT, R135, R204, RZ ;  /* 0x000000cc87227210 */ /* 0x001fe20007f7e0ff */
[----:B------:R-:W-:Y:S01]  /*115b0*/  IMAD R0, R145, 0x82, RZ ;  /* 0x0000008291007824 */ /* 0x000fe200078e02ff */
[----:B------:R-:W-:Y:S01]  /*115c0*/  STL.64 [R1+0x7e8], R42 ;  /* 0x0007e82a01007387 */ /* 0x000fe20000100a00 */
[----:B------:R-:W0:Y:S01]  /*115d0*/  LDC R145, c[0x0][0x3d8] ;  /* 0x0000f600ff917b82 */ /* 0x000e220000000800 */
[----:B------:R-:W-:-:S02]  /*115e0*/  LEA.HI.X.SX32 R35, R135, R205, 0x1, P3 ;  /* 0x000000cd87237211 */ /* 0x000fc400018f0eff */
[----:B------:R-:W2:Y:S01]  /*115f0*/  @P0 LDG.E.U8 R198, desc[UR20][R42.64] ;  /* 0x000000142ac60981 */ /* 0x000ea2000c1e1100 */
[----:B------:R-:W-:-:S03]  /*11600*/  IADD3 R28, P2, PT, R132, R204, RZ ;  /* 0x000000cc841c7210 */ /* 0x000fc60007f5e0ff */
[----:B------:R1:W2:Y:S01]  /*11610*/  @P0 LDG.E.U8 R194, desc[UR20][R34.64] ;  /* 0x0000001422c20981 */ /* 0x0002a2000c1e1100 */
[----:B------:R-:W0:Y:S01]  /*11620*/  LDC R135, c[0x0][0x3d8] ;  /* 0x0000f600ff877b82 */ /* 0x000e220000000800 */
[----:B------:R-:W-:Y:S01]  /*11630*/  LEA.HI.X.SX32 R29, R132, R205, 0x1, P2 ;  /* 0x000000cd841d7211 */ /* 0x000fe200010f0eff */
[----:B-1----:R-:W-:Y:S01]  /*11640*/  IMAD R132, R138, 0x8a, RZ ;  /* 0x0000008a8a847824 */ /* 0x002fe200078e02ff */
[----:B------:R1:W-:Y:S04]  /*11650*/  STL.64 [R1+0x7b8], R34 ;  /* 0x0007b82201007387 */ /* 0x0003e80000100a00 */
[----:B------:R1:W2:Y:S01]  /*11660*/  @P0 LDG.E.U8 R190, desc[UR20][R28.64] ;  /* 0x000000141cbe0981 */ /* 0x0002a2000c1e1100 */
[----:B------:R-:W0:Y:S01]  /*11670*/  LDC R138, c[0x0][0x3d8] ;  /* 0x0000f600ff8a7b82 */ /* 0x000e220000000800 */
[----:B-1----:R-:W-:-:S02]  /*11680*/  IADD3 R34, P2, PT, R0, R204, RZ ;  /* 0x000000cc00227210 */ /* 0x002fc40007f5e0ff */
[----:B------:R1:W-:Y:S02]  /*11690*/  STL.64 [R1+0x788], R28 ;  /* 0x0007881c01007387 */ /* 0x0003e40000100a00 */
[----:B------:R-:W-:Y:S01]  /*116a0*/  LEA.HI.X.SX32 R35, R0, R205, 0x1, P2 ;  /* 0x000000cd00237211 */ /* 0x000fe200010f0eff */
[----:B------:R-:W-:Y:S02]  /*116b0*/  IMAD R0, R141, 0x92, RZ ;  /* 0x000000928d007824 */ /* 0x000fe400078e02ff */
[----:B------:R-:W0:Y:S02]  /*116c0*/  LDC R141, c[0x0][0x3d8] ;  /* 0x0000f600ff8d7b82 */ /* 0x000e240000000800 */
[----:B------:R0:W-:Y:S01]  /*116d0*/  STL.64 [R1+0x758], R34 ;  /* 0x0007582201007387 */ /* 0x0001e20000100a00 */
[----:B-1----:R-:W-:-:S03]  /*116e0*/  IADD3 R28, P3, PT, R132, R204, RZ ;  /* 0x000000cc841c7210 */ /* 0x002fc60007f7e0ff */
[----:B------:R1:W2:Y:S01]  /*116f0*/  @P0 LDG.E.U8 R186, desc[UR20][R34.64] ;  /* 0x0000001422ba0981 */ /* 0x0002a2000c1e1100 */
[-C--:B------:R-:W-:Y:S01]  /*11700*/  LEA.HI.X.SX32 R29, R132, R205.reuse, 0x1, P3 ;  /* 0x000000cd841d7211 */ /* 0x080fe200018f0eff */
[----:B------:R-:W-:Y:S02]  /*11710*/  IMAD R132, R146, 0x9a, RZ ;  /* 0x0000009a92847824 */ /* 0x000fe400078e02ff */
[----:B0-----:R-:W-:Y:S01]  /*11720*/  IMAD R135, R135, 0xaa, RZ ;  /* 0x000000aa87877824 */ /* 0x001fe200078e02ff */
[----:B------:R-:W0:Y:S01]  /*11730*/  LDC R146, c[0x0][0x3d8] ;  /* 0x0000f600ff927b82 */ /* 0x000e220000000800 */
[C---:B-1----:R-:W-:Y:S01]  /*11740*/  IADD3 R34, P2, PT, R0.reuse, R204, RZ ;  /* 0x000000cc00227210 */ /* 0x042fe20007f5e0ff */
[----:B------:R1:W-:Y:S03]  /*11750*/  STL.64 [R1+0x728], R28 ;  /* 0x0007281c01007387 */ /* 0x0003e60000100a00 */
[----:B------:R-:W-:Y:S01]  /*11760*/  LEA.HI.X.SX32 R35, R0, R205, 0x1, P2 ;  /* 0x000000cd00237211 */ /* 0x000fe200010f0eff */
[----:B------:R1:W2:Y:S01]  /*11770*/  @P0 LDG.E.U8 R182, desc[UR20][R28.64] ;  /* 0x000000141cb60981 */ /* 0x0002a2000c1e1100 */
[----:B------:R-:W-:-:S02]  /*11780*/  IMAD R0, R142, 0xa2, RZ ;  /* 0x000000a28e007824 */ /* 0x000fc400078e02ff */
[----:B------:R-:W0:Y:S01]  /*11790*/  LDC R142, c[0x0][0x3d8] ;  /* 0x0000f600ff8e7b82 */ /* 0x000e220000000800 */
[----:B------:R1:W-:Y:S04]  /*117a0*/  STL.64 [R1+0x6f8], R34 ;  /* 0x0006f82201007387 */ /* 0x0003e80000100a00 */
[----:B------:R1:W2:Y:S02]  /*117b0*/  @P0 LDG.E.U8 R178, desc[UR20][R34.64] ;  /* 0x0000001422b20981 */ /* 0x0002a4000c1e1100 */
[-C--:B-1----:R-:W-:Y:S02]  /*117c0*/  IADD3 R28, P3, PT, R132, R204.reuse, RZ ;  /* 0x000000cc841c7210 */ /* 0x082fe40007f7e0ff */
[-C--:B------:R-:W-:Y:S02]  /*117d0*/  IADD3 R42, P2, PT, R0, R204.reuse, RZ ;  /* 0x000000cc002a7210 */ /* 0x080fe40007f5e0ff */
[-C--:B------:R-:W-:Y:S01]  /*117e0*/  LEA.HI.X.SX32 R29, R132, R205.reuse, 0x1, P3 ;  /* 0x000000cd841d7211 */ /* 0x080fe200018f0eff */
[----:B------:R-:W-:Y:S01]  /*117f0*/  IMAD R132, R138, 0xb2, RZ ;  /* 0x000000b28a847824 */ /* 0x000fe200078e02ff */
[-C--:B------:R-:W-:Y:S01]  /*11800*/  LEA.HI.X.SX32 R43, R0, R205.reuse, 0x1, P2 ;  /* 0x000000cd002b7211 */ /* 0x080fe200010f0eff */
[----:B------:R-:W1:Y:S01]  /*11810*/  LDC R138, c[0x0][0x3d8] ;  /* 0x0000f600ff8a7b82 */ /* 0x000e620000000800 */
[CC--:B------:R-:W-:Y:S01]  /*11820*/  IADD3 R34, P3, PT, R135.reuse, R204.reuse, RZ ;  /* 0x000000cc87227210 */ /* 0x0c0fe20007f7e0ff */
[----:B------:R0:W-:Y:S03]  /*11830*/  STL.64 [R1+0x6c8], R28 ;  /* 0x0006c81c01007387 */ /* 0x0001e60000100a00 */
[-C--:B------:R-:W-:Y:S01]  /*11840*/  LEA.HI.X.SX32 R35, R135, R205.reuse, 0x1, P3 ;  /* 0x000000cd87237211 */ /* 0x080fe200018f0eff */
[----:B------:R0:W2:Y:S02]  /*11850*/  @P0 LDG.E.U8 R174, desc[UR20][R28.64] ;  /* 0x000000141cae0981 */ /* 0x0000a4000c1e1100 */
[----:B------:R-:W1:Y:S01]  /*11860*/  LDC R135, c[0x0][0x3d8] ;  /* 0x0000f600ff877b82 */ /* 0x000e620000000800 */
[----:B------:R-:W-:Y:S01]  /*11870*/  IMAD R0, R145, 0xba, RZ ;  /* 0x000000ba91007824 */ /* 0x000fe200078e02ff */
[----:B------:R-:W-:Y:S04]  /*11880*/  STL.64 [R1+0x698], R42 ;  /* 0x0006982a01007387 */ /* 0x000fe80000100a00 */
[----:B------:R0:W2:Y:S02]  /*11890*/  @P0 LDG.E.U8 R166, desc[UR20][R34.64] ;  /* 0x0000001422a60981 */ /* 0x0000a4000c1e1100 */
[CC--:B0-----:R-:W-:Y:S01]  /*118a0*/  IADD3 R28, P2, PT, R132.reuse, R204.reuse, RZ ;  /* 0x000000cc841c7210 */ /* 0x0c1fe20007f5e0ff */
[----:B------:R-:W0:Y:S01]  /*118b0*/  LDC R145, c[0x0][0x3d8] ;  /* 0x0000f600ff917b82 */ /* 0x000e220000000800 */
[----:B------:R-:W2:Y:S02]  /*118c0*/  @P0 LDG.E.U8 R170, desc[UR20][R42.64] ;  /* 0x000000142aaa0981 */ /* 0x000ea4000c1e1100 */
[----:B------:R-:W-:Y:S01]  /*118d0*/  LEA.HI.X.SX32 R29, R132, R205, 0x1, P2 ;  /* 0x000000cd841d7211 */ /* 0x000fe200010f0eff */
[----:B------:R-:W-:Y:S01]  /*118e0*/  IMAD R132, R141, 0xc2, RZ ;  /* 0x000000c28d847824 */ /* 0x000fe200078e02ff */
[----:B------:R1:W-:Y:S03]  /*118f0*/  STL.64 [R1+0x668], R34 ;  /* 0x0006682201007387 */ /* 0x0003e60000100a00 */
[----:B------:R-:W0:Y:S01]  /*11900*/  LDC R141, c[0x0][0x3d8] ;  /* 0x0000f600ff8d7b82 */ /* 0x000e220000000800 */
[----:B------:R1:W-:Y:S04]  /*11910*/  STL.64 [R1+0x638], R28 ;  /* 0x0006381c01007387 */ /* 0x0003e80000100a00 */
[----:B------:R1:W2:Y:S02]  /*11920*/  @P0 LDG.E.U8 R162, desc[UR20][R28.64] ;  /* 0x000000141ca20981 */ /* 0x0002a4000c1e1100 */
[----:B-1----:R-:W-:-:S04]  /*11930*/  IADD3 R34, P2, PT, R0, R204, RZ ;  /* 0x000000cc00227210 */ /* 0x002fc80007f5e0ff */
[----:B------:R-:W-:Y:S01]  /*11940*/  LEA.HI.X.SX32 R35, R0, R205, 0x1, P2 ;  /* 0x000000cd00237211 */ /* 0x000fe200010f0eff */
[----:B------:R-:W-:Y:S01]  /*11950*/  IMAD R0, R142, 0xca, RZ ;  /* 0x000000ca8e007824 */ /* 0x000fe200078e02ff */
[----:B------:R-:W-:-:S03]  /*11960*/  IADD3 R28, P3, PT, R132, R204, RZ ;  /* 0x000000cc841c7210 */ /* 0x000fc60007f7e0ff */
[----:B------:R1:W-:Y:S01]  /*11970*/  STL.64 [R1+0x608], R34 ;  /* 0x0006082201007387 */ /* 0x0003e20000100a00 */
[----:B------:R-:W-:Y:S01]  /*11980*/  LEA.HI.X.SX32 R29, R132, R205, 0x1, P3 ;  /* 0x000000cd841d7211 */ /* 0x000fe200018f0eff */
[----:B------:R-:W-:Y:S02]  /*11990*/  IMAD R132, R146, 0xd2, RZ ;  /* 0x000000d292847824 */ /* 0x000fe400078e02ff */
[----:B------:R1:W2:Y:S01]  /*119a0*/  @P0 LDG.E.U8 R158, desc[UR20][R34.64] ;  /* 0x00000014229e0981 */ /* 0x0002a2000c1e1100 */
[----:B------:R-:W-:-:S03]  /*119b0*/  IMAD R135, R135, 0xe2, RZ ;  /* 0x000000e287877824 */ /* 0x000fc600078e02ff */
[----:B------:R0:W-:Y:S04]  /*119c0*/  STL.64 [R1+0x5d8], R28 ;  /* 0x0005d81c01007387 */ /* 0x0001e80000100a00 */
[----:B------:R0:W2:Y:S01]  /*119d0*/  @P0 LDG.E.U8 R154, desc[UR20][R28.64] ;  /* 0x000000141c9a0981 */ /* 0x0000a2000c1e1100 */
[----:B-1----:R-:W-:-:S04]  /*119e0*/  IADD3 R34, P2, PT, R0, R204, RZ ;  /* 0x000000cc00227210 */ /* 0x002fc80007f5e0ff */
[----:B------:R-:W-:Y:S01]  /*119f0*/  LEA.HI.X.SX32 R35, R0, R205, 0x1, P2 ;  /* 0x000000cd00237211 */ /* 0x000fe200010f0eff */
[----:B------:R-:W-:Y:S01]  /*11a00*/  IMAD R0, R138, 0xda, RZ ;  /* 0x000000da8a007824 */ /* 0x000fe200078e02ff */
[----:B0-----:R-:W-:-:S03]  /*11a10*/  IADD3 R28, P3, PT, R132, R204, RZ ;  /* 0x000000cc841c7210 */ /* 0x001fc60007f7e0ff */
[----:B------:R0:W-:Y:S01]  /*11a20*/  STL.64 [R1+0x5a8], R34 ;  /* 0x0005a82201007387 */ /* 0x0001e20000100a00 */
[----:B------:R-:W-:Y:S02]  /*11a30*/  PRMT R146, RZ, 0x7610, R146 ;  /* 0x00007610ff927816 */ /* 0x000fe40000000092 */
[-C--:B------:R-:W-:Y:S01]  /*11a40*/  LEA.HI.X.SX32 R29, R132, R205.reuse, 0x1, P3 ;  /* 0x000000cd841d7211 */ /* 0x080fe200018f0eff */
[----:B------:R0:W2:Y:S01]  /*11a50*/  @P0 LDG.E.U8 R150, desc[UR20][R34.64] ;  /* 0x0000001422960981 */ /* 0x0000a2000c1e1100 */
[C---:B------:R-:W-:Y:S01]  /*11a60*/  IADD3 R42, P2, PT, R0.reuse, R204, RZ ;  /* 0x000000cc002a7210 */ /* 0x040fe20007f5e0ff */
[----:B------:R-:W-:Y:S01]  /*11a70*/  IMAD R132, R141, 0xea, RZ ;  /* 0x000000ea8d847824 */ /* 0x000fe200078e02ff */
[----:B------:R-:W-:Y:S01]  /*11a80*/  PRMT R138, RZ, 0x7610, R138 ;  /* 0x00007610ff8a7816 */ /* 0x000fe2000000008a */
[----:B------:R1:W-:Y:S01]  /*11a90*/  STL.64 [R1+0x578], R28 ;  /* 0x0005781c01007387 */ /* 0x0003e20000100a00 */
[----:B------:R-:W-:-:S03]  /*11aa0*/  LEA.HI.X.SX32 R43, R0, R205, 0x1, P2 ;  /* 0x000000cd002b7211 */ /* 0x000fc600010f0eff */
[----:B------:R1:W2:Y:S01]  /*11ab0*/  @P0 LDG.E.U8 R146, desc[UR20][R28.64] ;  /* 0x000000141c920981 */ /* 0x0002a2000c1e1100 */
[-C--:B0-----:R-:W-:Y:S01]  /*11ac0*/  IADD3 R34, P3, PT, R135, R204.reuse, RZ ;  /* 0x000000cc87227210 */ /* 0x081fe20007f7e0ff */
[----:B------:R-:W-:Y:S02]  /*11ad0*/  IMAD R0, R149, 0xf2, RZ ;  /* 0x000000f295007824 */ /* 0x000fe400078e02ff */
[----:B------:R-:W-:Y:S01]  /*11ae0*/  STL.64 [R1+0x548], R42 ;  /* 0x0005482a01007387 */ /* 0x000fe20000100a00 */
[----:B------:R-:W-:Y:S01]  /*11af0*/  IMAD R141, R145, 0xfa, RZ ;  /* 0x000000fa918d7824 */ /* 0x000fe200078e02ff */
[----:B------:R-:W-:Y:S01]  /*11b00*/  LEA.HI.X.SX32 R35, R135, R205, 0x1, P3 ;  /* 0x000000cd87237211 */ /* 0x000fe200018f0eff */
[----:B------:R-:W0:Y:S01]  /*11b10*/  LDC R149, c[0x0][0x3d8] ;  /* 0x0000f600ff957b82 */ /* 0x000e220000000800 */
[----:B-1----:R-:W-:-:S03]  /*11b20*/  IADD3 R28, P2, PT, R132, R204, RZ ;  /* 0x000000cc841c7210 */ /* 0x002fc60007f5e0ff */
[----:B------:R1:W-:Y:S01]  /*11b30*/  STL.64 [R1+0x518], R34 ;  /* 0x0005182201007387 */ /* 0x0003e20000100a00 */
[----:B------:R-:W-:-:S03]  /*11b40*/  LEA.HI.X.SX32 R29, R132, R205, 0x1, P2 ;  /* 0x000000cd841d7211 */ /* 0x000fc600010f0eff */
[----:B------:R1:W2:Y:S01]  /*11b50*/  @P0 LDG.E.U8 R138, desc[UR20][R34.64] ;  /* 0x00000014228a0981 */ /* 0x0002a2000c1e1100 */
[----:B------:R-:W-:Y:S01]  /*11b60*/  PRMT R132, RZ, 0x7610, R132 ;  /* 0x00007610ff847816 */ /* 0x000fe20000000084 */
[----:B------:R-:W-:Y:S02]  /*11b70*/  IMAD R145, R153, 0x3, RZ ;  /* 0x0000000399917824 */ /* 0x000fe400078e02ff */
[----:B------:R-:W-:Y:S01]  /*11b80*/  STL.64 [R1+0x4e8], R28 ;  /* 0x0004e81c01007387 */ /* 0x000fe20000100a00 */
[----:B------:R-:W-:Y:S01]  /*11b90*/  PRMT R135, RZ, 0x7610, R135 ;  /* 0x00007610ff877816 */ /* 0x000fe20000000087 */
[----:B------:R-:W0:Y:S01]  /*11ba0*/  LDC R153, c[0x0][0x3d8] ;  /* 0x0000f600ff997b82 */ /* 0x000e220000000800 */
[----:B-1----:R-:W-:-:S04]  /*11bb0*/  IADD3 R34, P2, PT, R0, R204, RZ ;  /* 0x000000cc00227210 */ /* 0x002fc80007f5e0ff */
[----:B------:R-:W2:Y:S01]  /*11bc0*/  @P0 LDG.E.U8 R135, desc[UR20][R28.64] ;  /* 0x000000141c870981 */ /* 0x000ea2000c1e1100 */
[----:B------:R-:W-:-:S05]  /*11bd0*/  LEA.HI.X.SX32 R35, R0, R205, 0x1, P2 ;  /* 0x000000cd00237211 */ /* 0x000fca00010f0eff */
[----:B------:R1:W-:Y:S04]  /*11be0*/  STL.64 [R1+0x4b8], R34 ;  /* 0x0004b82201007387 */ /* 0x0003e80000100a00 */
[----:B------:R1:W2:Y:S02]  /*11bf0*/  @P0 LDG.E.U8 R132, desc[UR20][R34.64] ;  /* 0x0000001422840981 */ /* 0x0002a4000c1e1100 */
[----:B-1----:R-:W-:-:S04]  /*11c00*/  IADD3 R34, P2, PT, R145, R204, RZ ;  /* 0x000000cc91227210 */ /* 0x002fc80007f5e0ff */
[----:B------:R-:W-:-:S05]  /*11c10*/  LEA.HI.X.SX32 R35, R145, R205, 0x1, P2 ;  /* 0x000000cd91237211 */ /* 0x000fca00010f0eff */
[----:B------:R-:W2:Y:S01]  /*11c20*/  @P0 LDG.E.U8 R30, desc[UR20][R34.64] ;  /* 0x00000014221e0981 */ /* 0x000ea2000c1e1100 */
[----:B------:R-:W-:-:S04]  /*11c30*/  IADD3 R28, P3, PT, R141, R204, RZ ;  /* 0x000000cc8d1c7210 */ /* 0x000fc80007f7e0ff */
[----:B------:R-:W-:Y:S01]  /*11c40*/  LEA.HI.X.SX32 R29, R141, R205, 0x1, P3 ;  /* 0x000000cd8d1d7211 */ /* 0x000fe200018f0eff */
[----:B------:R-:W-:Y:S02]  /*11c50*/  IMAD R141, R157, 0xb, RZ ;  /* 0x0000000b9d8d7824 */ /* 0x000fe400078e02ff */
[----:B------:R-:W1:Y:S01]  /*11c60*/  LDC R157, c[0x0][0x3d8] ;  /* 0x0000f600ff9d7b82 */ /* 0x000e620000000800 */
[----:B------:R-:W-:Y:S01]  /*11c70*/  PRMT R0, RZ, 0x7610, R0 ;  /* 0x00007610ff007816 */ /* 0x000fe20000000000 */
[----:B------:R4:W-:Y:S05]  /*11c80*/  STL.64 [R1+0x488], R28 ;  /* 0x0004881c01007387 */ /* 0x0009ea0000100a00 */
[----:B------:R4:W3:Y:S01]  /*11c90*/  @P0 LDG.E.U8 R0, desc[UR20][R28.64] ;  /* 0x000000141c000981 */ /* 0x0008e2000c1e1100 */
[----:B0-----:R-:W-:Y:S01]  /*11ca0*/  IMAD R149, R149, 0x1b, RZ ;  /* 0x0000001b95957824 */ /* 0x001fe200078e02ff */
[----:B----4-:R-:W-:-:S04]  /*11cb0*/  IADD3 R28, P3, PT, R141, R204, RZ ;  /* 0x000000cc8d1c7210 */ /* 0x010fc80007f7e0ff */
[----:B------:R-:W-:Y:S01]  /*11cc0*/  LEA.HI.X.SX32 R29, R141, R205, 0x1, P3 ;  /* 0x000000cd8d1d7211 */ /* 0x000fe200018f0eff */
[----:B------:R-:W-:Y:S02]  /*11cd0*/  IMAD R141, R161, 0x13, RZ ;  /* 0x00000013a18d7824 */ /* 0x000fe400078e02ff */
[----:B------:R-:W0:Y:S01]  /*11ce0*/  LDC R161, c[0x0][0x3d8] ;  /* 0x0000f600ffa17b82 */ /* 0x000e220000000800 */
[----:B------:R4:W-:Y:S01]  /*11cf0*/  STL.64 [R1+0xa90], R34 ;  /* 0x000a902201007387 */ /* 0x0009e20000100a00 */
[----:B------:R-:W-:-:S03]  /*11d00*/  IMAD R145, R165, 0x23, RZ ;  /* 0x00000023a5917824 */ /* 0x000fc600078e02ff */
[----:B------:R1:W-:Y:S03]  /*11d10*/  STL.64 [R1+0xa58], R28 ;  /* 0x000a581c01007387 */ /* 0x0003e60000100a00 */
[----:B------:R-:W0:Y:S01]  /*11d20*/  LDC R165, c[0x0][0x3d8] ;  /* 0x0000f600ffa57b82 */ /* 0x000e220000000800 */
[----:B------:R1:W3:Y:S01]  /*11d30*/  @P0 LDG.E.U8 R206, desc[UR20][R28.64] ;  /* 0x000000141cce0981 */ /* 0x0002e2000c1e1100 */
[----:B----4-:R-:W-:-:S04]  /*11d40*/  IADD3 R34, P2, PT, R141, R204, RZ ;  /* 0x000000cc8d227210 */ /* 0x010fc80007f5e0ff */
[-C--:B------:R-:W-:Y:S01]  /*11d50*/  LEA.HI.X.SX32 R35, R141, R205.reuse, 0x1, P2 ;  /* 0x000000cd8d237211 */ /* 0x080fe200010f0eff */
[----:B-1----:R-:W-:Y:S01]  /*11d60*/  IMAD R141, R157, 0x2b, RZ ;  /* 0x0000002b9d8d7824 */ /* 0x002fe200078e02ff */
[C---:B------:R-:W-:Y:S01]  /*11d70*/  IADD3 R28, P2, PT, R145.reuse, R204, RZ ;  /* 0x000000cc911c7210 */ /* 0x040fe20007f5e0ff */
[----:B------:R-:W1:Y:S02]  /*11d80*/  LDC R157, c[0x0][0x3d8] ;  /* 0x0000f600ff9d7b82 */ /* 0x000e640000000800 */
[----:B------:R-:W4:Y:S01]  /*11d90*/  @P0 LDG.E.U8 R250, desc[UR20][R34.64] ;  /* 0x0000001422fa0981 */ /* 0x000f22000c1e1100 */
[----:B------:R-:W-:Y:S01]  /*11da0*/  LEA.HI.X.SX32 R29, R145, R205, 0x1, P2 ;  /* 0x000000cd911d7211 */ /* 0x000fe200010f0eff */
[----:B------:R-:W-:-:S04]  /*11db0*/  IMAD R145, R153, 0x33, RZ ;  /* 0x0000003399917824 */ /* 0x000fc800078e02ff */
[----:B------:R-:W0:Y:S01]  /*11dc0*/  LDC R153, c[0x0][0x3d8] ;  /* 0x0000f600ff997b82 */ /* 0x000e220000000800 */
[----:B------:R-:W3:Y:S01]  /*11dd0*/  @P0 LDG.E.U8 R242, desc[UR20][R28.64] ;  /* 0x000000141cf20981 */ /* 0x000ee2000c1e1100 */
[----:B------:R-:W-:Y:S02]  /*11de0*/  PRMT R210, RZ, 0x7610, R210 ;  /* 0x00007610ffd27816 */ /* 0x000fe400000000d2 */
[----:B------:R-:W-:-:S06]  /*11df0*/  PRMT R142, RZ, 0x7610, R142 ;  /* 0x00007610ff8e7816 */ /* 0x000fcc000000008e */
[----:B------:R-:W3:Y:S04]  /*11e00*/  @P0 LDG.E.U8 R142, desc[UR20][R42.64] ;  /* 0x000000142a8e0981 */ /* 0x000ee8000c1e1100 */
[----:B--2---:R2:W-:Y:S02]  /*11e10*/  STL [R1+0x14], R30 ;  /* 0x0000141e01007387 */ /* 0x0045e40000100800 */
[----:B--2---:R-:W-:-:S04]  /*11e20*/  IADD3 R30, P3, PT, R149, R204, RZ ;  /* 0x000000cc951e7210 */ /* 0x004fc80007f7e0ff */
[----:B------:R-:W-:Y:S02]  /*11e30*/  LEA.HI.X.SX32 R31, R149, R205, 0x1, P3 ;  /* 0x000000cd951f7211 */ /* 0x000fe400018f0eff */
[----:B------:R-:W2:Y:S01]  /*11e40*/  LDC R149, c[0x0][0x3d8] ;  /* 0x0000f600ff957b82 */ /* 0x000ea20000000800 */
[----:B------:R-:W-:Y:S04]  /*11e50*/  STL.64 [R1+0xa20], R34 ;  /* 0x000a202201007387 */ /* 0x000fe80000100a00 */
[----:B------:R0:W-:Y:S04]  /*11e60*/  STL.64 [R1+0x9e8], R30 ;  /* 0x0009e81e01007387 */ /* 0x0001e80000100a00 */
[----:B------:R0:W3:Y:S04]  /*11e70*/  @P0 LDG.E.U8 R246, desc[UR20][R30.64] ;  /* 0x000000141ef60981 */ /* 0x0000e8000c1e1100 */
[----:B------:R1:W-:Y:S01]  /*11e80*/  STL.64 [R1+0x9b0], R28 ;  /* 0x0009b01c01007387 */ /* 0x0003e20000100a00 */
[----:B0-----:R-:W-:-:S04]  /*11e90*/  IADD3 R30, P2, PT, R141, R204, RZ ;  /* 0x000000cc8d1e7210 */ /* 0x001fc80007f5e0ff */
[-C--:B------:R-:W-:Y:S01]  /*11ea0*/  LEA.HI.X.SX32 R31, R141, R205.reuse, 0x1, P2 ;  /* 0x000000cd8d1f7211 */ /* 0x080fe200010f0eff */
[----:B------:R-:W-:Y:S01]  /*11eb0*/  IMAD R141, R161, 0x3b, RZ ;  /* 0x0000003ba18d7824 */ /* 0x000fe200078e02ff */
[CC--:B-1----:R-:W-:Y:S01]  /*11ec0*/  IADD3 R28, P3, PT, R145.reuse, R204.reuse, RZ ;  /* 0x000000cc911c7210 */ /* 0x0c2fe20007f7e0ff */
[----:B------:R-:W0:Y:S02]  /*11ed0*/  LDC R161, c[0x0][0x3d8] ;  /* 0x0000f600ffa17b82 */ /* 0x000e240000000800 */
[----:B------:R1:W-:Y:S01]  /*11ee0*/  STL.64 [R1+0x978], R30 ;  /* 0x0009781e01007387 */ /* 0x0003e20000100a00 */
[----:B------:R-:W-:Y:S01]  /*11ef0*/  LEA.HI.X.SX32 R29, R145, R205, 0x1, P3 ;  /* 0x000000cd911d7211 */ /* 0x000fe200018f0eff */
[----:B------:R-:W-:Y:S02]  /*11f00*/  IMAD R145, R169, 0x43, RZ ;  /* 0x00000043a9917824 */ /* 0x000fe400078e02ff */
[----:B------:R1:W3:Y:S01]  /*11f10*/  @P0 LDG.E.U8 R238, desc[UR20][R30.64] ;  /* 0x000000141eee0981 */ /* 0x0002e2000c1e1100 */
[----:B--2---:R-:W-:Y:S01]  /*11f20*/  IMAD R149, R149, 0x53, RZ ;  /* 0x0000005395957824 */ /* 0x004fe200078e02ff */
[----:B------:R-:W2:Y:S02]  /*11f30*/  LDC R169, c[0x0][0x3d8] ;  /* 0x0000f600ffa97b82 */ /* 0x000ea40000000800 */
[----:B------:R4:W-:Y:S04]  /*11f40*/  STL.64 [R1+0x940], R28 ;  /* 0x0009401c01007387 */ /* 0x0009e80000100a00 */
[----:B------:R4:W3:Y:S01]  /*11f50*/  @P0 LDG.E.U8 R234, desc[UR20][R28.64] ;  /* 0x000000141cea0981 */ /* 0x0008e2000c1e1100 */
[----:B-1----:R-:W-:-:S04]  /*11f60*/  IADD3 R30, P2, PT, R141, R204, RZ ;  /* 0x000000cc8d1e7210 */ /* 0x002fc80007f5e0ff */
[-C--:B------:R-:W-:Y:S01]  /*11f70*/  LEA.HI.X.SX32 R31, R141, R205.reuse, 0x1, P2 ;  /* 0x000000cd8d1f7211 */ /* 0x080fe200010f0eff */
[----:B------:R-:W-:Y:S02]  /*11f80*/  IMAD R141, R157, 0x4b, RZ ;  /* 0x0000004b9d8d7824 */ /* 0x000fe400078e02ff */
[----:B------:R-:W1:Y:S01]  /*11f90*/  LDC R157, c[0x0][0x3d8] ;  /* 0x0000f600ff9d7b82 */ /* 0x000e620000000800 */
[-C--:B----4-:R-:W-:Y:S01]  /*11fa0*/  IADD3 R28, P3, PT, R145, R204.reuse, RZ ;  /* 0x000000cc911c7210 */ /* 0x090fe20007f7e0ff */
[----:B------:R4:W-:Y:S01]  /*11fb0*/  STL.64 [R1+0x908], R30 ;  /* 0x0009081e01007387 */ /* 0x0009e20000100a00 */
[-C--:B------:R-:W-:Y:S02]  /*11fc0*/  IADD3 R34, P2, PT, R141, R204.reuse, RZ ;  /* 0x000000cc8d227210 */ /* 0x080fe40007f5e0ff */
[-C--:B------:R-:W-:Y:S01]  /*11fd0*/  LEA.HI.X.SX32 R29, R145, R205.reuse, 0x1, P3 ;  /* 0x000000cd911d7211 */ /* 0x080fe200018f0eff */
[----:B------:R4:W3:Y:S01]  /*11fe0*/  @P0 LDG.E.U8 R230, desc[UR20][R30.64] ;  /* 0x000000141ee60981 */ /* 0x0008e2000c1e1100 */
[----:B------:R-:W-:Y:S01]  /*11ff0*/  IMAD R145, R153, 0x5b, RZ ;  /* 0x0000005b99917824 */ /* 0x000fe200078e02ff */
[----:B------:R-:W-:Y:S01]  /*12000*/  LEA.HI.X.SX32 R35, R141, R205, 0x1, P2 ;  /* 0x000000cd8d237211 */ /* 0x000fe200010f0eff */
[----:B------:R-:W2:Y:S01]  /*12010*/  LDC R153, c[0x0][0x3d8] ;  /* 0x0000f600ff997b82 */ /* 0x000ea20000000800 */
[----:B------:R0:W-:Y:S04]  /*12020*/  STL.64 [R1+0x8d0], R28 ;  /* 0x0008d01c01007387 */ /* 0x0001e80000100a00 */
[----:B------:R0:W3:Y:S01]  /*12030*/  @P0 LDG.E.U8 R226, desc[UR20][R28.64] ;  /* 0x000000141ce20981 */ /* 0x0000e2000c1e1100 */
[----:B----4-:R-:W-:Y:S01]  /*12040*/  IADD3 R30, P3, PT, R149, R204, RZ ;  /* 0x000000cc951e7210 */ /* 0x010fe20007f7e0ff */
[----:B------:R-:W-:-:S02]  /*12050*/  IMAD R141, R165, 0x63, RZ ;  /* 0x00000063a58d7824 */ /* 0x000fc400078e02ff */
[----:B------:R-:W-:Y:S01]  /*12060*/  STL.64 [R1+0x8a0], R34 ;  /* 0x0008a02201007387 */ /* 0x000fe20000100a00 */
[----:B------:R-:W4:Y:S01]  /*12070*/  LDC R165, c[0x0][0x3d8] ;  /* 0x0000f600ffa57b82 */ /* 0x000f220000000800 */
[----:B------:R-:W-:Y:S02]  /*12080*/  LEA.HI.X.SX32 R31, R149, R205, 0x1, P3 ;  /* 0x000000cd951f7211 */ /* 0x000fe400018f0eff */
[----:B------:R-:W3:Y:S01]  /*12090*/  @P0 LDG.E.U8 R222, desc[UR20][R34.64] ;  /* 0x0000001422de0981 */ /* 0x000ee2000c1e1100 */
[----:B0-----:R-:W-:-:S03]  /*120a0*/  IADD3 R28, P2, PT, R145, R204, RZ ;  /* 0x000000cc911c7210 */ /* 0x001fc60007f5e0ff */
[----:B------:R0:W3:Y:S01]  /*120b0*/  @P0 LDG.E.U8 R218, desc[UR20][R30.64] ;  /* 0x000000141eda0981 */ /* 0x0000e2000c1e1100 */
[----:B------:R-:W4:Y:S01]  /*120c0*/  LDC R149, c[0x0][0x3d8] ;  /* 0x0000f600ff957b82 */ /* 0x000f220000000800 */
[----:B------:R-:W-:Y:S01]  /*120d0*/  LEA.HI.X.SX32 R29, R145, R205, 0x1, P2 ;  /* 0x000000cd911d7211 */ /* 0x000fe200010f0eff */
[----:B------:R-:W-:Y:S01]  /*120e0*/  IMAD R145, R161, 0x6b, RZ ;  /* 0x0000006ba1917824 */ /* 0x000fe200078e02ff */
[----:B------:R0:W-:Y:S04]  /*120f0*/  STL.64 [R1+0x870], R30 ;  /* 0x0008701e01007387 */ /* 0x0001e80000100a00 */
[----:B------:R1:W3:Y:S01]  /*12100*/  @P0 LDG.E.U8 R214, desc[UR20][R28.64] ;  /* 0x000000141cd60981 */ /* 0x0002e2000c1e1100 */
[----:B------:R-:W4:Y:S01]  /*12110*/  LDC R161, c[0x0][0x3d8] ;  /* 0x0000f600ffa17b82 */ /* 0x000f220000000800 */
[----:B0-----:R-:W-:-:S02]  /*12120*/  IADD3 R30, P2, PT, R141, R204, RZ ;  /* 0x000000cc8d1e7210 */ /* 0x001fc40007f5e0ff */
[----:B------:R0:W-:Y:S05]  /*12130*/  STL.64 [R1+0x840], R28 ;  /* 0x0008401c01007387 */ /* 0x0001ea0000100a00 */
[----:B------:R-:W4:Y:S01]  /*12140*/  LDC R34, c[0x0][0x3d8] ;  /* 0x0000f600ff227b82 */ /* 0x000f220000000800 */
[----:B------:R-:W-:Y:S01]  /*12150*/  LEA.HI.X.SX32 R31, R141, R205, 0x1, P2 ;  /* 0x000000cd8d1f7211 */ /* 0x000fe200010f0eff */
[----:B-1----:R-:W-:-:S04]  /*12160*/  IMAD R141, R157, 0x73, RZ ;  /* 0x000000739d8d7824 */ /* 0x002fc800078e02ff */
[----:B------:R1:W-:Y:S02]  /*12170*/  STL.64 [R1+0x810], R30 ;  /* 0x0008101e01007387 */ /* 0x0003e40000100a00 */
[----:B------:R-:W4:Y:S01]  /*12180*/  LDC R157, c[0x0][0x3d8] ;  /* 0x0000f600ff9d7b82 */ /* 0x000f220000000800 */
[CC--:B0-----:R-:W-:Y:S01]  /*12190*/  IADD3 R28, P3, PT, R145.reuse, R204.reuse, RZ ;  /* 0x000000cc911c7210 */ /* 0x0c1fe20007f7e0ff */
[----:B------:R1:W3:Y:S03]  /*121a0*/  @P0 LDG.E.U8 R210, desc[UR20][R30.64] ;  /* 0x000000141ed20981 */ /* 0x0002e6000c1e1100 */
[----:B------:R-:W-:Y:S01]  /*121b0*/  LEA.HI.X.SX32 R29, R145, R205, 0x1, P3 ;  /* 0x000000cd911d7211 */ /* 0x000fe200018f0eff */
[----:B--2---:R-:W-:Y:S01]  /*121c0*/  IMAD R145, R169, 0x7b, RZ ;  /* 0x0000007ba9917824 */ /* 0x004fe200078e02ff */
[----:B-1----:R-:W-:-:S03]  /*121d0*/  IADD3 R30, P2, PT, R141, R204, RZ ;  /* 0x000000cc8d1e7210 */ /* 0x002fc60007f5e0ff */
[----:B------:R0:W-:Y:S01]  /*121e0*/  STL.64 [R1+0x7e0], R28 ;  /* 0x0007e01c01007387 */ /* 0x0001e20000100a00 */
[----:B----4-:R-:W-:Y:S01]  /*121f0*/  IMAD R149, R149, 0x8b, RZ ;  /* 0x0000008b95957824 */ /* 0x010fe200078e02ff */
[----:B------:R-:W-:Y:S02]  /*12200*/  LEA.HI.X.SX32 R31, R141, R205, 0x1, P2 ;  /* 0x000000cd8d1f7211 */ /* 0x000fe400010f0eff */
[----:B------:R0:W2:Y:S01]  /*12210*/  @P0 LDG.E.U8 R197, desc[UR20][R28.64] ;  /* 0x000000141cc50981 */ /* 0x0000a2000c1e1100 */
[----:B------:R-:W-:Y:S02]  /*12220*/  IMAD R141, R153, 0x83, RZ ;  /* 0x00000083998d7824 */ /* 0x000fe400078e02ff */
[----:B------:R-:W1:Y:S01]  /*12230*/  LDC R153, c[0x0][0x3d8] ;  /* 0x0000f600ff997b82 */ /* 0x000e620000000800 */
[----:B------:R4:W-:Y:S02]  /*12240*/  STL.64 [R1+0x7b0], R30 ;  /* 0x0007b01e01007387 */ /* 0x0009e40000100a00 */
[----:B------:R-:W-:-:S02]  /*12250*/  IADD3 R42, P2, PT, R141, R204, RZ ;  /* 0x000000cc8d2a7210 */ /* 0x000fc40007f5e0ff */
[----:B------:R4:W2:Y:S01]  /*12260*/  @P0 LDG.E.U8 R193, desc[UR20][R30.64] ;  /* 0x000000141ec10981 */ /* 0x0008a2000c1e1100 */
[----:B0-----:R-:W-:-:S04]  /*12270*/  IADD3 R28, P3, PT, R145, R204, RZ ;  /* 0x000000cc911c7210 */ /* 0x001fc80007f7e0ff */
[----:B------:R-:W-:Y:S01]  /*12280*/  LEA.HI.X.SX32 R29, R145, R205, 0x1, P3 ;  /* 0x000000cd911d7211 */ /* 0x000fe200018f0eff */
[----:B------:R-:W-:Y:S01]  /*12290*/  IMAD R145, R161, 0x93, RZ ;  /* 0x00000093a1917824 */ /* 0x000fe200078e02ff */
[----:B----4-:R-:W-:-:S03]  /*122a0*/  IADD3 R30, P3, PT, R149, R204, RZ ;  /* 0x000000cc951e7210 */ /* 0x010fc60007f7e0ff */
[----:B------:R0:W-:Y:S01]  /*122b0*/  STL.64 [R1+0x780], R28 ;  /* 0x0007801c01007387 */ /* 0x0001e20000100a00 */
[-C--:B------:R-:W-:Y:S01]  /*122c0*/  LEA.HI.X.SX32 R43, R141, R205.reuse, 0x1, P2 ;  /* 0x000000cd8d2b7211 */ /* 0x080fe200010f0eff */
[----:B------:R-:W-:Y:S01]  /*122d0*/  IMAD R141, R165, 0x9b, RZ ;  /* 0x0000009ba58d7824 */ /* 0x000fe200078e02ff */
[----:B------:R-:W-:Y:S01]  /*122e0*/  LEA.HI.X.SX32 R31, R149, R205, 0x1, P3 ;  /* 0x000000cd951f7211 */ /* 0x000fe200018f0eff */
[----:B------:R0:W4:Y:S01]  /*122f0*/  @P0 LDG.E.U8 R189, desc[UR20][R28.64] ;  /* 0x000000141cbd0981 */ /* 0x000122000c1e1100 */
[----:B------:R-:W1:Y:S03]  /*12300*/  LDC R149, c[0x0][0x3d8] ;  /* 0x0000f600ff957b82 */ /* 0x000e660000000800 */
[----:B------:R-:W-:Y:S04]  /*12310*/  STL.64 [R1+0x750], R42 ;  /* 0x0007502a01007387 */ /* 0x000fe80000100a00 */
[----:B------:R0:W2:Y:S02]  /*12320*/  @P0 LDG.E.U8 R181, desc[UR20][R30.64] ;  /* 0x000000141eb50981 */ /* 0x0000a4000c1e1100 */
[----:B0-----:R-:W-:-:S02]  /*12330*/  IADD3 R28, P2, PT, R145, R204, RZ ;  /* 0x000000cc911c7210 */ /* 0x001fc40007f5e0ff */
[----:B------:R0:W-:Y:S02]  /*12340*/  STL.64 [R1+0x720], R30 ;  /* 0x0007201e01007387 */ /* 0x0001e40000100a00 */
[----:B------:R-:W-:Y:S01]  /*12350*/  LEA.HI.X.SX32 R29, R145, R205, 0x1, P2 ;  /* 0x000000cd911d7211 */ /* 0x000fe200010f0eff */
[----:B------:R-:W-:Y:S01]  /*12360*/  IMAD R145, R157, 0xa3, RZ ;  /* 0x000000a39d917824 */ /* 0x000fe200078e02ff */
[----:B------:R-:W-:Y:S01]  /*12370*/  PRMT R169, RZ, 0x7610, R169 ;  /* 0x00007610ffa97816 */ /* 0x000fe200000000a9 */
[----:B------:R-:W1:Y:S01]  /*12380*/  LDC R157, c[0x0][0x3d8] ;  /* 0x0000f600ff9d7b82 */ /* 0x000e620000000800 */
[----:B------:R-:W-:Y:S01]  /*12390*/  PRMT R161, RZ, 0x7610, R161 ;  /* 0x00007610ffa17816 */ /* 0x000fe200000000a1 */
[----:B------:R-:W2:Y:S01]  /*123a0*/  @P0 LDG.E.U8 R185, desc[UR20][R42.64] ;  /* 0x000000142ab90981 */ /* 0x000ea2000c1e1100 */
[----:B0-----:R-:W-:-:S03]  /*123b0*/  IADD3 R30, P2, PT, R141, R204, RZ ;  /* 0x000000cc8d1e7210 */ /* 0x001fc60007f5e0ff */
[----:B------:R0:W-:Y:S01]  /*123c0*/  STL.64 [R1+0x6f0], R28 ;  /* 0x0006f01c01007387 */ /* 0x0001e20000100a00 */
[----:B------:R-:W-:-:S03]  /*123d0*/  LEA.HI.X.SX32 R31, R141, R205, 0x1, P2 ;  /* 0x000000cd8d1f7211 */ /* 0x000fc600010f0eff */
[----:B------:R0:W2:Y:S01]  /*123e0*/  @P0 LDG.E.U8 R177, desc[UR20][R28.64] ;  /* 0x000000141cb10981 */ /* 0x0000a2000c1e1100 */
[----:B-1----:R-:W-:-:S03]  /*123f0*/  IMAD R141, R153, 0xab, RZ ;  /* 0x000000ab998d7824 */ /* 0x002fc600078e02ff */
[----:B------:R1:W-:Y:S04]  /*12400*/  STL.64 [R1+0x6c0], R30 ;  /* 0x0006c01e01007387 */ /* 0x0003e80000100a00 */
[----:B------:R1:W2:Y:S01]  /*12410*/  @P0 LDG.E.U8 R173, desc[UR20][R30.64] ;  /* 0x000000141ead0981 */ /* 0x0002a2000c1e1100 */
[----:B0-----:R-:W-:-:S04]  /*12420*/  IADD3 R28, P3, PT, R145, R204, RZ ;  /* 0x000000cc911c7210 */ /* 0x001fc80007f7e0ff */
[-C--:B------:R-:W-:Y:S01]  /*12430*/  LEA.HI.X.SX32 R29, R145, R205.reuse, 0x1, P3 ;  /* 0x000000cd911d7211 */ /* 0x080fe200018f0eff */
[----:B------:R-:W-:Y:S01]  /*12440*/  IMAD R145, R34, 0xb3, RZ ;  /* 0x000000b322917824 */ /* 0x000fe200078e02ff */
[----:B-1----:R-:W0:Y:S01]  /*12450*/  LDC R31, c[0x0][0x3d8] ;  /* 0x0000f600ff1f7b82 */ /* 0x002e220000000800 */
[CC--:B------:R-:W-:Y:S02]  /*12460*/  IADD3 R34, P2, PT, R141.reuse, R204.reuse, RZ ;  /* 0x000000cc8d227210 */ /* 0x0c0fe40007f5e0ff */
[----:B------:R1:W-:Y:S04]  /*12470*/  STL.64 [R1+0x690], R28 ;  /* 0x0006901c01007387 */ /* 0x0003e80000100a00 */
[----:B------:R1:W2:Y:S01]  /*12480*/  @P0 LDG.E.U8 R169, desc[UR20][R28.64] ;  /* 0x000000141ca90981 */ /* 0x0002a2000c1e1100 */
[----:B------:R-:W0:Y:S01]  /*12490*/  LDC R30, c[0x0][0x3d8] ;  /* 0x0000f600ff1e7b82 */ /* 0x000e220000000800 */
[----:B------:R-:W-:Y:S01]  /*124a0*/  LEA.HI.X.SX32 R35, R141, R205, 0x1, P2 ;  /* 0x000000cd8d237211 */ /* 0x000fe200010f0eff */
[----:B------:R-:W-:Y:S01]  /*124b0*/  IMAD R141, R32, 0xbb, RZ ;  /* 0x000000bb208d7824 */ /* 0x000fe200078e02ff */
[----:B-1----:R-:W-:Y:S01]  /*124c0*/  IADD3 R28, P3, PT, R145, R204, RZ ;  /* 0x000000cc911c7210 */ /* 0x002fe20007f7e0ff */
[----:B------:R-:W-:-:S02]  /*124d0*/  IMAD R149, R149, 0xc3, RZ ;  /* 0x000000c395957824 */ /* 0x000fc400078e02ff */
[----:B------:R-:W-:Y:S01]  /*124e0*/  STL.64 [R1+0x660], R34 ;  /* 0x0006602201007387 */ /* 0x000fe20000100a00 */
[----:B------:R-:W-:Y:S01]  /*124f0*/  PRMT R165, RZ, 0x7610, R165 ;  /* 0x00007610ffa57816 */ /* 0x000fe200000000a5 */
[----:B------:R-:W1:Y:S01]  /*12500*/  LDC R32, c[0x0][0x3d8] ;  /* 0x0000f600ff207b82 */ /* 0x000e620000000800 */
[----:B------:R-:W-:Y:S01]  /*12510*/  LEA.HI.X.SX32 R29, R145, R205, 0x1, P3 ;  /* 0x000000cd911d7211 */ /* 0x000fe200018f0eff */
[----:B------:R-:W-:Y:S01]  /*12520*/  IMAD R145, R157, 0xcb, RZ ;  /* 0x000000cb9d917824 */ /* 0x000fe200078e02ff */
[----:B------:R-:W-:Y:S02]  /*12530*/  IADD3 R42, P3, PT, R149, R204, RZ ;  /* 0x000000cc952a7210 */ /* 0x000fe40007f7e0ff */
[----:B------:R-:W-:Y:S01]  /*12540*/  PRMT R153, RZ, 0x7610, R153 ;  /* 0x00007610ff997816 */ /* 0x000fe20000000099 */
[----:B------:R0:W-:Y:S04]  /*12550*/  STL.64 [R1+0x630], R28 ;  /* 0x0006301c01007387 */ /* 0x0001e80000100a00 */
[----:B------:R0:W2:Y:S01]  /*12560*/  @P0 LDG.E.U8 R161, desc[UR20][R28.64] ;  /* 0x000000141ca10981 */ /* 0x0000a2000c1e1100 */
[----:B------:R-:W-:-:S02]  /*12570*/  PRMT R157, RZ, 0x7610, R157 ;  /* 0x00007610ff9d7816 */ /* 0x000fc4000000009d */
[----:B------:R-:W-:Y:S01]  /*12580*/  LEA.HI.X.SX32 R43, R149, R205, 0x1, P3 ;  /* 0x000000cd952b7211 */ /* 0x000fe200018f0eff */
[----:B------:R0:W2:Y:S02]  /*12590*/  @P0 LDG.E.U8 R165, desc[UR20][R34.64] ;  /* 0x0000001422a50981 */ /* 0x0000a4000c1e1100 */
[----:B0-----:R-:W-:Y:S02]  /*125a0*/  IMAD R51, R30, 0xdb, RZ ;  /* 0x000000db1e337824 */ /* 0x001fe400078e02ff */
[----:B------:R0:W2:Y:S01]  /*125b0*/  @P0 LDG.E.U8 R153, desc[UR20][R42.64] ;  /* 0x000000142a990981 */ /* 0x0000a2000c1e1100 */
[----:B------:R-:W-:-:S04]  /*125c0*/  IADD3 R28, P2, PT, R141, R204, RZ ;  /* 0x000000cc8d1c7210 */ /* 0x000fc80007f5e0ff */
[----:B------:R-:W-:Y:S01]  /*125d0*/  LEA.HI.X.SX32 R29, R141, R205, 0x1, P2 ;  /* 0x000000cd8d1d7211 */ /* 0x000fe200010f0eff */
[----:B------:R-:W-:Y:S01]  /*125e0*/  IMAD R141, R31, 0xd3, RZ ;  /* 0x000000d31f8d7824 */ /* 0x000fe200078e02ff */
[----:B------:R-:W-:-:S03]  /*125f0*/  IADD3 R34, P2, PT, R145, R204, RZ ;  /* 0x000000cc91227210 */ /* 0x000fc60007f5e0ff */
[----:B------:R0:W-:Y:S01]  /*12600*/  STL.64 [R1+0x600], R28 ;  /* 0x0006001c01007387 */ /* 0x0001e20000100a00 */
[----:B------:R-:W-:-:S03]  /*12610*/  LEA.HI.X.SX32 R35, R145, R205, 0x1, P2 ;  /* 0x000000cd91237211 */ /* 0x000fc600010f0eff */
[----:B------:R-:W2:Y:S01]  /*12620*/  @P0 LDG.E.U8 R157, desc[UR20][R28.64] ;  /* 0x000000141c9d0981 */ /* 0x000ea2000c1e1100 */
[----:B------:R-:W-:Y:S02]  /*12630*/  PRMT R145, RZ, 0x7610, R145 ;  /* 0x00007610ff917816 */ /* 0x000fe40000000091 */
[C---:B------:R-:W-:Y:S01]  /*12640*/  IADD3 R30, P3, PT, R51.reuse, R204, RZ ;  /* 0x000000cc331e7210 */ /* 0x040fe20007f7e0ff */
[----:B0-----:R-:W2:Y:S04]  /*12650*/  LDL.LU.64 R28, [R1+0x1388] ;  /* 0x00138800011c7983 */ /* 0x001ea80000300a00 */
[----:B------:R0:W-:Y:S01]  /*12660*/  STL.64 [R1+0x5d0], R42 ;  /* 0x0005d02a01007387 */ /* 0x0001e20000100a00 */
[----:B------:R-:W-:-:S03]  /*12670*/  LEA.HI.X.SX32 R31, R51, R205, 0x1, P3 ;  /* 0x000000cd331f7211 */ /* 0x000fc600018f0eff */
[----:B------:R-:W-:Y:S01]  /*12680*/  STL.64 [R1+0x5a0], R34 ;  /* 0x0005a02201007387 */ /* 0x000fe20000100a00 */
[----:B0-----:R-:W-:-:S04]  /*12690*/  IADD3 R42, P2, PT, R141, R204, RZ ;  /* 0x000000cc8d2a7210 */ /* 0x001fc80007f5e0ff */
[----:B------:R-:W-:Y:S02]  /*126a0*/  LEA.HI.X.SX32 R43, R141, R205, 0x1, P2 ;  /* 0x000000cd8d2b7211 */ /* 0x000fe400010f0eff */
[----:B------:R-:W-:-:S03]  /*126b0*/  PRMT R141, RZ, 0x7610, R141 ;  /* 0x00007610ff8d7816 */ /* 0x000fc6000000008d */
[----:B------:R0:W-:Y:S04]  /*126c0*/  STL.64 [R1+0x570], R42 ;  /* 0x0005702a01007387 */ /* 0x0001e80000100a00 */
[----:B------:R0:W2:Y:S04]  /*126d0*/  @P0 LDG.E.U8 R145, desc[UR20][R42.64] ;  /* 0x000000142a910981 */ /* 0x0000a8000c1e1100 */
[----:B------:R1:W-:Y:S04]  /*126e0*/  STL.64 [R1+0x540], R30 ;  /* 0x0005401e01007387 */ /* 0x0003e80000100a00 */
[----:B------:R1:W2:Y:S01]  /*126f0*/  @P0 LDG.E.U8 R141, desc[UR20][R30.64] ;  /* 0x000000141e8d0981 */ /* 0x0002a2000c1e1100 */
[----:B0-----:R-:W-:-:S04]  /*12700*/  IADD3 R42, P2, PT, R40, R204, RZ ;  /* 0x000000cc282a7210 */ /* 0x001fc80007f5e0ff */
[-C--:B------:R-:W-:Y:S02]  /*12710*/  LEA.HI.X.SX32 R43, R40, R205.reuse, 0x1, P2 ;  /* 0x000000cd282b7211 */ /* 0x080fe400010f0eff */
[----:B------:R-:W-:Y:S01]  /*12720*/  PRMT R149, RZ, 0x7610, R149 ;  /* 0x00007610ff957816 */ /* 0x000fe20000000095 */
[----:B-1----:R-:W-:Y:S01]  /*12730*/  IMAD R64, R32, 0xfb, RZ ;  /* 0x000000fb20407824 */ /* 0x002fe200078e02ff */
[C---:B------:R-:W-:Y:S01]  /*12740*/  IADD3 R30, P3, PT, R48.reuse, R204, RZ ;  /* 0x000000cc301e7210 */ /* 0x040fe20007f7e0ff */
[----:B------:R-:W2:Y:S01]  /*12750*/  @P0 LDG.E.U8 R36, desc[UR20][R42.64] ;  /* 0x000000142a240981 */ /* 0x000ea2000c1e1100 */
[----:B------:R-:W0:Y:S02]  /*12760*/  LDC R40, c[0x0][0x3d8] ;  /* 0x0000f600ff287b82 */ /* 0x000e240000000800 */
[----:B------:R-:W-:Y:S01]  /*12770*/  LEA.HI.X.SX32 R31, R48, R205, 0x1, P3 ;  /* 0x000000cd301f7211 */ /* 0x000fe200018f0eff */
[----:B------:R1:W3:Y:S04]  /*12780*/  @P0 LDG.E.U8 R149, desc[UR20][R34.64] ;  /* 0x0000001422950981 */ /* 0x0002e8000c1e1100 */
[----:B------:R-:W3:Y:S01]  /*12790*/  @P0 LDG.E.U8 R33, desc[UR20][R30.64] ;  /* 0x000000141e210981 */ /* 0x000ee2000c1e1100 */
[----:B------:R-:W0:Y:S08]  /*127a0*/  LDC R48, c[0x0][0x3d8] ;  /* 0x0000f600ff307b82 */ /* 0x000e300000000800 */
[----:B-1----:R-:W1:Y:S08]  /*127b0*/  LDC R35, c[0x0][0x3d8] ;  /* 0x0000f600ff237b82 */ /* 0x002e700000000800 */
[----:B------:R-:W0:Y:S01]  /*127c0*/  LDC R34, c[0x0][0x3d8] ;  /* 0x0000f600ff227b82 */ /* 0x000e220000000800 */
[----:B------:R1:W-:Y:S02]  /*127d0*/  STL.64 [R1+0x510], R42 ;  /* 0x0005102a01007387 */ /* 0x0003e40000100a00 */
[----:B-1----:R-:W-:-:S05]  /*127e0*/  IMAD R42, R35, 0xf3, RZ ;  /* 0x000000f3232a7824 */ /* 0x002fca00078e02ff */
[-C--:B------:R-:W-:Y:S01]  /*127f0*/  IADD3 R32, P2, PT, R42, R204.reuse, RZ ;  /* 0x000000cc2a207210 */ /* 0x080fe20007f5e0ff */
[----:B0-----:R-:W-:Y:S01]  /*12800*/  IMAD.SHL.U32 R51, R34, 0x4, RZ ;  /* 0x0000000422337824 */ /* 0x001fe200078e00ff */
[----:B------:R-:W-:-:S04]  /*12810*/  IADD3 R34, P3, PT, R64, R204, RZ ;  /* 0x000000cc40227210 */ /* 0x000fc80007f7e0ff */
[----:B------:R-:W-:-:S05]  /*12820*/  LEA.HI.X.SX32 R35, R64, R205, 0x1, P3 ;  /* 0x000000cd40237211 */ /* 0x000fca00018f0eff */
[----:B------:R-:W4:Y:S04]  /*12830*/  @P0 LDG.E.U8 R50, desc[UR20][R34.64] ;  /* 0x0000001422320981 */ /* 0x000f28000c1e1100 */
[----:B--2---:R0:W-:Y:S04]  /*12840*/  STL [R1+0x30], R36 ;  /* 0x0000302401007387 */ /* 0x0041e80000100800 */
[----:B------:R1:W-:Y:S01]  /*12850*/  STL.64 [R1+0x4e0], R30 ;  /* 0x0004e01e01007387 */ /* 0x0003e20000100a00 */
[----:B0-----:R-:W0:Y:S03]  /*12860*/  LDC R36, c[0x0][0x3d8] ;  /* 0x0000f600ff247b82 */ /* 0x001e260000000800 */
[----:B-1----:R-:W2:Y:S04]  /*12870*/  LDL.LU.64 R30, [R1+0x1380] ;  /* 0x00138000011e7983 */ /* 0x002ea80000300a00 */
[----:B---3--:R1:W-:Y:S02]  /*12880*/  STL [R1+0x2c], R33 ;  /* 0x00002c2101007387 */ /* 0x0083e40000100800 */
[----:B-1----:R-:W-:-:S02]  /*12890*/  LEA.HI.X.SX32 R33, R42, R205, 0x1, P2 ;  /* 0x000000cd2a217211 */ /* 0x002fc400010f0eff */
[----:B------:R-:W-:-:S03]  /*128a0*/  IADD3 R42, P2, PT, R51, R204, RZ ;  /* 0x000000cc332a7210 */ /* 0x000fc60007f5e0ff */
[----:B------:R-:W3:Y:S01]  /*128b0*/  @P0 LDG.E.U8 R59, desc[UR20][R32.64] ;  /* 0x00000014203b0981 */ /* 0x000ee2000c1e1100 */
[----:B------:R-:W-:-:S05]  /*128c0*/  LEA.HI.X.SX32 R43, R51, R205, 0x1, P2 ;  /* 0x000000cd332b7211 */ /* 0x000fca00010f0eff */
[----:B------:R1:W2:Y:S04]  /*128d0*/  @P0 LDG.E.U8 R37, desc[UR20][R42.64] ;  /* 0x000000142a250981 */ /* 0x0002a8000c1e1100 */
[----:B------:R1:W-:Y:S01]  /*128e0*/  STL.64 [R1+0x4b0], R32 ;  /* 0x0004b02001007387 */ /* 0x0003e20000100a00 */
[----:B------:R-:W-:Y:S02]  /*128f0*/  IMAD R64, R40, 0xc, RZ ;  /* 0x0000000c28407824 */ /* 0x000fe400078e02ff */
[----:B------:R-:W-:Y:S01]  /*12900*/  IMAD R48, R48, 0x1c, RZ ;  /* 0x0000001c30307824 */ /* 0x000fe200078e02ff */
[----:B------:R-:W0:Y:S01]  /*12910*/  LDC R40, c[0x0][0x3d8] ;  /* 0x0000f600ff287b82 */ /* 0x000e220000000800 */
[----:B-1----:R-:W2:Y:S04]  /*12920*/  LDL.LU.64 R32, [R1+0x1378] ;  /* 0x0013780001207983 */ /* 0x002ea80000300a00 */
[----:B------:R1:W-:Y:S04]  /*12930*/  STL.64 [R1+0x480], R34 ;  /* 0x0004802201007387 */ /* 0x0003e80000100a00 */
[----:B-1----:R-:W2:Y:S04]  /*12940*/  LDL.LU.64 R34, [R1+0x1370] ;  /* 0x0013700001227983 */ /* 0x002ea80000300a00 */
[----:B------:R1:W-:Y:S02]  /*12950*/  STL.64 [R1+0xa88], R42 ;  /* 0x000a882a01007387 */ /* 0x0003e40000100a00 */
[----:B-1----:R-:W1:Y:S08]  /*12960*/  LDC R43, c[0x0][0x3d8] ;  /* 0x0000f600ff2b7b82 */ /* 0x002e700000000800 */
[----:B------:R-:W0:Y:S01]  /*12970*/  LDC R42, c[0x0][0x3d8] ;  /* 0x0000f600ff2a7b82 */ /* 0x000e220000000800 */
[----:B---3--:R0:W-:Y:S02]  /*12980*/  STL [R1+0x28], R59 ;  /* 0x0000283b01007387 */ /* 0x0081e40000100800 */
[----:B0-----:R-:W-:-:S02]  /*12990*/  IMAD R59, R36, 0x14, RZ ;  /* 0x00000014243b7824 */ /* 0x001fc400078e02ff */
[----:B----4-:R0:W-:Y:S03]  /*129a0*/  STL [R1+0x24], R50 ;  /* 0x0000243201007387 */ /* 0x0101e60000100800 */
[CC--:B------:R-:W-:Y:S01]  /*129b0*/  IADD3 R36, P3, PT, R59.reuse, R204.reuse, RZ ;  /* 0x000000cc3b247210 */ /* 0x0c0fe20007f7e0ff */
[----:B--2---:R2:W-:Y:S01]  /*129c0*/  STL [R1+0xa0], R37 ;  /* 0x0000a02501007387 */ /* 0x0045e20000100800 */
[CC--:B0-----:R-:W-:Y:S02]  /*129d0*/  IADD3 R50, P2, PT, R64.reuse, R204.reuse, RZ ;  /* 0x000000cc40327210 */ /* 0x0c1fe40007f5e0ff */
[-C--:B--2---:R-:W-:Y:S02]  /*129e0*/  LEA.HI.X.SX32 R37, R59, R205.reuse, 0x1, P3 ;  /* 0x000000cd3b257211 */ /* 0x084fe400018f0eff */
[----:B------:R-:W-:Y:S01]  /*129f0*/  LEA.HI.X.SX32 R51, R64, R205, 0x1, P2 ;  /* 0x000000cd40337211 */ /* 0x000fe200010f0eff */
[----:B------:R-:W-:Y:S01]  /*12a00*/  IMAD R72, R40, 0x34, RZ ;  /* 0x0000003428487824 */ /* 0x000fe200078e02ff */
[----:B------:R-:W0:Y:S01]  /*12a10*/  LDC R64, c[0x0][0x3d8] ;  /* 0x0000f600ff407b82 */ /* 0x000e220000000800 */
[----:B------:R-:W2:Y:S04]  /*12a20*/  @P0 LDG.E.U8 R38, desc[UR20][R36.64] ;  /* 0x0000001424260981 */ /* 0x000ea8000c1e1100 */
[----:B------:R3:W4:Y:S04]  /*12a30*/  @P0 LDG.E.U8 R39, desc[UR20][R50.64] ;  /* 0x0000001432270981 */ /* 0x000728000c1e1100 */
[----:B------:R3:W-:Y:S04]  /*12a40*/  STL.64 [R1+0xa50], R50 ;  /* 0x000a503201007387 */ /* 0x0007e80000100a00 */
[----:B------:R1:W-:Y:S01]  /*12a50*/  STL.64 [R1+0xa18], R36 ;  /* 0x000a182401007387 */ /* 0x0003e20000100a00 */
[----:B---3--:R-:W-:-:S03]  /*12a60*/  IADD3 R50, P2, PT, R48, R204, RZ ;  /* 0x000000cc30327210 */ /* 0x008fc60007f5e0ff */
[----:B-1----:R-:W3:Y:S01]  /*12a70*/  LDL.LU.64 R36, [R1+0x1368] ;  /* 0x0013680001247983 */ /* 0x002ee20000300a00 */
[----:B------:R-:W-:Y:S01]  /*12a80*/  LEA.HI.X.SX32 R51, R48, R205, 0x1, P2 ;  /* 0x000000cd30337211 */ /* 0x000fe200010f0eff */
[----:B------:R-:W-:Y:S01]  /*12a90*/  IMAD R59, R42, 0x3c, RZ ;  /* 0x0000003c2a3b7824 */ /* 0x000fe200078e02ff */
[----:B------:R-:W1:Y:S03]  /*12aa0*/  LDC R48, c[0x0][0x3d8] ;  /* 0x0000f600ff307b82 */ /* 0x000e660000000800 */
[----:B------:R0:W3:Y:S04]  /*12ab0*/  @P0 LDG.E.U8 R44, desc[UR20][R50.64] ;  /* 0x00000014322c0981 */ /* 0x0000e8000c1e1100 */
[----:B--2---:R2:W-:Y:S04]  /*12ac0*/  STL [R1+0x98], R38 ;  /* 0x0000982601007387 */ /* 0x0045e80000100800 */
[----:B----4-:R4:W-:Y:S01]  /*12ad0*/  STL [R1+0x9c], R39 ;  /* 0x00009c2701007387 */ /* 0x0109e20000100800 */
[----:B--2---:R-:W-:-:S04]  /*12ae0*/  IADD3 R38, P3, PT, R56, R204, RZ ;  /* 0x000000cc38267210 */ /* 0x004fc80007f7e0ff */
[----:B----4-:R-:W-:Y:S01]  /*12af0*/  LEA.HI.X.SX32 R39, R56, R205, 0x1, P3 ;  /* 0x000000cd38277211 */ /* 0x010fe200018f0eff */
[----:B------:R0:W-:Y:S01]  /*12b00*/  STL.64 [R1+0x9e0], R50 ;  /* 0x0009e03201007387 */ /* 0x0001e20000100a00 */
[----:B------:R-:W2:Y:S03]  /*12b10*/  LDC R56, c[0x0][0x3d8] ;  /* 0x0000f600ff387b82 */ /* 0x000ea60000000800 */
[----:B------:R-:W4:Y:S01]  /*12b20*/  @P0 LDG.E.U8 R41, desc[UR20][R38.64] ;  /* 0x0000001426290981 */ /* 0x000f22000c1e1100 */
[----:B0-----:R-:W-:-:S03]  /*12b30*/  IMAD R50, R43, 0x2c, RZ ;  /* 0x0000002c2b327824 */ /* 0x001fc600078e02ff */
[----:B---3--:R0:W-:Y:S02]  /*12b40*/  STL [R1+0x94], R44 ;  /* 0x0000942c01007387 */ /* 0x0081e40000100800 */
[-C--:B------:R-:W-:Y:S02]  /*12b50*/  IADD3 R40, P2, PT, R50, R204.reuse, RZ ;  /* 0x000000cc32287210 */ /* 0x080fe40007f5e0ff */
[----:B------:R3:W-:Y:S01]  /*12b60*/  STL.64 [R1+0x9a8], R38 ;  /* 0x0009a82601007387 */ /* 0x0007e20000100a00 */
[C---:B------:R-:W-:Y:S01]  /*12b70*/  IADD3 R42, P3, PT, R72.reuse, R204, RZ ;  /* 0x000000cc482a7210 */ /* 0x040fe20007f7e0ff */
[----:B0-----:R-:W0:Y:S02]  /*12b80*/  LDC R44, c[0x0][0x3d8] ;  /* 0x0000f600ff2c7b82 */ /* 0x001e240000000800 */
[----:B---3--:R-:W3:Y:S01]  /*12b90*/  LDL.LU.64 R38, [R1+0x1360] ;  /* 0x0013600001267983 */ /* 0x008ee20000300a00 */
[----:B------:R-:W-:-:S05]  /*12ba0*/  LEA.HI.X.SX32 R43, R72, R205, 0x1, P3 ;  /* 0x000000cd482b7211 */ /* 0x000fca00018f0eff */
[----:B------:R-:W3:Y:S04]  /*12bb0*/  @P0 LDG.E.U8 R58, desc[UR20][R42.64] ;  /* 0x000000142a3a0981 */ /* 0x000ee8000c1e1100 */
[----:B----4-:R4:W-:Y:S02]  /*12bc0*/  STL [R1+0x90], R41 ;  /* 0x0000902901007387 */ /* 0x0109e40000100800 */
[----:B----4-:R-:W-:Y:S02]  /*12bd0*/  LEA.HI.X.SX32 R41, R50, R205, 0x1, P2 ;  /* 0x000000cd32297211 */ /* 0x010fe400010f0eff */
[----:B------:R-:W-:-:S03]  /*12be0*/  IADD3 R50, P2, PT, R59, R204, RZ ;  /* 0x000000cc3b327210 */ /* 0x000fc60007f5e0ff */
[----:B------:R-:W4:Y:S01]  /*12bf0*/  @P0 LDG.E.U8 R67, desc[UR20][R40.64] ;  /* 0x0000001428430981 */ /* 0x000f22000c1e1100 */
[----:B------:R-:W-:-:S05]  /*12c00*/  LEA.HI.X.SX32 R51, R59, R205, 0x1, P2 ;  /* 0x000000cd3b337211 */ /* 0x000fca00010f0eff */
[----:B------:R0:W3:Y:S04]  /*12c10*/  @P0 LDG.E.U8 R45, desc[UR20][R50.64] ;  /* 0x00000014322d0981 */ /* 0x0000e8000c1e1100 */
[----:B------:R0:W-:Y:S01]  /*12c20*/  STL.64 [R1+0x970], R40 ;  /* 0x0009702801007387 */ /* 0x0001e20000100a00 */
[----:B-1----:R-:W-:Y:S02]  /*12c30*/  IMAD R72, R48, 0x44, RZ ;  /* 0x0000004430487824 */ /* 0x002fe400078e02ff */
[----:B--2---:R-:W-:Y:S01]  /*12c40*/  IMAD R56, R56, 0x54, RZ ;  /* 0x0000005438387824 */ /* 0x004fe200078e02ff */
[----:B------:R-:W1:Y:S01]  /*12c50*/  LDC R48, c[0x0][0x3d8] ;  /* 0x0000f600ff307b82 */ /* 0x000e620000000800 */
[----:B0-----:R-:W2:Y:S04]  /*12c60*/  LDL.LU.64 R40, [R1+0x1358] ;  /* 0x0013580001287983 */ /* 0x001ea80000300a00 */
[----:B------:R0:W-:Y:S04]  /*12c70*/  STL.64 [R1+0x938], R42 ;  /* 0x0009382a01007387 */ /* 0x0001e80000100a00 */
[----:B0-----:R-:W2:Y:S04]  /*12c80*/  LDL.LU.64 R42, [R1+0x1350] ;  /* 0x00135000012a7983 */ /* 0x001ea80000300a00 */
[----:B------:R0:W-:Y:S01]  /*12c90*/  STL.64 [R1+0x900], R50 ;  /* 0x0009003201007387 */ /* 0x0001e20000100a00 */
[----:B------:R-:W-:Y:S01]  /*12ca0*/  IMAD R64, R64, 0x5c, RZ ;  /* 0x0000005c40407824 */ /* 0x000fe200078e02ff */
[----:B0-----:R-:W0:Y:S08]  /*12cb0*/  LDC R51, c[0x0][0x3d8] ;  /* 0x0000f600ff337b82 */ /* 0x001e300000000800 */
[----:B------:R-:W0:Y:S01]  /*12cc0*/  LDC R50, c[0x0][0x3d8] ;  /* 0x0000f600ff327b82 */ /* 0x000e220000000800 */
[----:B----4-:R4:W-:Y:S02]  /*12cd0*/  STL [R1+0x8c], R67 ;  /* 0x00008c4301007387 */ /* 0x0109e40000100800 */
[----:B----4-:R-:W-:-:S02]  /*12ce0*/  IMAD R67, R44, 0x4c, RZ ;  /* 0x0000004c2c437824 */ /* 0x010fc400078e02ff */
[----:B---3--:R3:W-:Y:S03]  /*12cf0*/  STL [R1+0x88], R58 ;  /* 0x0000883a01007387 */ /* 0x0087e60000100800 */
[CC--:B------:R-:W-:Y:S01]  /*12d00*/  IADD3 R44, P3, PT, R67.reuse, R204.reuse, RZ ;  /* 0x000000cc432c7210 */ /* 0x0c0fe20007f7e0ff */
[----:B------:R4:W-:Y:S01]  /*12d10*/  STL [R1+0x84], R45 ;  /* 0x0000842d01007387 */ /* 0x0009e20000100800 */
[CC--:B---3--:R-:W-:Y:S02]  /*12d20*/  IADD3 R58, P2, PT, R72.reuse, R204.reuse, RZ ;  /* 0x000000cc483a7210 */ /* 0x0c8fe40007f5e0ff */
[-C--:B----4-:R-:W-:Y:S02]  /*12d30*/  LEA.HI.X.SX32 R45, R67, R205.reuse, 0x1, P3 ;  /* 0x000000cd432d7211 */ /* 0x090fe400018f0eff */
[----:B------:R-:W-:Y:S01]  /*12d40*/  LEA.HI.X.SX32 R59, R72, R205, 0x1, P2 ;  /* 0x000000cd483b7211 */ /* 0x000fe200010f0eff */
[----:B-1----:R-:W-:Y:S01]  /*12d50*/  IMAD R80, R48, 0x6c, RZ ;  /* 0x0000006c30507824 */ /* 0x002fe200078e02ff */
[----:B------:R-:W1:Y:S01]  /*12d60*/  LDC R72, c[0x0][0x3d8] ;  /* 0x0000f600ff487b82 */ /* 0x000e620000000800 */
[----:B------:R-:W3:Y:S04]  /*12d70*/  @P0 LDG.E.U8 R46, desc[UR20][R44.64] ;  /* 0x000000142c2e0981 */ /* 0x000ee8000c1e1100 */
[----:B------:R4:W2:Y:S04]  /*12d80*/  @P0 LDG.E.U8 R47, desc[UR20][R58.64] ;  /* 0x000000143a2f0981 */ /* 0x0008a8000c1e1100 */
[----:B------:R4:W-:Y:S04]  /*12d90*/  STL.64 [R1+0x8c8], R58 ;  /* 0x0008c83a01007387 */ /* 0x0009e80000100a00 */
[----:B------:R0:W-:Y:S01]  /*12da0*/  STL.64 [R1+0x898], R44 ;  /* 0x0008982c01007387 */ /* 0x0001e20000100a00 */
[----:B----4-:R-:W-:-:S03]  /*12db0*/  IADD3 R58, P2, PT, R56, R204, RZ ;  /* 0x000000cc383a7210 */ /* 0x010fc60007f5e0ff */
[----:B0-----:R-:W4:Y:S01]  /*12dc0*/  LDL.LU.64 R44, [R1+0x1348] ;  /* 0x00134800012c7983 */ /* 0x001f220000300a00 */
[----:B------:R-:W-:Y:S01]  /*12dd0*/  LEA.HI.X.SX32 R59, R56, R205, 0x1, P2 ;  /* 0x000000cd383b7211 */ /* 0x000fe200010f0eff */
[----:B------:R-:W-:Y:S01]  /*12de0*/  IMAD R67, R50, 0x74, RZ ;  /* 0x0000007432437824 */ /* 0x000fe200078e02ff */
[----:B------:R-:W0:Y:S03]  /*12df0*/  LDC R56, c[0x0][0x3d8] ;  /* 0x0000f600ff387b82 */ /* 0x000e260000000800 */
[----:B------:R0:W4:Y:S04]  /*12e00*/  @P0 LDG.E.U8 R52, desc[UR20][R58.64] ;  /* 0x000000143a340981 */ /* 0x000128000c1e1100 */
[----:B---3--:R3:W-:Y:S04]  /*12e10*/  STL [R1+0x7c], R46 ;  /* 0x00007c2e01007387 */ /* 0x0087e80000100800 */
[----:B--2---:R2:W-:Y:S01]  /*12e20*/  STL [R1+0x80], R47 ;  /* 0x0000802f01007387 */ /* 0x0045e20000100800 */
[----:B---3--:R-:W-:-:S04]  /*12e30*/  IADD3 R46, P3, PT, R64, R204, RZ ;  /* 0x000000cc402e7210 */ /* 0x008fc80007f7e0ff */
[----:B--2---:R-:W-:Y:S01]  /*12e40*/  LEA.HI.X.SX32 R47, R64, R205, 0x1, P3 ;  /* 0x000000cd402f7211 */ /* 0x004fe200018f0eff */
[----:B------:R0:W-:Y:S01]  /*12e50*/  STL.64 [R1+0x868], R58 ;  /* 0x0008683a01007387 */ /* 0x0001e20000100a00 */
[----:B------:R-:W2:Y:S03]  /*12e60*/  LDC R64, c[0x0][0x3d8] ;  /* 0x0000f600ff407b82 */ /* 0x000ea60000000800 */
[----:B------:R-:W3:Y:S01]  /*12e70*/  @P0 LDG.E.U8 R49, desc[UR20][R46.64] ;  /* 0x000000142e310981 */ /* 0x000ee2000c1e1100 */
[----:B0-----:R-:W-:-:S03]  /*12e80*/  IMAD R58, R51, 0x64, RZ ;  /* 0x00000064333a7824 */ /* 0x001fc600078e02ff */
[----:B----4-:R0:W-:Y:S02]  /*12e90*/  STL [R1+0x78], R52 ;  /* 0x0000783401007387 */ /* 0x0101e40000100800 */
[-C--:B------:R-:W-:Y:S02]  /*12ea0*/  IADD3 R48, P2, PT, R58, R204.reuse, RZ ;  /* 0x000000cc3a307210 */ /* 0x080fe40007f5e0ff */
[----:B------:R4:W-:Y:S01]  /*12eb0*/  STL.64 [R1+0x838], R46 ;  /* 0x0008382e01007387 */ /* 0x0009e20000100a00 */
[C---:B------:R-:W-:Y:S01]  /*12ec0*/  IADD3 R50, P3, PT, R80.reuse, R204, RZ ;  /* 0x000000cc50327210 */ /* 0x040fe20007f7e0ff */
[----:B0-----:R-:W0:Y:S02]  /*12ed0*/  LDC R52, c[0x0][0x3d8] ;  /* 0x0000f600ff347b82 */ /* 0x001e240000000800 */
[----:B----4-:R-:W4:Y:S01]  /*12ee0*/  LDL.LU.64 R46, [R1+0x1340] ;  /* 0x00134000012e7983 */ /* 0x010f220000300a00 */
[----:B------:R-:W-:-:S05]  /*12ef0*/  LEA.HI.X.SX32 R51, R80, R205, 0x1, P3 ;  /* 0x000000cd50337211 */ /* 0x000fca00018f0eff */
[----:B------:R-:W4:Y:S04]  /*12f00*/  @P0 LDG.E.U8 R66, desc[UR20][R50.64] ;  /* 0x0000001432420981 */ /* 0x000f28000c1e1100 */
[----:B---3--:R3:W-:Y:S02]  /*12f10*/  STL [R1+0x74], R49 ;  /* 0x0000743101007387 */ /* 0x0087e40000100800 */
[----:B---3--:R-:W-:Y:S02]  /*12f20*/  LEA.HI.X.SX32 R49, R58, R205, 0x1, P2 ;  /* 0x000000cd3a317211 */ /* 0x008fe400010f0eff */
[----:B------:R-:W-:-:S03]  /*12f30*/  IADD3 R58, P2, PT, R67, R204, RZ ;  /* 0x000000cc433a7210 */ /* 0x000fc60007f5e0ff */
[----:B------:R-:W3:Y:S01]  /*12f40*/  @P0 LDG.E.U8 R75, desc[UR20][R48.64] ;  /* 0x00000014304b0981 */ /* 0x000ee2000c1e1100 */
[----:B------:R-:W-:-:S05]  /*12f50*/  LEA.HI.X.SX32 R59, R67, R205, 0x1, P2 ;  /* 0x000000cd433b7211 */ /* 0x000fca00010f0eff */
[----:B------:R0:W4:Y:S04]  /*12f60*/  @P0 LDG.E.U8 R53, desc[UR20][R58.64] ;  /* 0x000000143a350981 */ /* 0x000128000c1e1100 */
[----:B------:R0:W-:Y:S01]  /*12f70*/  STL.64 [R1+0x808], R48 ;  /* 0x0008083001007387 */ /* 0x0001e20000100a00 */
[----:B------:R-:W-:Y:S02]  /*12f80*/  IMAD R80, R56, 0x7c, RZ ;  /* 0x0000007c38507824 */ /* 0x000fe400078e02ff */
[----:B--2---:R-:W-:Y:S01]  /*12f90*/  IMAD R64, R64, 0x8c, RZ ;  /* 0x0000008c40407824 */ /* 0x004fe200078e02ff */
[----:B------:R-:W2:Y:S01]  /*12fa0*/  LDC R56, c[0x0][0x3d8] ;  /* 0x0000f600ff387b82 */ /* 0x000ea20000000800 */
[----:B0-----:R-:W2:Y:S04]  /*12fb0*/  LDL.LU.64 R48, [R1+0x1338] ;  /* 0x0013380001307983 */ /* 0x001ea80000300a00 */
[----:B------:R0:W-:Y:S04]  /*12fc0*/  STL.64 [R1+0x7d8], R50 ;  /* 0x0007d83201007387 */ /* 0x0001e80000100a00 */
[----:B0-----:R-:W2:Y:S04]  /*12fd0*/  LDL.LU.64 R50, [R1+0x1330] ;  /* 0x0013300001327983 */ /* 0x001ea80000300a00 */
[----:B------:R0:W-:Y:S01]  /*12fe0*/  STL.64 [R1+0x7a8], R58 ;  /* 0x0007a83a01007387 */ /* 0x0001e20000100a00 */
[----:B-1----:R-:W-:Y:S01]  /*12ff0*/  IMAD R72, R72, 0x94, RZ ;  /* 0x0000009448487824 */ /* 0x002fe200078e02ff */
[----:B0-----:R-:W0:Y:S08]  /*13000*/  LDC R59, c[0x0][0x3d8] ;  /* 0x0000f600ff3b7b82 */ /* 0x001e300000000800 */
[----:B------:R-:W1:Y:S01]  /*13010*/  LDC R58, c[0x0][0x3d8] ;  /* 0x0000f600ff3a7b82 */ /* 0x000e620000000800 */
[----:B---3--:R3:W-:Y:S02]  /*13020*/  STL [R1+0x70], R75 ;  /* 0x0000704b01007387 */ /* 0x0087e40000100800 */
[----:B---3--:R-:W-:-:S02]  /*13030*/  IMAD R75, R52, 0x84, RZ ;  /* 0x00000084344b7824 */ /* 0x008fc400078e02ff */
[----:B----4-:R3:W-:Y:S03]  /*13040*/  STL [R1+0x6c], R66 ;  /* 0x00006c4201007387 */ /* 0x0107e60000100800 */
[CC--:B------:R-:W-:Y:S01]  /*13050*/  IADD3 R52, P3, PT, R75.reuse, R204.reuse, RZ ;  /* 0x000000cc4b347210 */ /* 0x0c0fe20007f7e0ff */
[----:B------:R4:W-:Y:S01]  /*13060*/  STL [R1+0x68], R53 ;  /* 0x0000683501007387 */ /* 0x0009e20000100800 */
[CC--:B---3--:R-:W-:Y:S02]  /*13070*/  IADD3 R66, P2, PT, R80.reuse, R204.reuse, RZ ;  /* 0x000000cc50427210 */ /* 0x0c8fe40007f5e0ff */
[-C--:B----4-:R-:W-:Y:S02]  /*13080*/  LEA.HI.X.SX32 R53, R75, R205.reuse, 0x1, P3 ;  /* 0x000000cd4b357211 */ /* 0x090fe400018f0eff */
[----:B------:R-:W-:Y:S01]  /*13090*/  LEA.HI.X.SX32 R67, R80, R205, 0x1, P2 ;  /* 0x000000cd50437211 */ /* 0x000fe200010f0eff */
[----:B--2---:R-:W-:Y:S01]  /*130a0*/  IMAD R88, R56, 0xa4, RZ ;  /* 0x000000a438587824 */ /* 0x004fe200078e02ff */
[----:B------:R-:W2:Y:S01]  /*130b0*/  LDC R80, c[0x0][0x3d8] ;  /* 0x0000f600ff507b82 */ /* 0x000ea20000000800 */
[----:B------:R-:W3:Y:S04]  /*130c0*/  @P0 LDG.E.U8 R54, desc[UR20][R52.64] ;  /* 0x0000001434360981 */ /* 0x000ee8000c1e1100 */
[----:B------:R4:W2:Y:S04]  /*130d0*/  @P0 LDG.E.U8 R55, desc[UR20][R66.64] ;  /* 0x0000001442370981 */ /* 0x0008a8000c1e1100 */
[----:B------:R4:W-:Y:S04]  /*130e0*/  STL.64 [R1+0x778], R66 ;  /* 0x0007784201007387 */ /* 0x0009e80000100a00 */
[----:B------:R0:W-:Y:S01]  /*130f0*/  STL.64 [R1+0x748], R52 ;  /* 0x0007483401007387 */ /* 0x0001e20000100a00 */
[----:B----4-:R-:W-:-:S03]  /*13100*/  IADD3 R66, P2, PT, R64, R204, RZ ;  /* 0x000000cc40427210 */ /* 0x010fc60007f5e0ff */
[----:B0-----:R-:W4:Y:S01]  /*13110*/  LDL.LU.64 R52, [R1+0x1328] ;  /* 0x0013280001347983 */ /* 0x001f220000300a00 */
[----:B------:R-:W-:Y:S01]  /*13120*/  LEA.HI.X.SX32 R67, R64, R205, 0x1, P2 ;  /* 0x000000cd40437211 */ /* 0x000fe200010f0eff */
[----:B-1----:R-:W-:Y:S01]  /*13130*/  IMAD R75, R58, 0xac, RZ ;  /* 0x000000ac3a4b7824 */ /* 0x002fe200078e02ff */
        /* <DEDUP_REMOVED lines=9> */
[----:B-1----:R-:W-:-:S03]  /*131d0*/  IMAD R66, R59, 0x9c, RZ ;  /* 0x0000009c3b427824 */ /* 0x002fc600078e02ff */
[----:B----4-:R1:W-:Y:S02]  /*131e0*/  STL [R1+0x5c], R60 ;  /* 0x00005c3c01007387 */ /* 0x0103e40000100800 */
[-C--:B------:R-:W-:Y:S02]  /*131f0*/  IADD3 R56, P2, PT, R66, R204.reuse, RZ ;  /* 0x000000cc42387210 */ /* 0x080fe40007f5e0ff */
[----:B------:R4:W-:Y:S01]  /*13200*/  STL.64 [R1+0x6e8], R54 ;  /* 0x0006e83601007387 */ /* 0x0009e20000100a00 */
[C---:B------:R-:W-:Y:S01]  /*13210*/  IADD3 R58, P3, PT, R88.reuse, R204, RZ ;  /* 0x000000cc583a7210 */ /* 0x040fe20007f7e0ff */
[----:B-1----:R-:W1:Y:S02]  /*13220*/  LDC R60, c[0x0][0x3d8] ;  /* 0x0000f600ff3c7b82 */ /* 0x002e640000000800 */
        /* <DEDUP_REMOVED lines=10> */
[----:B0-----:R-:W-:Y:S02]  /*132d0*/  IMAD R88, R64, 0xb4, RZ ;  /* 0x000000b440587824 */ /* 0x001fe400078e02ff */
[----:B--2---:R-:W-:Y:S01]  /*132e0*/  IMAD R72, R72, 0xc4, RZ ;  /* 0x000000c448487824 */ /* 0x004fe200078e02ff */
[----:B------:R-:W0:Y:S01]  /*132f0*/  LDC R64, c[0x0][0x3d8] ;  /* 0x0000f600ff407b82 */ /* 0x000e220000000800 */
[----:B-1----:R-:W2:Y:S04]  /*13300*/  LDL.LU.64 R56, [R1+0x1318] ;  /* 0x0013180001387983 */ /* 0x002ea80000300a00 */
[----:B------:R1:W-:Y:S04]  /*13310*/  STL.64 [R1+0x688], R58 ;  /* 0x0006883a01007387 */ /* 0x0003e80000100a00 */
[----:B-1----:R-:W2:Y:S04]  /*13320*/  LDL.LU.64 R58, [R1+0x1310] ;  /* 0x00131000013a7983 */ /* 0x002ea80000300a00 */
[----:B------:R1:W-:Y:S01]  /*13330*/  STL.64 [R1+0x658], R66 ;  /* 0x0006584201007387 */ /* 0x0003e20000100a00 */
[----:B------:R-:W-:Y:S01]  /*13340*/  IMAD R80, R80, 0xcc, RZ ;  /* 0x000000cc50507824 */ /* 0x000fe200078e02ff */
[----:B-1----:R-:W1:Y:S08]  /*13350*/  LDC R67, c[0x0][0x3d8] ;  /* 0x0000f600ff437b82 */ /* 0x002e700000000800 */
[----:B------:R-:W0:Y:S01]  /*13360*/  LDC R66, c[0x0][0x3d8] ;  /* 0x0000f600ff427b82 */ /* 0x000e220000000800 */
        /* <DEDUP_REMOVED lines=8> */
[----:B0-----:R-:W-:Y:S01]  /*133f0*/  IMAD R95, R64, 0xdc, RZ ;  /* 0x000000dc405f7824 */ /* 0x001fe200078e02ff */
[----:B------:R-:W0:Y:S01]  /*13400*/  LDC R88, c[0x0][0x3d8] ;  /* 0x0000f600ff587b82 */ /* 0x000e220000000800 */
[----:B------:R-:W3:Y:S04]  /*13410*/  @P0 LDG.E.U8 R62, desc[UR20][R60.64] ;  /* 0x000000143c3e0981 */ /* 0x000ee8000c1e1100 */
[----:B------:R4:W2:Y:S04]  /*13420*/  @P0 LDG.E.U8 R63, desc[UR20][R74.64] ;  /* 0x000000144a3f0981 */ /* 0x0008a8000c1e1100 */
[----:B------:R4:W-:Y:S04]  /*13430*/  STL.64 [R1+0x628], R74 ;  /* 0x0006284a01007387 */ /* 0x0009e80000100a00 */
[----:B------:R1:W-:Y:S01]  /*13440*/  STL.64 [R1+0x5f8], R60 ;  /* 0x0005f83c01007387 */ /* 0x0003e20000100a00 */
[----:B----4-:R-:W-:-:S03]  /*13450*/  IADD3 R74, P2, PT, R72, R204, RZ ;  /* 0x000000cc484a7210 */ /* 0x010fc60007f5e0ff */
[----:B-1----:R-:W4:Y:S01]  /*13460*/  LDL.LU.64 R60, [R1+0x1308] ;  /* 0x00130800013c7983 */ /* 0x002f220000300a00 */
[----:B------:R-:W-:Y:S01]  /*13470*/  LEA.HI.X.SX32 R75, R72, R205, 0x1, P2 ;  /* 0x000000cd484b7211 */ /* 0x000fe200010f0eff */
[----:B------:R-:W-:Y:S01]  /*13480*/  IMAD R83, R66, 0xe4, RZ ;  /* 0x000000e442537824 */ /* 0x000fe200078e02ff */
[----:B------:R-:W1:Y:S03]  /*13490*/  LDC R72, c[0x0][0x3d8] ;  /* 0x0000f600ff487b82 */ /* 0x000e660000000800 */
        /* <DEDUP_REMOVED lines=34> */
[----:B---3--:R3:W-:Y:S02]  /*136c0*/  STL [R1+0x38], R91 ;  /* 0x0000385b01007387 */ /* 0x0087e40000100800 */
[----:B---3--:R-:W-:-:S02]  /*136d0*/  IMAD R91, R68, 0xf4, RZ ;  /* 0x000000f4445b7824 */ /* 0x008fc400078e02ff */
[----:B----4-:R3:W-:Y:S03]  /*136e0*/  STL [R1+0x34], R82 ;  /* 0x0000345201007387 */ /* 0x0107e60000100800 */
[-C--:B------:R-:W-:Y:S01]  /*136f0*/  IADD3 R68, P3, PT, R91, R204.reuse, RZ ;  /* 0x000000cc5b447210 */ /* 0x080fe20007f7e0ff */
[----:B------:R4:W-:Y:S01]  /*13700*/  STL [R1+0xb0], R69 ;  /* 0x0000b04501007387 */ /* 0x0009e20000100800 */
[-C--:B---3--:R-:W-:Y:S02]  /*13710*/  IADD3 R82, P2, PT, R95, R204.reuse, RZ ;  /* 0x000000cc5f527210 */ /* 0x088fe40007f5e0ff */
        /* <DEDUP_REMOVED lines=19> */
[----:B------:R-:W-:Y:S01]  /*13850*/  IADD3 R74, P3, PT, R99, R204, RZ ;  /* 0x000000cc634a7210 */ /* 0x000fe20007f7e0ff */
[----:B------:R-:W2:Y:S02]  /*13860*/  LDC R88, c[0x0][0x3d8] ;  /* 0x0000f600ff587b82 */ /* 0x000ea40000000800 */
[----:B------:R-:W3:Y:S01]  /*13870*/  @P0 LDG.E.U8 R73, desc[UR20][R70.64] ;  /* 0x0000001446490981 */ /* 0x000ee2000c1e1100 */
[----:B0-----:R-:W-:-:S03]  /*13880*/  IMAD R82, R75, 0xd, RZ ;  /* 0x0000000d4b527824 */ /* 0x001fc600078e02ff */
[----:B----4-:R0:W-:Y:S02]  /*13890*/  STL [R1+0xa4], R76 ;  /* 0x0000a44c01007387 */ /* 0x0101e40000100800 */
[----:B------:R-:W-:Y:S02]  /*138a0*/  IADD3 R72, P2, PT, R82, R204, RZ ;  /* 0x000000cc52487210 */ /* 0x000fe40007f5e0ff */
[----:B------:R4:W-:Y:S01]  /*138b0*/  STL.64 [R1+0xa80], R70 ;  /* 0x000a804601007387 */ /* 0x0009e20000100a00 */
[----:B------:R-:W-:-:S05]  /*138c0*/  LEA.HI.X.SX32 R75, R99, R205, 0x1, P3 ;  /* 0x000000cd634b7211 */ /* 0x000fca00018f0eff */
[----:B------:R-:W2:Y:S01]  /*138d0*/  @P0 LDG.E.U8 R90, desc[UR20][R74.64] ;  /* 0x000000144a5a0981 */ /* 0x000ea2000c1e1100 */
[----:B0-----:R-:W0:Y:S03]  /*138e0*/  LDC R76, c[0x0][0x3d8] ;  /* 0x0000f600ff4c7b82 */ /* 0x001e260000000800 */
[----:B----4-:R-:W4:Y:S04]  /*138f0*/  LDL.LU.64 R70, [R1+0x12e0] ;  /* 0x0012e00001467983 */ /* 0x010f280000300a00 */
[----:B---3--:R3:W-:Y:S02]  /*13900*/  STL [R1+0x120], R73 ;  /* 0x0001204901007387 */ /* 0x0087e40000100800 */
[----:B---3--:R-:W-:-:S02]  /*13910*/  LEA.HI.X.SX32 R73, R82, R205, 0x1, P2 ;  /* 0x000000cd52497211 */ /* 0x008fc400010f0eff */
        /* <DEDUP_REMOVED lines=17> */
[----:B------:R3:W-:Y:S03]  /*13a30*/  STL [R1+0x118], R90 ;  /* 0x0001185a01007387 */ /* 0x0007e60000100800 */
[CC--:B------:R-:W-:Y:S01]  /*13a40*/  IADD3 R76, P3, PT, R96.reuse, R204.reuse, RZ ;  /* 0x000000cc604c7210 */ /* 0x0c0fe20007f7e0ff */
[----:B----4-:R4:W-:Y:S01]  /*13a50*/  STL [R1+0x114], R77 ;  /* 0x0001144d01007387 */ /* 0x0109e20000100800 */
[CC--:B---3--:R-:W-:Y:S02]  /*13a60*/  IADD3 R90, P2, PT, R99.reuse, R204.reuse, RZ ;  /* 0x000000cc635a7210 */ /* 0x0c8fe40007f5e0ff */
[-C--:B----4-:R-:W-:Y:S02]  /*13a70*/  LEA.HI.X.SX32 R77, R96, R205.reuse, 0x1, P3 ;  /* 0x000000cd604d7211 */ /* 0x090fe400018f0eff */
[----:B------:R-:W-:Y:S01]  /*13a80*/  LEA.HI.X.SX32 R91, R99, R205, 0x1, P2 ;  /* 0x000000cd635b7211 */ /* 0x000fe200010f0eff */
[----:B--2---:R-:W-:Y:S01]  /*13a90*/  IMAD R104, R80, 0x4d, RZ ;  /* 0x0000004d50687824 */ /* 0x004fe200078e02ff */
[----:B------:R-:W2:Y:S01]  /*13aa0*/  LDC R99, c[0x0][0x3d8] ;  /* 0x0000f600ff637b82 */ /* 0x000ea20000000800 */
[----:B------:R-:W3:Y:S04]  /*13ab0*/  @P0 LDG.E.U8 R78, desc[UR20][R76.64] ;  /* 0x000000144c4e0981 */ /* 0x000ee8000c1e1100 */
[----:B------:R4:W2:Y:S03]  /*13ac0*/  @P0 LDG.E.U8 R79, desc[UR20][R90.64] ;  /* 0x000000145a4f0981 */ /* 0x0008a6000c1e1100 */
[----:B------:R-:W0:Y:S01]  /*13ad0*/  LDC R96, c[0x0][0x3d8] ;  /* 0x0000f600ff607b82 */ /* 0x000e220000000800 */
[----:B------:R4:W-:Y:S04]  /*13ae0*/  STL.64 [R1+0x9a0], R90 ;  /* 0x0009a05a01007387 */ /* 0x0009e80000100a00 */
[----:B------:R1:W-:Y:S01]  /*13af0*/  STL.64 [R1+0x968], R76 ;  /* 0x0009684c01007387 */ /* 0x0003e20000100a00 */
[----:B----4-:R-:W-:-:S03]  /*13b00*/  IADD3 R90, P2, PT, R88, R204, RZ ;  /* 0x000000cc585a7210 */ /* 0x010fc60007f5e0ff */
[----:B-1----:R-:W4:Y:S01]  /*13b10*/  LDL.LU.64 R76, [R1+0x12c8] ;  /* 0x0012c800014c7983 */ /* 0x002f220000300a00 */
[----:B------:R-:W-:Y:S02]  /*13b20*/  LEA.HI.X.SX32 R91, R88, R205, 0x1, P2 ;  /* 0x000000cd585b7211 */ /* 0x000fe400010f0eff */
[----:B------:R-:W1:Y:S03]  /*13b30*/  LDC R88, c[0x0][0x3d8] ;  /* 0x0000f600ff587b82 */ /* 0x000e660000000800 */
[----:B------:R-:W4:Y:S04]  /*13b40*/  @P0 LDG.E.U8 R84, desc[UR20][R90.64] ;  /* 0x000000145a540981 */ /* 0x000f28000c1e1100 */
[----:B---3--:R3:W-:Y:S04]  /*13b50*/  STL [R1+0x10c], R78 ;  /* 0x00010c4e01007387 */ /* 0x0087e80000100800 */
[----:B--2---:R2:W-:Y:S01]  /*13b60*/  STL [R1+0x110], R79 ;  /* 0x0001104f01007387 */ /* 0x0045e20000100800 */
[----:B---3--:R-:W-:-:S04]  /*13b70*/  IADD3 R78, P3, PT, R95, R204, RZ ;  /* 0x000000cc5f4e7210 */ /* 0x008fc80007f7e0ff */
[----:B--2---:R-:W-:-:S05]  /*13b80*/  LEA.HI.X.SX32 R79, R95, R205, 0x1, P3 ;  /* 0x000000cd5f4f7211 */ /* 0x004fca00018f0eff */
[----:B------:R-:W2:Y:S04]  /*13b90*/  @P0 LDG.E.U8 R81, desc[UR20][R78.64] ;  /* 0x000000144e510981 */ /* 0x000ea8000c1e1100 */
[----:B------:R0:W-:Y:S01]  /*13ba0*/  STL.64 [R1+0x930], R90 ;  /* 0x0009305a01007387 */ /* 0x0001e20000100a00 */
[----:B------:R-:W-:-:S03]  /*13bb0*/  IMAD R95, R82, 0x55, RZ ;  /* 0x00000055525f7824 */ /* 0x000fc600078e02ff */
[----:B----4-:R3:W-:Y:S01]  /*13bc0*/  STL [R1+0x108], R84 ;  /* 0x0001085401007387 */ /* 0x0107e20000100800 */
[----:B0-----:R-:W-:-:S03]  /*13bd0*/  IMAD R90, R83, 0x45, RZ ;  /* 0x00000045535a7824 */ /* 0x001fc600078e02ff */
[----:B------:R0:W-:Y:S02]  /*13be0*/  STL.64 [R1+0x8f8], R78 ;  /* 0x0008f84e01007387 */ /* 0x0001e40000100a00 */
[-C--:B------:R-:W-:Y:S01]  /*13bf0*/  IADD3 R80, P2, PT, R90, R204.reuse, RZ ;  /* 0x000000cc5a507210 */ /* 0x080fe20007f5e0ff */
[----:B---3--:R-:W3:Y:S01]  /*13c00*/  LDC R84, c[0x0][0x3d8] ;  /* 0x0000f600ff547b82 */ /* 0x008ee20000000800 */
[C---:B------:R-:W-:Y:S01]  /*13c10*/  IADD3 R82, P3, PT, R104.reuse, R204, RZ ;  /* 0x000000cc68527210 */ /* 0x040fe20007f7e0ff */
[----:B0-----:R-:W4:Y:S03]  /*13c20*/  LDL.LU.64 R78, [R1+0x12c0] ;  /* 0x0012c000014e7983 */ /* 0x001f260000300a00 */
[----:B------:R-:W-:-:S05]  /*13c30*/  LEA.HI.X.SX32 R83, R104, R205, 0x1, P3 ;  /* 0x000000cd68537211 */ /* 0x000fca00018f0eff */
[----:B------:R-:W3:Y:S04]  /*13c40*/  @P0 LDG.E.U8 R94, desc[UR20][R82.64] ;  /* 0x00000014525e0981 */ /* 0x000ee8000c1e1100 */
[----:B--2---:R0:W-:Y:S02]  /*13c50*/  STL [R1+0x104], R81 ;  /* 0x0001045101007387 */ /* 0x0041e40000100800 */
[----:B0-----:R-:W-:Y:S02]  /*13c60*/  LEA.HI.X.SX32 R81, R90, R205, 0x1, P2 ;  /* 0x000000cd5a517211 */ /* 0x001fe400010f0eff */
[----:B------:R-:W-:-:S03]  /*13c70*/  IADD3 R90, P2, PT, R95, R204, RZ ;  /* 0x000000cc5f5a7210 */ /* 0x000fc60007f5e0ff */
[----:B------:R-:W2:Y:S01]  /*13c80*/  @P0 LDG.E.U8 R103, desc[UR20][R80.64] ;  /* 0x0000001450670981 */ /* 0x000ea2000c1e1100 */
[----:B------:R-:W-:-:S05]  /*13c90*/  LEA.HI.X.SX32 R91, R95, R205, 0x1, P2 ;  /* 0x000000cd5f5b7211 */ /* 0x000fca00010f0eff */
[----:B------:R0:W3:Y:S04]  /*13ca0*/  @P0 LDG.E.U8 R85, desc[UR20][R90.64] ;  /* 0x000000145a550981 */ /* 0x0000e8000c1e1100 */
[----:B------:R0:W-:Y:S01]  /*13cb0*/  STL.64 [R1+0x8c0], R80 ;  /* 0x0008c05001007387 */ /* 0x0001e20000100a00 */
[----:B-1----:R-:W-:Y:S02]  /*13cc0*/  IMAD R104, R88, 0x5d, RZ ;  /* 0x0000005d58687824 */ /* 0x002fe400078e02ff */
[----:B------:R-:W-:Y:S01]  /*13cd0*/  IMAD R99, R99, 0x6d, RZ ;  /* 0x0000006d63637824 */ /* 0x000fe200078e02ff */
[----:B------:R-:W1:Y:S01]  /*13ce0*/  LDC R88, c[0x0][0x3d8] ;  /* 0x0000f600ff587b82 */ /* 0x000e620000000800 */
[----:B0-----:R-:W4:Y:S04]  /*13cf0*/  LDL.LU.64 R80, [R1+0x12b8] ;  /* 0x0012b80001507983 */ /* 0x001f280000300a00 */
[----:B------:R0:W-:Y:S04]  /*13d00*/  STL.64 [R1+0x890], R82 ;  /* 0x0008905201007387 */ /* 0x0001e80000100a00 */
[----:B0-----:R-:W4:Y:S04]  /*13d10*/  LDL.LU.64 R82, [R1+0x12b0] ;  /* 0x0012b00001527983 */ /* 0x001f280000300a00 */
[----:B------:R0:W-:Y:S01]  /*13d20*/  STL.64 [R1+0x860], R90 ;  /* 0x0008605a01007387 */ /* 0x0001e20000100a00 */
[----:B------:R-:W-:Y:S01]  /*13d30*/  IMAD R96, R96, 0x75, RZ ;  /* 0x0000007560607824 */ /* 0x000fe200078e02ff */
[----:B0-----:R-:W0:Y:S08]  /*13d40*/  LDC R91, c[0x0][0x3d8] ;  /* 0x0000f600ff5b7b82 */ /* 0x001e300000000800 */
[----:B------:R-:W0:Y:S01]  /*13d50*/  LDC R90, c[0x0][0x3d8] ;  /* 0x0000f600ff5a7b82 */ /* 0x000e220000000800 */
[----:B--2---:R3:W-:Y:S02]  /*13d60*/  STL [R1+0x100], R103 ;  /* 0x0001006701007387 */ /* 0x0047e40000100800 */
[----:B---3--:R-:W-:-:S02]  /*13d70*/  IMAD R103, R84, 0x65, RZ ;  /* 0x0000006554677824 */ /* 0x008fc400078e02ff */
[----:B------:R2:W-:Y:S03]  /*13d80*/  STL [R1+0xfc], R94 ;  /* 0x0000fc5e01007387 */ /* 0x0005e60000100800 */
[CC--:B------:R-:W-:Y:S01]  /*13d90*/  IADD3 R84, P3, PT, R103.reuse, R204.reuse, RZ ;  /* 0x000000cc67547210 */ /* 0x0c0fe20007f7e0ff */
[----:B------:R3:W-:Y:S01]  /*13da0*/  STL [R1+0xf8], R85 ;  /* 0x0000f85501007387 */ /* 0x0007e20000100800 */
[CC--:B--2---:R-:W-:Y:S02]  /*13db0*/  IADD3 R94, P2, PT, R104.reuse, R204.reuse, RZ ;  /* 0x000000cc685e7210 */ /* 0x0c4fe40007f5e0ff */
[-C--:B---3--:R-:W-:Y:S02]  /*13dc0*/  LEA.HI.X.SX32 R85, R103, R205.reuse, 0x1, P3 ;  /* 0x000000cd67557211 */ /* 0x088fe400018f0eff */
[----:B------:R-:W-:Y:S01]  /*13dd0*/  LEA.HI.X.SX32 R95, R104, R205, 0x1, P2 ;  /* 0x000000cd685f7211 */ /* 0x000fe200010f0eff */
[----:B-1----:R-:W-:Y:S01]  /*13de0*/  IMAD R109, R88, 0x85, RZ ;  /* 0x00000085586d7824 */ /* 0x002fe200078e02ff */
[----:B------:R-:W1:Y:S01]  /*13df0*/  LDC R103, c[0x0][0x3d8] ;  /* 0x0000f600ff677b82 */ /* 0x000e620000000800 */
[----:B------:R-:W2:Y:S04]  /*13e00*/  @P0 LDG.E.U8 R86, desc[UR20][R84.64] ;  /* 0x0000001454560981 */ /* 0x000ea8000c1e1100 */
[----:B------:R3:W4:Y:S04]  /*13e10*/  @P0 LDG.E.U8 R87, desc[UR20][R94.64] ;  /* 0x000000145e570981 */ /* 0x000728000c1e1100 */
[----:B------:R3:W-:Y:S04]  /*13e20*/  STL.64 [R1+0x830], R94 ;  /* 0x0008305e01007387 */ /* 0x0007e80000100a00 */
[----:B------:R0:W-:Y:S01]  /*13e30*/  STL.64 [R1+0x800], R84 ;  /* 0x0008005401007387 */ /* 0x0001e20000100a00 */
[----:B---3--:R-:W-:-:S03]  /*13e40*/  IADD3 R94, P2, PT, R99, R204, RZ ;  /* 0x000000cc635e7210 */ /* 0x008fc60007f5e0ff */
[----:B0-----:R-:W3:Y:S01]  /*13e50*/  LDL.LU.64 R84, [R1+0x12a8] ;  /* 0x0012a80001547983 */ /* 0x001ee20000300a00 */
[----:B------:R-:W-:Y:S01]  /*13e60*/  LEA.HI.X.SX32 R95, R99, R205, 0x1, P2 ;  /* 0x000000cd635f7211 */ /* 0x000fe200010f0eff */
[----:B------:R-:W-:Y:S01]  /*13e70*/  IMAD R104, R90, 0x8d, RZ ;  /* 0x0000008d5a687824 */ /* 0x000fe200078e02ff */
[----:B------:R-:W0:Y:S03]  /*13e80*/  LDC R99, c[0x0][0x3d8] ;  /* 0x0000f600ff637b82 */ /* 0x000e260000000800 */
        /* <DEDUP_REMOVED lines=12> */
[----:B------:R-:W-:-:S04]  /*13f50*/  IADD3 R90, P3, PT, R109, R204, RZ ;  /* 0x000000cc6d5a7210 */ /* 0x000fc80007f7e0ff */
[-C--:B------:R-:W-:Y:S01]  /*13f60*/  LEA.HI.X.SX32 R91, R109, R205.reuse, 0x1, P3 ;  /* 0x000000cd6d5b7211 */ /* 0x080fe200018f0eff */
[----:B0-----:R-:W0:Y:S04]  /*13f70*/  LDC R92, c[0x0][0x3d8] ;  /* 0x0000f600ff5c7b82 */ /* 0x001e280000000800 */
[----:B------:R-:W2:Y:S04]  /*13f80*/  @P0 LDG.E.U8 R101, desc[UR20][R90.64] ;  /* 0x000000145a650981 */ /* 0x000ea8000c1e1100 */
[----:B---3--:R-:W3:Y:S01]  /*13f90*/  LDL.LU.64 R86, [R1+0x12a0] ;  /* 0x0012a00001567983 */ /* 0x008ee20000300a00 */
[----:B-1----:R-:W-:Y:S01]  /*13fa0*/  IMAD R103, R103, 0xa5, RZ ;  /* 0x000000a567677824 */ /* 0x002fe200078e02ff */
[----:B------:R-:W1:Y:S02]  /*13fb0*/  LDC R109, c[0x0][0x3d8] ;  /* 0x0000f600ff6d7b82 */ /* 0x000e640000000800 */
[----:B----4-:R4:W-:Y:S02]  /*13fc0*/  STL [R1+0xe8], R89 ;  /* 0x0000e85901007387 */ /* 0x0109e40000100800 */
[----:B----4-:R-:W-:-:S02]  /*13fd0*/  LEA.HI.X.SX32 R89, R94, R205, 0x1, P2 ;  /* 0x000000cd5e597211 */ /* 0x010fc400010f0eff */
[----:B------:R-:W-:-:S03]  /*13fe0*/  IADD3 R94, P2, PT, R104, R204, RZ ;  /* 0x000000cc685e7210 */ /* 0x000fc60007f5e0ff */
[----:B------:R-:W4:Y:S01]  /*13ff0*/  @P0 LDG.E.U8 R107, desc[UR20][R88.64] ;  /* 0x00000014586b0981 */ /* 0x000f22000c1e1100 */
[----:B------:R-:W-:Y:S02]  /*14000*/  LEA.HI.X.SX32 R95, R104, R205, 0x1, P2 ;  /* 0x000000cd685f7211 */ /* 0x000fe400010f0eff */
[----:B------:R-:W0:Y:S03]  /*14010*/  LDC R104, c[0x0][0x3d8] ;  /* 0x0000f600ff687b82 */ /* 0x000e260000000800 */
[----:B------:R-:W2:Y:S04]  /*14020*/  @P0 LDG.E.U8 R93, desc[UR20][R94.64] ;  /* 0x000000145e5d0981 */ /* 0x000ea8000c1e1100 */
[----:B------:R1:W-:Y:S04]  /*14030*/  STL.64 [R1+0x770], R88 ;  /* 0x0007705801007387 */ /* 0x0003e80000100a00 */
[----:B-1----:R-:W3:Y:S04]  /*14040*/  LDL.LU.64 R88, [R1+0x1298] ;  /* 0x0012980001587983 */ /* 0x002ee80000300a00 */
[----:B------:R1:W-:Y:S04]  /*14050*/  STL.64 [R1+0x740], R90 ;  /* 0x0007405a01007387 */ /* 0x0003e80000100a00 */
[----:B-1----:R-:W3:Y:S04]  /*14060*/  LDL.LU.64 R90, [R1+0x1290] ;  /* 0x00129000015a7983 */ /* 0x002ee80000300a00 */
[----:B----4-:R1:W-:Y:S04]  /*14070*/  STL [R1+0xe4], R107 ;  /* 0x0000e46b01007387 */ /* 0x0103e80000100800 */
[----:B------:R-:W-:Y:S04]  /*14080*/  STL.64 [R1+0x710], R94 ;  /* 0x0007105e01007387 */ /* 0x000fe80000100a00 */
[----:B--2---:R0:W-:Y:S01]  /*14090*/  STL [R1+0xe0], R101 ;  /* 0x0000e06501007387 */ /* 0x0041e20000100800 */
[----:B-1----:R-:W-:-:S03]  /*140a0*/  IMAD R107, R99, 0x95, RZ ;  /* 0x00000095636b7824 */ /* 0x002fc600078e02ff */
[----:B------:R1:W-:Y:S01]  /*140b0*/  STL [R1+0xdc], R93 ;  /* 0x0000dc5d01007387 */ /* 0x0003e20000100800 */
[----:B------:R-:W2:Y:S01]  /*140c0*/  LDC R99, c[0x0][0x3d8] ;  /* 0x0000f600ff637b82 */ /* 0x000ea20000000800 */
[----:B0-----:R-:W-:Y:S01]  /*140d0*/  IMAD R101, R92, 0x9d, RZ ;  /* 0x0000009d5c657824 */ /* 0x001fe200078e02ff */
[----:B------:R-:W-:-:S04]  /*140e0*/  IADD3 R92, P2, PT, R107, R204, RZ ;  /* 0x000000cc6b5c7210 */ /* 0x000fc80007f5e0ff */
[----:B------:R-:W-:Y:S02]  /*140f0*/  IADD3 R94, P3, PT, R101, R204, RZ ;  /* 0x000000cc655e7210 */ /* 0x000fe40007f7e0ff */
[-C--:B-1----:R-:W-:Y:S02]  /*14100*/  LEA.HI.X.SX32 R93, R107, R205.reuse, 0x1, P2 ;  /* 0x000000cd6b5d7211 */ /* 0x082fe400010f0eff */
[----:B------:R-:W-:-:S03]  /*14110*/  LEA.HI.X.SX32 R95, R101, R205, 0x1, P3 ;  /* 0x000000cd655f7211 */ /* 0x000fc600018f0eff */
[----:B------:R-:W4:Y:S04]  /*14120*/  @P0 LDG.E.U8 R97, desc[UR20][R92.64] ;  /* 0x000000145c610981 */ /* 0x000f28000c1e1100 */
[----:B------:R-:W2:Y:S01]  /*14130*/  @P0 LDG.E.U8 R100, desc[UR20][R94.64] ;  /* 0x000000145e640981 */ /* 0x000ea2000c1e1100 */
[----:B------:R-:W-:Y:S01]  /*14140*/  IMAD R107, R96, 0xad, RZ ;  /* 0x000000ad606b7824 */ /* 0x000fe200078e02ff */
[C---:B------:R-:W-:Y:S02]  /*14150*/  IADD3 R96, P2, PT, R103.reuse, R204, RZ ;  /* 0x000000cc67607210 */ /* 0x040fe40007f5e0ff */
[----:B------:R0:W-:Y:S04]  /*14160*/  STL.64 [R1+0x6e0], R92 ;  /* 0x0006e05c01007387 */ /* 0x0001e80000100a00 */
[----:B0-----:R-:W2:Y:S04]  /*14170*/  LDL.LU.64 R92, [R1+0x1288] ;  /* 0x00128800015c7983 */ /* 0x001ea80000300a00 */
[----:B----4-:R0:W-:Y:S04]  /*14180*/  STL [R1+0xd8], R97 ;  /* 0x0000d86101007387 */ /* 0x0101e80000100800 */
[----:B------:R1:W-:Y:S01]  /*14190*/  STL.64 [R1+0x6b0], R94 ;  /* 0x0006b05e01007387 */ /* 0x0003e20000100a00 */
[----:B0-----:R-:W-:-:S02]  /*141a0*/  LEA.HI.X.SX32 R97, R103, R205, 0x1, P2 ;  /* 0x000000cd67617211 */ /* 0x001fc400010f0eff */
[----:B------:R-:W0:Y:S03]  /*141b0*/  LDC R103, c[0x0][0x3d8] ;  /* 0x0000f600ff677b82 */ /* 0x000e260000000800 */
[----:B------:R-:W4:Y:S04]  /*141c0*/  @P0 LDG.E.U8 R105, desc[UR20][R96.64] ;  /* 0x0000001460690981 */ /* 0x000f28000c1e1100 */
[----:B-1----:R-:W3:Y:S04]  /*141d0*/  LDL.LU.64 R94, [R1+0x1280] ;  /* 0x00128000015e7983 */ /* 0x002ee80000300a00 */
[----:B--2---:R1:W-:Y:S02]  /*141e0*/  STL [R1+0xd4], R100 ;  /* 0x0000d46401007387 */ /* 0x0043e40000100800 */
[----:B-1----:R-:W-:-:S04]  /*141f0*/  IADD3 R100, P3, PT, R107, R204, RZ ;  /* 0x000000cc6b647210 */ /* 0x002fc80007f7e0ff */
[----:B------:R-:W-:Y:S01]  /*14200*/  LEA.HI.X.SX32 R101, R107, R205, 0x1, P3 ;  /* 0x000000cd6b657211 */ /* 0x000fe200018f0eff */
[----:B------:R1:W-:Y:S01]  /*14210*/  STL.64 [R1+0x680], R96 ;  /* 0x0006806001007387 */ /* 0x0003e20000100a00 */
[----:B------:R-:W2:Y:S03]  /*14220*/  LDC R107, c[0x0][0x3d8] ;  /* 0x0000f600ff6b7b82 */ /* 0x000ea60000000800 */
[----:B------:R0:W2:Y:S04]  /*14230*/  @P0 LDG.E.U8 R98, desc[UR20][R100.64] ;  /* 0x0000001464620981 */ /* 0x0000a8000c1e1100 */
[----:B-1----:R-:W3:Y:S04]  /*14240*/  LDL.LU.64 R96, [R1+0x1278] ;  /* 0x0012780001607983 */ /* 0x002ee80000300a00 */
[----:B----4-:R1:W-:Y:S04]  /*14250*/  STL [R1+0xd0], R105 ;  /* 0x0000d06901007387 */ /* 0x0103e80000100800 */
[----:B------:R0:W-:Y:S01]  /*14260*/  STL.64 [R1+0x650], R100 ;  /* 0x0006506401007387 */ /* 0x0001e20000100a00 */
[----:B-1----:R-:W-:-:S02]  /*14270*/  IMAD R105, R104, 0xb5, RZ ;  /* 0x000000b568697824 */ /* 0x002fc400078e02ff */
[----:B------:R-:W-:-:S05]  /*14280*/  IMAD R104, R99, 0xbd, RZ ;  /* 0x000000bd63687824 */ /* 0x000fca00078e02ff */
[----:B0-----:R-:W-:-:S04]  /*14290*/  IADD3 R100, P3, PT, R104, R204, RZ ;  /* 0x000000cc68647210 */ /* 0x001fc80007f7e0ff */
[----:B------:R-:W-:-:S05]  /*142a0*/  LEA.HI.X.SX32 R101, R104, R205, 0x1, P3 ;  /* 0x000000cd68657211 */ /* 0x000fca00018f0eff */
[----:B------:R-:W4:Y:S04]  /*142b0*/  @P0 LDG.E.U8 R115, desc[UR20][R100.64] ;  /* 0x0000001464730981 */ /* 0x000f28000c1e1100 */
[----:B--2---:R0:W-:Y:S02]  /*142c0*/  STL [R1+0xcc], R98 ;  /* 0x0000cc6201007387 */ /* 0x0041e40000100800 */
[----:B0-----:R-:W-:-:S04]  /*142d0*/  IADD3 R98, P2, PT, R105, R204, RZ ;  /* 0x000000cc69627210 */ /* 0x001fc80007f5e0ff */
[----:B------:R-:W-:Y:S02]  /*142e0*/  LEA.HI.X.SX32 R99, R105, R205, 0x1, P2 ;  /* 0x000000cd69637211 */ /* 0x000fe400010f0eff */
[----:B------:R-:W-:-:S03]  /*142f0*/  IADD3 R104, P2, PT, R113, R204, RZ ;  /* 0x000000cc71687210 */ /* 0x000fc60007f5e0ff */
[----:B------:R-:W2:Y:S01]  /*14300*/  @P0 LDG.E.U8 R119, desc[UR20][R98.64] ;  /* 0x0000001462770981 */ /* 0x000ea2000c1e1100 */
[----:B------:R-:W-:Y:S02]  /*14310*/  LEA.HI.X.SX32 R105, R113, R205, 0x1, P2 ;  /* 0x000000cd71697211 */ /* 0x000fe400010f0eff */
[----:B------:R-:W0:Y:S03]  /*14320*/  LDC R113, c[0x0][0x3d8] ;  /* 0x0000f600ff717b82 */ /* 0x000e260000000800 */
[----:B------:R-:W3:Y:S04]  /*14330*/  @P0 LDG.E.U8 R102, desc[UR20][R104.64] ;  /* 0x0000001468660981 */ /* 0x000ee8000c1e1100 */
[----:B------:R1:W-:Y:S04]  /*14340*/  STL.64 [R1+0x620], R98 ;  /* 0x0006206201007387 */ /* 0x0003e80000100a00 */
[----:B-1----:R-:W4:Y:S04]  /*14350*/  LDL.LU.64 R98, [R1+0x1270] ;  /* 0x0012700001627983 */ /* 0x002f280000300a00 */
[----:B------:R1:W-:Y:S04]  /*14360*/  STL.64 [R1+0x5f0], R100 ;  /* 0x0005f06401007387 */ /* 0x0003e80000100a00 */
[----:B-1----:R-:W4:Y:S04]  /*14370*/  LDL.LU.64 R100, [R1+0x1268] ;  /* 0x0012680001647983 */ /* 0x002f280000300a00 */
[----:B--2---:R1:W-:Y:S04]  /*14380*/  STL [R1+0xc8], R119 ;  /* 0x0000c87701007387 */ /* 0x0043e80000100800 */
[----:B------:R2:W-:Y:S01]  /*14390*/  STL.64 [R1+0x5c0], R104 ;  /* 0x0005c06801007387 */ /* 0x0005e20000100a00 */
[----:B-1----:R-:W-:-:S03]  /*143a0*/  IMAD R119, R109, 0xcd, RZ ;  /* 0x000000cd6d777824 */ /* 0x002fc600078e02ff */
[----:B---3--:R1:W-:Y:S01]  /*143b0*/  STL [R1+0xc0], R102 ;  /* 0x0000c06601007387 */ /* 0x0083e20000100800 */
[----:B------:R-:W-:-:S05]  /*143c0*/  IMAD R109, R103, 0xd5, RZ ;  /* 0x000000d5676d7824 */ /* 0x000fca00078e02ff */
[-C--:B--2---:R-:W-:Y:S02]  /*143d0*/  IADD3 R104, P3, PT, R109, R204.reuse, RZ ;  /* 0x000000cc6d687210 */ /* 0x084fe40007f7e0ff */
[----:B-1----:R-:W-:-:S04]  /*143e0*/  IADD3 R102, P2, PT, R119, R204, RZ ;  /* 0x000000cc77667210 */ /* 0x002fc80007f5e0ff */
[-C--:B------:R-:W-:Y:S02]  /*143f0*/  LEA.HI.X.SX32 R103, R119, R205.reuse, 0x1, P2 ;  /* 0x000000cd77677211 */ /* 0x080fe400010f0eff */
[----:B------:R-:W-:-:S03]  /*14400*/  LEA.HI.X.SX32 R105, R109, R205, 0x1, P3 ;  /* 0x000000cd6d697211 */ /* 0x000fc600018f0eff */
[----:B------:R-:W2:Y:S04]  /*14410*/  @P0 LDG.E.U8 R106, desc[UR20][R102.64] ;  /* 0x00000014666a0981 */ /* 0x000ea8000c1e1100 */
[----:B------:R-:W3:Y:S01]  /*14420*/  @P0 LDG.E.U8 R108, desc[UR20][R104.64] ;  /* 0x00000014686c0981 */ /* 0x000ee2000c1e1100 */
[----:B------:R-:W-:-:S03]  /*14430*/  IMAD R119, R107, 0xe5, RZ ;  /* 0x000000e56b777824 */ /* 0x000fc600078e02ff */
[----:B----4-:R1:W-:Y:S04]  /*14440*/  STL [R1+0xc4], R115 ;  /* 0x0000c47301007387 */ /* 0x0103e80000100800 */
[----:B------:R4:W-:Y:S01]  /*14450*/  STL.64 [R1+0x590], R102 ;  /* 0x0005906601007387 */ /* 0x0009e20000100a00 */
[----:B0-----:R-:W-:Y:S01]  /*14460*/  IMAD R113, R113, 0xed, RZ ;  /* 0x000000ed71717824 */ /* 0x001fe200078e02ff */
[----:B-1----:R-:W0:Y:S02]  /*14470*/  LDC R115, c[0x0][0x3d8] ;  /* 0x0000f600ff737b82 */ /* 0x002e240000000800 */
[----:B----4-:R-:W4:Y:S04]  /*14480*/  LDL.LU.64 R102, [R1+0x1260] ;  /* 0x0012600001667983 */ /* 0x010f280000300a00 */
[----:B--2---:R1:W-:Y:S04]  /*14490*/  STL [R1+0xbc], R106 ;  /* 0x0000bc6a01007387 */ /* 0x0043e80000100800 */
[----:B------:R2:W-:Y:S01]  /*144a0*/  STL.64 [R1+0x560], R104 ;  /* 0x0005606801007387 */ /* 0x0005e20000100a00 */
[----:B-1----:R-:W-:-:S03]  /*144b0*/  IADD3 R106, P2, PT, R121, R204, RZ ;  /* 0x000000cc796a7210 */ /* 0x002fc60007f5e0ff */
[----:B--2---:R-:W2:Y:S04]  /*144c0*/  LDL.LU.64 R104, [R1+0x1258] ;  /* 0x0012580001687983 */ /* 0x004ea80000300a00 */
[----:B---3--:R1:W-:Y:S01]  /*144d0*/  STL [R1+0xb8], R108 ;  /* 0x0000b86c01007387 */ /* 0x0083e20000100800 */
[----:B------:R-:W-:Y:S01]  /*144e0*/  LEA.HI.X.SX32 R107, R121, R205, 0x1, P2 ;  /* 0x000000cd796b7211 */ /* 0x000fe200010f0eff */
[----:B0-----:R-:W-:Y:S01]  /*144f0*/  IMAD R115, R115, 0xf5, RZ ;  /* 0x000000f573737824 */ /* 0x001fe200078e02ff */
[----:B------:R-:W0:Y:S03]  /*14500*/  LDC R121, c[0x0][0x3d8] ;  /* 0x0000f600ff797b82 */ /* 0x000e260000000800 */
[----:B------:R-:W3:Y:S01]  /*14510*/  @P0 LDG.E.U8 R111, desc[UR20][R106.64] ;  /* 0x000000146a6f0981 */ /* 0x000ee2000c1e1100 */
[----:B-1----:R-:W-:-:S04]  /*14520*/  IADD3 R108, P3, PT, R119, R204, RZ ;  /* 0x000000cc776c7210 */ /* 0x002fc80007f7e0ff */
[----:B------:R-:W-:Y:S01]  /*14530*/  LEA.HI.X.SX32 R109, R119, R205, 0x1, P3 ;  /* 0x000000cd776d7211 */ /* 0x000fe200018f0eff */
[----:B------:R1:W-:Y:S01]  /*14540*/  STL.64 [R1+0x530], R106 ;  /* 0x0005306a01007387 */ /* 0x0003e20000100a00 */
[----:B------:R-:W-:Y:S01]  /*14550*/  IMAD R117, R117, 0xfd, RZ ;  /* 0x000000fd75757824 */ /* 0x000fe200078e02ff */
[----:B------:R-:W0:Y:S02]  /*14560*/  LDC R119, c[0x0][0x3d8] ;  /* 0x0000f600ff777b82 */ /* 0x000e240000000800 */
[----:B------:R-:W2:Y:S04]  /*14570*/  @P0 LDG.E.U8 R110, desc[UR20][R108.64] ;  /* 0x000000146c6e0981 */ /* 0x000ea8000c1e1100 */
[----:B-1----:R-:W4:Y:S04]  /*14580*/  LDL.LU.64 R106, [R1+0x1250] ;  /* 0x00125000016a7983 */ /* 0x002f280000300a00 */
[----:B------:R1:W-:Y:S04]  /*14590*/  STL.64 [R1+0x500], R108 ;  /* 0x0005006c01007387 */ /* 0x0003e80000100a00 */
[----:B-1----:R-:W4:Y:S04]  /*145a0*/  LDL.LU.64 R108, [R1+0x1248] ;  /* 0x00124800016c7983 */ /* 0x002f280000300a00 */
[----:B--2---:R1:W-:Y:S04]  /*145b0*/  STL [R1+0x130], R110 ;  /* 0x0001306e01007387 */ /* 0x0043e80000100800 */
[----:B---3--:R2:W-:Y:S01]  /*145c0*/  STL [R1+0xb4], R111 ;  /* 0x0000b46f01007387 */ /* 0x0085e20000100800 */
[----:B-1----:R-:W-:-:S04]  /*145d0*/  IADD3 R110, P2, PT, R113, R204, RZ ;  /* 0x000000cc716e7210 */ /* 0x002fc80007f5e0ff */
[----:B--2---:R-:W-:-:S05]  /*145e0*/  LEA.HI.X.SX32 R111, R113, R205, 0x1, P2 ;  /* 0x000000cd716f7211 */ /* 0x004fca00010f0eff */
[----:B------:R-:W2:Y:S04]  /*145f0*/  @P0 LDG.E.U8 R112, desc[UR20][R110.64] ;  /* 0x000000146e700981 */ /* 0x000ea8000c1e1100 */
[----:B------:R1:W-:Y:S04]  /*14600*/  STL.64 [R1+0x4d0], R110 ;  /* 0x0004d06e01007387 */ /* 0x0003e80000100a00 */
[----:B-1----:R-:W3:Y:S04]  /*14610*/  LDL.LU.64 R110, [R1+0x1240] ;  /* 0x00124000016e7983 */ /* 0x002ee80000300a00 */
[----:B--2---:R1:W-:Y:S02]  /*14620*/  STL [R1+0x12c], R112 ;  /* 0x00012c7001007387 */ /* 0x0043e40000100800 */
[----:B-1----:R-:W-:-:S04]  /*14630*/  IADD3 R112, P2, PT, R115, R204, RZ ;  /* 0x000000cc73707210 */ /* 0x002fc80007f5e0ff */
[----:B------:R-:W-:-:S05]  /*14640*/  LEA.HI.X.SX32 R113, R115, R205, 0x1, P2 ;  /* 0x000000cd73717211 */ /* 0x000fca00010f0eff */
[----:B------:R-:W2:Y:S04]  /*14650*/  @P0 LDG.E.U8 R114, desc[UR20][R112.64] ;  /* 0x0000001470720981 */ /* 0x000ea8000c1e1100 */
[----:B------:R1:W-:Y:S04]  /*14660*/  STL.64 [R1+0x4a0], R112 ;  /* 0x0004a07001007387 */ /* 0x0003e80000100a00 */
[----:B-1----:R-:W3:Y:S04]  /*14670*/  LDL.LU.64 R112, [R1+0x1238] ;  /* 0x0012380001707983 */ /* 0x002ee80000300a00 */
[----:B--2---:R1:W-:Y:S02]  /*14680*/  STL [R1+0x128], R114 ;  /* 0x0001287201007387 */ /* 0x0043e40000100800 */
[----:B-1----:R-:W-:-:S04]  /*14690*/  IADD3 R114, P2, PT, R117, R204, RZ ;  /* 0x000000cc75727210 */ /* 0x002fc80007f5e0ff */
[----:B------:R-:W-:-:S05]  /*146a0*/  LEA.HI.X.SX32 R115, R117, R205, 0x1, P2 ;  /* 0x000000cd75737211 */ /* 0x000fca00010f0eff */
[----:B------:R-:W2:Y:S01]  /*146b0*/  @P0 LDG.E.U8 R116, desc[UR20][R114.64] ;  /* 0x0000001472740981 */ /* 0x000ea2000c1e1100 */
[----:B0-----:R-:W-:-:S03]  /*146c0*/  IMAD R119, R119, 0x6, RZ ;  /* 0x0000000677777824 */ /* 0x001fc600078e02ff */
[----:B------:R0:W-:Y:S04]  /*146d0*/  STL.64 [R1+0x470], R114 ;  /* 0x0004707201007387 */ /* 0x0001e80000100a00 */
[----:B0-----:R-:W3:Y:S04]  /*146e0*/  LDL.LU.64 R114, [R1+0x1230] ;  /* 0x0012300001727983 */ /* 0x001ee80000300a00 */
[----:B--2---:R0:W-:Y:S02]  /*146f0*/  STL [R1+0x124], R116 ;  /* 0x0001247401007387 */ /* 0x0041e40000100800 */
[----:B0-----:R-:W-:-:S04]  /*14700*/  IADD3 R116, P2, PT, R119, R204, RZ ;  /* 0x000000cc77747210 */ /* 0x001fc80007f5e0ff */
[----:B------:R-:W-:-:S05]  /*14710*/  LEA.HI.X.SX32 R117, R119, R205, 0x1, P2 ;  /* 0x000000cd77757211 */ /* 0x000fca00010f0eff */
[----:B------:R-:W2:Y:S01]  /*14720*/  @P0 LDG.E.U8 R118, desc[UR20][R116.64] ;  /* 0x0000001474760981 */ /* 0x000ea2000c1e1100 */
[----:B------:R-:W-:-:S03]  /*14730*/  IMAD R121, R121, 0xe, RZ ;  /* 0x0000000e79797824 */ /* 0x000fc600078e02ff */
[----:B------:R0:W-:Y:S04]  /*14740*/  STL.64 [R1+0xa78], R116 ;  /* 0x000a787401007387 */ /* 0x0001e80000100a00 */
[----:B0-----:R-:W3:Y:S04]  /*14750*/  LDL.LU.64 R116, [R1+0x1228] ;  /* 0x0012280001747983 */ /* 0x001ee80000300a00 */
[----:B--2---:R0:W-:Y:S02]  /*14760*/  STL [R1+0x140], R118 ;  /* 0x0001407601007387 */ /* 0x0041e40000100800 */
[----:B0-----:R-:W-:-:S04]  /*14770*/  IADD3 R118, P2, PT, R121, R204, RZ ;  /* 0x000000cc79767210 */ /* 0x001fc80007f5e0ff */
[----:B------:R-:W-:-:S05]  /*14780*/  LEA.HI.X.SX32 R119, R121, R205, 0x1, P2 ;  /* 0x000000cd79777211 */ /* 0x000fca00010f0eff */
[----:B------:R-:W2:Y:S04]  /*14790*/  @P0 LDG.E.U8 R120, desc[UR20][R118.64] ;  /* 0x0000001476780981 */ /* 0x000ea8000c1e1100 */
        /* <DEDUP_REMOVED lines=25> */
[----:B0-----:R-:W3:Y:S01]  /*14930*/  LDL.LU.64 R126, [R1+0x1200] ;  /* 0x00120000017e7983 */ /* 0x001ee20000300a00 */
[----:B------:R-:W0:Y:S03]  /*14940*/  S2R R199, SR_TID.X ;  /* 0x0000000000c77919 */ /* 0x000e260000002100 */
[----:B--2---:R1:W-:Y:S02]  /*14950*/  STL [R1+0x148], R128 ;  /* 0x0001488001007387 */ /* 0x0043e40000100800 */
[----:B-1----:R-:W-:-:S04]  /*14960*/  IADD3 R128, P2, PT, R131, R204, RZ ;  /* 0x000000cc83807210 */ /* 0x002fc80007f5e0ff */
[----:B------:R-:W-:-:S05]  /*14970*/  LEA.HI.X.SX32 R129, R131, R205, 0x1, P2 ;  /* 0x000000cd83817211 */ /* 0x000fca00010f0eff */
[----:B------:R-:W2:Y:S01]  /*14980*/  @P0 LDG.E.U8 R130, desc[UR20][R128.64] ;  /* 0x0000001480820981 */ /* 0x000ea2000c1e1100 */
[----:B0-----:R-:W-:-:S05]  /*14990*/  LOP3.LUT R199, R199, 0x7f, RZ, 0xc0, !PT ;  /* 0x0000007fc7c77812 */ /* 0x001fca00078ec0ff */
        /* <DEDUP_REMOVED lines=11> */
[----:B------:R-:W-:Y:S04]  /*14a50*/  STS.U8 [R199+UR6+0xa800], R221 ;  /* 0x00a800ddc7007988 */ /* 0x000fe80008000006 */
[----:B------:R1:W-:Y:S04]  /*14a60*/  STS.U8 [R199+UR6+0xac00], R217 ;  /* 0x00ac00d9c7007988 */ /* 0x0003e80008000006 */
[----:B0-----:R-:W3:Y:S04]  /*14a70*/  LDL.LU.64 R128, [R1+0x11f8] ;  /* 0x0011f80001807983 */ /* 0x001ee80000300a00 */
[----:B------:R0:W-:Y:S01]  /*14a80*/  STS.U8 [R199+UR6+0xb000], R213 ;  /* 0x00b000d5c7007988 */ /* 0x0001e20008000006 */
[----:B------:R-:W-:Y:S01]  /*14a90*/  PRMT R207, RZ, 0x7610, R207 ;  /* 0x00007610ffcf7816 */ /* 0x000fe200000000cf */
[----:B-1----:R-:W-:Y:S01]  /*14aa0*/  FMUL R217, R4, UR4 ;  /* 0x0000000404d97c20 */ /* 0x002fe20008400000 */
[----:B------:R-:W-:Y:S01]  /*14ab0*/  FMUL R4, R59, UR4 ;  /* 0x000000043b047c20 */ /* 0x000fe20008400000 */
[----:B0-----:R-:W-:Y:S01]  /*14ac0*/  FMUL R213, R5, UR4 ;  /* 0x0000000405d57c20 */ /* 0x001fe20008400000 */
[----:B------:R-:W-:Y:S01]  /*14ad0*/  FMUL R5, R7, UR4 ;  /* 0x0000000407057c20 */ /* 0x000fe20008400000 */
[----:B------:R-:W-:Y:S01]  /*14ae0*/  FMUL R7, R9, UR4 ;  /* 0x0000000409077c20 */ /* 0x000fe20008400000 */
[----:B------:R-:W-:Y:S01]  /*14af0*/  FMUL R9, R11, UR4 ;  /* 0x000000040b097c20 */ /* 0x000fe20008400000 */
[----:B------:R-:W-:Y:S01]  /*14b00*/  FMUL R11, R13, UR4 ;  /* 0x000000040d0b7c20 */ /* 0x000fe20008400000 */
[----:B------:R-:W-:Y:S01]  /*14b10*/  FMUL R13, R15, UR4 ;  /* 0x000000040f0d7c20 */ /* 0x000fe20008400000 */
[----:B------:R-:W-:Y:S01]  /*14b20*/  FMUL R15, R58, UR4 ;  /* 0x000000043a0f7c20 */ /* 0x000fe20008400000 */
[----:B------:R-:W-:Y:S04]  /*14b30*/  STS.U8 [R199+UR6+0xb400], R209 ;  /* 0x00b400d1c7007988 */ /* 0x000fe80008000006 */
[----:B------:R-:W-:Y:S04]  /*14b40*/  STS.U8 [R199+UR6+0xb800], R196 ;  /* 0x00b800c4c7007988 */ /* 0x000fe80008000006 */
[----:B------:R-:W-:Y:S04]  /*14b50*/  STS.U8 [R199+UR6+0xbc00], R192 ;  /* 0x00bc00c0c7007988 */ /* 0x000fe80008000006 */
[----:B------:R-:W-:Y:S04]  /*14b60*/  STS.U8 [R199+UR6+0xc000], R188 ;  /* 0x00c000bcc7007988 */ /* 0x000fe80008000006 */
[----:B------:R-:W-:Y:S04]  /*14b70*/  STS.U8 [R199+UR6+0xc400], R184 ;  /* 0x00c400b8c7007988 */ /* 0x000fe80008000006 */
[----:B------:R-:W-:Y:S04]  /*14b80*/  STS.U8 [R199+UR6+0xc800], R180 ;  /* 0x00c800b4c7007988 */ /* 0x000fe80008000006 */
[----:B------:R0:W-:Y:S02]  /*14b90*/  STS.U8 [R199+UR6+0xcc00], R176 ;  /* 0x00cc00b0c7007988 */ /* 0x0001e40008000006 */
[----:B0-----:R-:W-:Y:S01]  /*14ba0*/  FMUL R176, R23, UR4 ;  /* 0x0000000417b07c20 */ /* 0x001fe20008400000 */
[----:B------:R-:W-:Y:S01]  /*14bb0*/  FMUL R23, R70, UR4 ;  /* 0x0000000446177c20 */ /* 0x000fe20008400000 */
[----:B--2---:R0:W-:Y:S02]  /*14bc0*/  STL [R1+0x144], R130 ;  /* 0x0001448201007387 */ /* 0x0041e40000100800 */
[----:B0-----:R-:W-:-:S04]  /*14bd0*/  IADD3 R130, P2, PT, R200, R204, RZ ;  /* 0x000000ccc8827210 */ /* 0x001fc80007f5e0ff */
[----:B------:R-:W-:-:S05]  /*14be0*/  LEA.HI.X.SX32 R131, R200, R205, 0x1, P2 ;  /* 0x000000cdc8837211 */ /* 0x000fca00010f0eff */
[----:B------:R0:W-:Y:S04]  /*14bf0*/  STL.64 [R1+0x8f0], R130 ;  /* 0x0008f08201007387 */ /* 0x0001e80000100a00 */
[----:B------:R1:W2:Y:S04]  /*14c00*/  @P0 LDG.E.U8 R207, desc[UR20][R130.64] ;  /* 0x0000001482cf0981 */ /* 0x0002a8000c1e1100 */
[----:B0-----:R-:W1:Y:S04]  /*14c10*/  LDL.LU.64 R130, [R1+0x11f0] ;  /* 0x0011f00001827983 */ /* 0x001e680000300a00 */
[----:B------:R-:W-:Y:S04]  /*14c20*/  STL [R1+0x10], R15 ;  /* 0x0000100f01007387 */ /* 0x000fe80000100800 */
[----:B------:R0:W-:Y:S02]  /*14c30*/  STL [R1], R4 ;  /* 0x0000000401007387 */ /* 0x0001e40000100800 */
[----:B0-----:R-:W-:Y:S01]  /*14c40*/  FMUL R4, R63, UR4 ;  /* 0x000000043f047c20 */ /* 0x001fe20008400000 */
[----:B------:R-:W-:-:S04]  /*14c50*/  FMUL R15, R67, UR4 ;  /* 0x00000004430f7c20 */ /* 0x000fc80008400000 */
[----:B------:R0:W-:Y:S04]  /*14c60*/  STL [R1+0x20], R4 ;  /* 0x0000200401007387 */ /* 0x0001e80000100800 */
[----:B------:R3:W-:Y:S01]  /*14c70*/  STL [R1+0x154], R15 ;  /* 0x0001540f01007387 */ /* 0x0007e20000100800 */
[----:B0-----:R-:W-:Y:S01]  /*14c80*/  FMUL R4, R69, UR4 ;  /* 0x0000000445047c20 */ /* 0x001fe20008400000 */
[----:B---3--:R-:W-:-:S04]  /*14c90*/  FMUL R15, R71, UR4 ;  /* 0x00000004470f7c20 */ /* 0x008fc80008400000 */
[----:B------:R0:W-:Y:S04]  /*14ca0*/  STL [R1+0x158], R4 ;  /* 0x0001580401007387 */ /* 0x0001e80000100800 */
[----:B------:R3:W-:Y:S01]  /*14cb0*/  STL [R1+0x160], R23 ;  /* 0x0001601701007387 */ /* 0x0007e20000100800 */
[----:B0-----:R-:W-:-:S03]  /*14cc0*/  FMUL R4, R72, UR4 ;  /* 0x0000000448047c20 */ /* 0x001fc60008400000 */
[----:B------:R0:W-:Y:S01]  /*14cd0*/  STL [R1+0x15c], R15 ;  /* 0x00015c0f01007387 */ /* 0x0001e20000100800 */
[----:B---3--:R-:W-:-:S03]  /*14ce0*/  FMUL R23, R73, UR4 ;  /* 0x0000000449177c20 */ /* 0x008fc60008400000 */
[----:B------:R3:W-:Y:S01]  /*14cf0*/  STL [R1+0x164], R4 ;  /* 0x0001640401007387 */ /* 0x0007e20000100800 */
[----:B0-----:R-:W-:-:S03]  /*14d00*/  FMUL R15, R74, UR4 ;  /* 0x000000044a0f7c20 */ /* 0x001fc60008400000 */
[----:B------:R0:W-:Y:S01]  /*14d10*/  STL [R1+0x16c], R23 ;  /* 0x00016c1701007387 */ /* 0x0001e20000100800 */
[----:B---3--:R-:W-:-:S03]  /*14d20*/  FMUL R4, R75, UR4 ;  /* 0x000000044b047c20 */ /* 0x008fc60008400000 */
[----:B------:R3:W-:Y:S04]  /*14d30*/  STL [R1+0x168], R15 ;  /* 0x0001680f01007387 */ /* 0x0007e80000100800 */
[----:B------:R4:W-:Y:S01]  /*14d40*/  STL [R1+0x170], R4 ;  /* 0x0001700401007387 */ /* 0x0009e20000100800 */
[----:B0-----:R-:W-:Y:S01]  /*14d50*/  FMUL R23, R88, UR4 ;  /* 0x0000000458177c20 */ /* 0x001fe20008400000 */
[----:B---3--:R-:W-:Y:S01]  /*14d60*/  FMUL R15, R87, UR4 ;  /* 0x00000004570f7c20 */ /* 0x008fe20008400000 */
[----:B----4-:R-:W-:-:S05]  /*14d70*/  FMUL R4, R85, UR4 ;  /* 0x0000000455047c20 */ /* 0x010fca0008400000 */
        /* <DEDUP_REMOVED lines=12> */
[----:B---3--:R-:W-:-:S04]  /*14e40*/  FMUL R23, R94, UR4 ;  /* 0x000000045e177c20 */ /* 0x008fc80008400000 */
[----:B------:R0:W-:Y:S01]  /*14e50*/  STL [R1+0x190], R15 ;  /* 0x0001900f01007387 */ /* 0x0001e20000100800 */
[----:B----4-:R-:W-:-:S03]  /*14e60*/  FMUL R4, R95, UR4 ;  /* 0x000000045f047c20 */ /* 0x010fc60008400000 */
        /* <DEDUP_REMOVED lines=22> */
[----:B------:R-:W-:Y:S01]  /*14fd0*/  STL [R1+0x1c0], R15 ;  /* 0x0001c00f01007387 */ /* 0x000fe20000100800 */
[----:B----4-:R-:W-:-:S03]  /*14fe0*/  FMUL R4, R107, UR4 ;  /* 0x000000046b047c20 */ /* 0x010fc60008400000 */
[----:B------:R0:W-:Y:S04]  /*14ff0*/  STL [R1+0x1c8], R23 ;  /* 0x0001c81701007387 */ /* 0x0001e80000100800 */
[----:B0-----:R-:W3:Y:S04]  /*15000*/  LDL.LU R23, [R1+0x1c] ;  /* 0x00001c0001177983 */ /* 0x001ee80000300800 */
[----:B------:R0:W-:Y:S04]  /*15010*/  STL [R1+0x1c4], R4 ;  /* 0x0001c40401007387 */ /* 0x0001e80000100800 */
[----:B0-----:R-:W4:Y:S01]  /*15020*/  LDL.LU R4, [R1+0xc] ;  /* 0x00000c0001047983 */ /* 0x001f220000300800 */
[----:B------:R-:W-:-:S03]  /*15030*/  FMUL R15, R108, UR4 ;  /* 0x000000046c0f7c20 */ /* 0x000fc60008400000 */
[----:B------:R0:W-:Y:S04]  /*15040*/  STS.U8 [R199+UR6+0xd000], R172 ;  /* 0x00d000acc7007988 */ /* 0x0001e80008000006 */
[----:B------:R0:W-:Y:S02]  /*15050*/  STL [R1+0x1cc], R15 ;  /* 0x0001cc0f01007387 */ /* 0x0001e40000100800 */
[----:B0-----:R-:W-:Y:S01]  /*15060*/  FMUL R172, R24, UR4 ;  /* 0x0000000418ac7c20 */ /* 0x001fe20008400000 */
[----:B------:R-:W-:Y:S01]  /*15070*/  FMUL R24, R109, UR4 ;  /* 0x000000046d187c20 */ /* 0x000fe20008400000 */
[----:B------:R-:W-:-:S04]  /*15080*/  FMUL R15, R110, UR4 ;  /* 0x000000046e0f7c20 */ /* 0x000fc80008400000 */
[----:B------:R0:W-:Y:S04]  /*15090*/  STL [R1+0x1d4], R24 ;  /* 0x0001d41801007387 */ /* 0x0001e80000100800 */
[----:B------:R0:W-:Y:S02]  /*150a0*/  STL [R1+0x1d0], R15 ;  /* 0x0001d00f01007387 */ /* 0x0001e40000100800 */
[----:B0-----:R-:W0:Y:S01]  /*150b0*/  S2R R24, SR_TID.X ;  /* 0x0000000000187919 */ /* 0x001e220000002100 */
[----:B------:R-:W2:Y:S01]  /*150c0*/  S2R R15, SR_TID.X ;  /* 0x00000000000f7919 */ /* 0x000ea20000002100 */
[----:B------:R-:W-:Y:S04]  /*150d0*/  STS.U8 [R199+UR6+0xd400], R168 ;  /* 0x00d400a8c7007988 */ /* 0x000fe80008000006 */
[----:B------:R0:W-:Y:S04]  /*150e0*/  STS.U8 [R199+UR6+0xd800], R164 ;  /* 0x00d800a4c7007988 */ /* 0x0001e80008000006 */
[----:B------:R-:W-:Y:S04]  /*150f0*/  STS.U8 [R199+UR6+0xdc00], R160 ;  /* 0x00dc00a0c7007988 */ /* 0x000fe80008000006 */
[----:B------:R-:W-:Y:S04]  /*15100*/  STS.U8 [R199+UR6+0xe000], R156 ;  /* 0x00e0009cc7007988 */ /* 0x000fe80008000006 */
[----:B------:R-:W-:Y:S04]  /*15110*/  STS.U8 [R199+UR6+0xe400], R152 ;  /* 0x00e40098c7007988 */ /* 0x000fe80008000006 */
[----:B------:R-:W-:Y:S01]  /*15120*/  STS.U8 [R199+UR6+0xe800], R148 ;  /* 0x00e80094c7007988 */ /* 0x000fe20008000006 */
[----:B0-----:R-:W-:-:S03]  /*15130*/  LOP3.LUT R24, R24, 0x7f, RZ, 0xc0, !PT ;  /* 0x0000007f18187812 */ /* 0x001fc600078ec0ff */
[----:B------:R-:W-:Y:S01]  /*15140*/  STS.U8 [R199+UR6+0xec00], R144 ;  /* 0x00ec0090c7007988 */ /* 0x000fe20008000006 */
[----:B--2---:R-:W-:-:S03]  /*15150*/  LOP3.LUT R15, R15, 0x7f, RZ, 0xc0, !PT ;  /* 0x0000007f0f0f7812 */ /* 0x004fc600078ec0ff */
[----:B------:R0:W-:Y:S01]  /*15160*/  STS.U8 [R199+UR6+0xf000], R140 ;  /* 0x00f0008cc7007988 */ /* 0x0001e20008000006 */
[----:B------:R-:W-:-:S03]  /*15170*/  LOP3.LUT R24, R24, 0x10, RZ, 0x3c, !PT ;  /* 0x0000001018187812 */ /* 0x000fc600078e3cff */
[----:B------:R-:W-:Y:S04]  /*15180*/  STS.U8 [R15+UR6+0xf400], R137 ;  /* 0x00f400890f007988 */ /* 0x000fe80008000006 */
[----:B------:R2:W-:Y:S04]  /*15190*/  STS.U8 [R15+UR6+0xf800], R134 ;  /* 0x00f800860f007988 */ /* 0x0005e80008000006 */
[----:B------:R-:W-:Y:S01]  /*151a0*/  STS.U8 [R15+UR6+0xfc00], R3 ;  /* 0x00fc00030f007988 */ /* 0x000fe20008000006 */
[----:B------:R-:W-:Y:S01]  /*151b0*/  FMUL R164, R26, UR4 ;  /* 0x000000041aa47c20 */ /* 0x000fe20008400000 */
[----:B------:R-:W-:Y:S01]  /*151c0*/  FMUL R192, R19, UR4 ;  /* 0x0000000413c07c20 */ /* 0x000fe20008400000 */
[----:B------:R-:W-:Y:S01]  /*151d0*/  FMUL R188, R20, UR4 ;  /* 0x0000000414bc7c20 */ /* 0x000fe20008400000 */
[----:B------:R-:W-:Y:S01]  /*151e0*/  FMUL R184, R21, UR4 ;  /* 0x0000000415b87c20 */ /* 0x000fe20008400000 */
[----:B------:R-:W-:Y:S01]  /*151f0*/  FMUL R180, R22, UR4 ;  /* 0x0000000416b47c20 */ /* 0x000fe20008400000 */
        /* <DEDUP_REMOVED lines=11> */
[----:B------:R-:W-:-:S02]  /*152b0*/  PRMT R59, RZ, 0x7610, R59 ;  /* 0x00007610ff3b7816 */ /* 0x000fc4000000003b */
[----:B------:R-:W-:Y:S01]  /*152c0*/  PRMT R58, RZ, 0x7610, R58 ;  /* 0x00007610ff3a7816 */ /* 0x000fe2000000003a */
        /* <DEDUP_REMOVED lines=46> */
[----:B--2---:R-:W0:Y:S01]  /*155b0*/  LDC R134, c[0x0][0x3d8] ;  /* 0x0000f600ff867b82 */ /* 0x004e220000000800 */
[----:B---3--:R2:W-:Y:S04]  /*155c0*/  STS.U8 [R24+UR6+0x8080], R23 ;  /* 0x0080801718007988 */ /* 0x0085e80008000006 */
[----:B--2---:R-:W2:Y:S04]  /*155d0*/  LDL.LU R23, [R1+0x18] ;  /* 0x0000180001177983 */ /* 0x004ea80000300800 */
[----:B----4-:R3:W-:Y:S04]  /*155e0*/  STS.U8 [R24+UR6+0x8480], R4 ;  /* 0x0084800418007988 */ /* 0x0107e80008000006 */
[----:B---3--:R-:W3:Y:S04]  /*155f0*/  LDL.LU R4, [R1+0x8] ;  /* 0x0000080001047983 */ /* 0x008ee80000300800 */
        /* <DEDUP_REMOVED lines=22> */
[----:B------:R-:W-:-:S03]  /*15760*/  LOP3.LUT R3, R15, 0x20, RZ, 0x3c, !PT ;  /* 0x000000200f037812 */ /* 0x000fc600078e3cff */
[----:B------:R-:W-:Y:S04]  /*15770*/  STS.U8 [R24+UR6+0xe080], R155 ;  /* 0x00e0809b18007988 */ /* 0x000fe80008000006 */
[----:B------:R-:W-:Y:S04]  /*15780*/  STS.U8 [R24+UR6+0xe480], R151 ;  /* 0x00e4809718007988 */ /* 0x000fe80008000006 */
[----:B------:R-:W-:Y:S04]  /*15790*/  STS.U8 [R24+UR6+0xe880], R147 ;  /* 0x00e8809318007988 */ /* 0x000fe80008000006 */
[----:B------:R-:W-:Y:S04]  /*157a0*/  STS.U8 [R24+UR6+0xec80], R143 ;  /* 0x00ec808f18007988 */ /* 0x000fe80008000006 */
[----:B------:R-:W-:Y:S04]  /*157b0*/  STS.U8 [R24+UR6+0xf080], R139 ;  /* 0x00f0808b18007988 */ /* 0x000fe80008000006 */
[----:B------:R-:W-:Y:S04]  /*157c0*/  STS.U8 [R24+UR6+0xf480], R136 ;  /* 0x00f4808818007988 */ /* 0x000fe80008000006 */
[----:B------:R4:W-:Y:S04]  /*157d0*/  STS.U8 [R24+UR6+0xf880], R133 ;  /* 0x00f8808518007988 */ /* 0x0009e80008000006 */
[----:B------:R0:W-:Y:S01]  /*157e0*/  STS.U8 [R24+UR6+0xfc80], R2 ;  /* 0x00fc800218007988 */ /* 0x0001e20008000006 */
[----:B------:R-:W-:Y:S01]  /*157f0*/  FMUL R19, R36, UR4 ;  /* 0x0000000424137c20 */ /* 0x000fe20008400000 */
[----:B------:R-:W-:Y:S01]  /*15800*/  FMUL R20, R35, UR4 ;  /* 0x0000000423147c20 */ /* 0x000fe20008400000 */
[----:B------:R-:W-:Y:S01]  /*15810*/  FMUL R21, R34, UR4 ;  /* 0x0000000422157c20 */ /* 0x000fe20008400000 */
[----:B------:R-:W-:Y:S01]  /*15820*/  FMUL R22, R33, UR4 ;  /* 0x0000000421167c20 */ /* 0x000fe20008400000 */
[----:B------:R-:W-:Y:S01]  /*15830*/  FMUL R6, R8, UR4 ;  /* 0x0000000408067c20 */ /* 0x000fe20008400000 */
[----:B------:R-:W-:Y:S01]  /*15840*/  FMUL R18, R37, UR4 ;  /* 0x0000000425127c20 */ /* 0x000fe20008400000 */
[----:B------:R-:W-:Y:S01]  /*15850*/  PRMT R57, RZ, 0x7610, R57 ;  /* 0x00007610ff397816 */ /* 0x000fe20000000039 */
[----:B----4-:R-:W4:Y:S01]  /*15860*/  LDC R133, c[0x0][0x3d8] ;  /* 0x0000f600ff857b82 */ /* 0x010f220000000800 */
[----:B0-----:R-:W-:-:S02]  /*15870*/  LOP3.LUT R2, R15, 0x30, RZ, 0x3c, !PT ;  /* 0x000000300f027812 */ /* 0x001fc400078e3cff */
[----:B------:R-:W-:Y:S02]  /*15880*/  PRMT R56, RZ, 0x7610, R56 ;  /* 0x00007610ff387816 */ /* 0x000fe40000000038 */
[----:B------:R-:W-:Y:S02]  /*15890*/  PRMT R54, RZ, 0x7610, R54 ;  /* 0x00007610ff367816 */ /* 0x000fe40000000036 */
[----:B------:R-:W-:Y:S01]  /*158a0*/  PRMT R52, RZ, 0x7610, R52 ;  /* 0x00007610ff347816 */ /* 0x000fe20000000034 */
[----:B------:R-:W-:Y:S01]  /*158b0*/  FMUL R123, R123, UR4 ;  /* 0x000000047b7b7c20 */ /* 0x000fe20008400000 */
[----:B------:R-:W-:Y:S01]  /*158c0*/  PRMT R53, RZ, 0x7610, R53 ;  /* 0x00007610ff357816 */ /* 0x000fe20000000035 */
[----:B------:R-:W-:Y:S01]  /*158d0*/  FMUL R124, R124, UR4 ;  /* 0x000000047c7c7c20 */ /* 0x000fe20008400000 */
[----:B------:R-:W-:Y:S01]  /*158e0*/  PRMT R55, RZ, 0x7610, R55 ;  /* 0x00007610ff377816 */ /* 0x000fe20000000037 */
[----:B------:R-:W-:Y:S01]  /*158f0*/  FMUL R125, R125, UR4 ;  /* 0x000000047d7d7c20 */ /* 0x000fe20008400000 */
[----:B------:R-:W-:Y:S01]  /*15900*/  FMUL R126, R126, UR4 ;  /* 0x000000047e7e7c20 */ /* 0x000fe20008400000 */
[----:B------:R-:W-:Y:S01]  /*15910*/  FMUL R127, R127, UR4 ;  /* 0x000000047f7f7c20 */ /* 0x000fe20008400000 */
[----:B------:R-:W-:Y:S01]  /*15920*/  FMUL R128, R128, UR4 ;  /* 0x0000000480807c20 */ /* 0x000fe20008400000 */
[----:B------:R-:W-:Y:S01]  /*15930*/  FMUL R129, R129, UR4 ;  /* 0x0000000481817c20 */ /* 0x000fe20008400000 */
[----:B-1----:R-:W-:Y:S01]  /*15940*/  FMUL R130, R130, UR4 ;  /* 0x0000000482827c20 */ /* 0x002fe20008400000 */
[----:B------:R-:W0:Y:S01]  /*15950*/  LDC R136, c[0x0][0x3d8] ;  /* 0x0000f600ff887b82 */ /* 0x000e220000000800 */
[----:B--2---:R-:W-:Y:S04]  /*15960*/  STS.U8 [R3+UR6+0x8100], R23 ;  /* 0x0081001703007988 */ /* 0x004fe80008000006 */
[----:B---3--:R1:W-:Y:S04]  /*15970*/  STS.U8 [R3+UR6+0x8500], R4 ;  /* 0x0085000403007988 */ /* 0x0083e80008000006 */
[----:B-1----:R-:W2:Y:S04]  /*15980*/  LDL.LU R4, [R1+0x14] ;  /* 0x0000140001047983 */ /* 0x002ea80000300800 */
[----:B------:R-:W3:Y:S04]  /*15990*/  LDL.LU R26, [R1+0x30] ;  /* 0x00003000011a7983 */ /* 0x000ee80000300800 */
[----:B------:R-:W3:Y:S04]  /*159a0*/  LDL.LU R23, [R1+0x2c] ;  /* 0x00002c0001177983 */ /* 0x000ee80000300800 */
[----:B------:R-:W3:Y:S04]  /*159b0*/  LDL.LU R36, [R1+0x28] ;  /* 0x0000280001247983 */ /* 0x000ee80000300800 */
[----:B------:R-:W3:Y:S04]  /*159c0*/  LDL.LU R35, [R1+0x24] ;  /* 0x0000240001237983 */ /* 0x000ee80000300800 */
[----:B------:R-:W3:Y:S04]  /*159d0*/  LDL.LU R34, [R1+0xa0] ;  /* 0x0000a00001227983 */ /* 0x000ee80000300800 */
[----:B------:R-:W3:Y:S04]  /*159e0*/  LDL.LU R33, [R1+0x9c] ;  /* 0x00009c0001217983 */ /* 0x000ee80000300800 */
[----:B------:R-:W3:Y:S04]  /*159f0*/  LDL.LU R25, [R1+0x98] ;  /* 0x0000980001197983 */ /* 0x000ee80000300800 */
[----:B------:R-:W3:Y:S04]  /*15a00*/  LDL.LU R15, [R1+0x94] ;  /* 0x00009400010f7983 */ /* 0x000ee80000300800 */
        /* <DEDUP_REMOVED lines=29> */
[----:B------:R0:W-:Y:S01]  /*15be0*/  STS.U8 [R3+UR6+0xfd00], R0 ;  /* 0x00fd000003007988 */ /* 0x0001e20008000006 */
[----:B------:R-:W-:Y:S01]  /*15bf0*/  FMUL R8, R10, UR4 ;  /* 0x000000040a087c20 */ /* 0x000fe20008400000 */
[----:B-1----:R-:W1:Y:S02]  /*15c00*/  LDC R135, c[0x0][0x3d8] ;  /* 0x0000f600ff877b82 */ /* 0x002e640000000800 */
[----:B------:R-:W4:Y:S04]  /*15c10*/  LDL.LU R32, [R1+0x90] ;  /* 0x0000900001207983 */ /* 0x000f280000300800 */
[----:B------:R-:W4:Y:S02]  /*15c20*/  LDL.LU R31, [R1+0x8c] ;  /* 0x00008c00011f7983 */ /* 0x000f240000300800 */
[----:B0-----:R-:W0:Y:S02]  /*15c30*/  LDC R3, c[0x0][0x3d8] ;  /* 0x0000f600ff037b82 */ /* 0x001e240000000800 */
[----:B------:R-:W4:Y:S04]  /*15c40*/  LDL.LU R24, [R1+0x88] ;  /* 0x0000880001187983 */ /* 0x000f280000300800 */
[----:B------:R-:W4:Y:S02]  /*15c50*/  LDL.LU R30, [R1+0x84] ;  /* 0x00008400011e7983 */ /* 0x000f240000300800 */
[----:B------:R-:W0:Y:S02]  /*15c60*/  LDC R132, c[0x0][0x3d8] ;  /* 0x0000f600ff847b82 */ /* 0x000e240000000800 */
[----:B------:R-:W4:Y:S04]  /*15c70*/  LDL.LU R28, [R1+0x80] ;  /* 0x00008000011c7983 */ /* 0x000f280000300800 */
[----:B--2---:R2:W-:Y:S04]  /*15c80*/  STS.U8 [R2+UR6+0x8180], R4 ;  /* 0x0081800402007988 */ /* 0x0045e80008000006 */
[----:B------:R0:W-:Y:S04]  /*15c90*/  STS.U8 [R2+UR6+0x8580], R206 ;  /* 0x008580ce02007988 */ /* 0x0001e80008000006 */
[----:B--2---:R-:W2:Y:S01]  /*15ca0*/  LDL.LU R4, [R1+0x7c] ;  /* 0x00007c0001047983 */ /* 0x004ea20000300800 */
[----:B0-----:R-:W0:Y:S03]  /*15cb0*/  S2R R206, SR_TID.X ;  /* 0x0000000000ce7919 */ /* 0x001e260000002100 */
        /* <DEDUP_REMOVED lines=18> */
[----:B0-----:R-:W-:-:S03]  /*15de0*/  LOP3.LUT R219, R206, 0x7f, RZ, 0xc0, !PT ;  /* 0x0000007fcedb7812 */ /* 0x001fc600078ec0ff */
[----:B------:R-:W-:Y:S04]  /*15df0*/  STS.U8 [R2+UR6+0xd180], R169 ;  /* 0x00d180a902007988 */ /* 0x000fe80008000006 */
[----:B------:R-:W-:Y:S04]  /*15e00*/  STS.U8 [R2+UR6+0xd580], R165 ;  /* 0x00d580a502007988 */ /* 0x000fe80008000006 */
[----:B------:R-:W-:Y:S04]  /*15e10*/  STS.U8 [R2+UR6+0xd980], R161 ;  /* 0x00d980a102007988 */ /* 0x000fe80008000006 */
[----:B------:R-:W-:Y:S04]  /*15e20*/  STS.U8 [R2+UR6+0xdd80], R157 ;  /* 0x00dd809d02007988 */ /* 0x000fe80008000006 */
[----:B------:R-:W2:Y:S01]  /*15e30*/  LDL.LU R29, [R1+0x78] ;  /* 0x00007800011d7983 */ /* 0x000ea20000300800 */
[----:B------:R-:W-:-:S03]  /*15e40*/  LOP3.LUT R0, R219, 0x40, RZ, 0x3c, !PT ;  /* 0x00000040db007812 */ /* 0x000fc600078e3cff */
[----:B------:R-:W-:Y:S04]  /*15e50*/  STS.U8 [R2+UR6+0xe180], R153 ;  /* 0x00e1809902007988 */ /* 0x000fe80008000006 */
[----:B------:R-:W2:Y:S04]  /*15e60*/  LDL.LU R27, [R1+0x74] ;  /* 0x00007400011b7983 */ /* 0x000ea80000300800 */
[----:B------:R-:W-:Y:S04]  /*15e70*/  STS.U8 [R2+UR6+0xe580], R149 ;  /* 0x00e5809502007988 */ /* 0x000fe80008000006 */
[----:B------:R-:W-:Y:S04]  /*15e80*/  STS.U8 [R2+UR6+0xe980], R145 ;  /* 0x00e9809102007988 */ /* 0x000fe80008000006 */
[----:B------:R-:W-:Y:S04]  /*15e90*/  STS.U8 [R2+UR6+0xed80], R141 ;  /* 0x00ed808d02007988 */ /* 0x000fe80008000006 */
[----:B---3--:R0:W-:Y:S04]  /*15ea0*/  STS.U8 [R2+UR6+0xf180], R26 ;  /* 0x00f1801a02007988 */ /* 0x0081e80008000006 */
[----:B------:R3:W-:Y:S04]  /*15eb0*/  STS.U8 [R2+UR6+0xf580], R23 ;  /* 0x00f5801702007988 */ /* 0x0007e80008000006 */
[----:B------:R-:W-:Y:S04]  /*15ec0*/  STS.U8 [R2+UR6+0xf980], R36 ;  /* 0x00f9802402007988 */ /* 0x000fe80008000006 */
[----:B0-----:R-:W2:Y:S04]  /*15ed0*/  LDL.LU R26, [R1+0x70] ;  /* 0x00007000011a7983 */ /* 0x001ea80000300800 */
[----:B---3--:R-:W3:Y:S04]  /*15ee0*/  LDL.LU R23, [R1+0x6c] ;  /* 0x00006c0001177983 */ /* 0x008ee80000300800 */
[----:B------:R-:W-:Y:S04]  /*15ef0*/  STS.U8 [R2+UR6+0xfd80], R35 ;  /* 0x00fd802302007988 */ /* 0x000fe80008000006 */
[----:B------:R0:W-:Y:S04]  /*15f00*/  STS.U8 [R0+UR6+0x8a00], R25 ;  /* 0x008a001900007988 */ /* 0x0001e80008000006 */
[----:B------:R1:W-:Y:S04]  /*15f10*/  STS.U8 [R0+UR6+0x8e00], R15 ;  /* 0x008e000f00007988 */ /* 0x0003e80008000006 */
[----:B0-----:R-:W3:Y:S04]  /*15f20*/  LDL.LU R25, [R1+0x68] ;  /* 0x0000680001197983 */ /* 0x001ee80000300800 */
[----:B-1----:R-:W3:Y:S01]  /*15f30*/  LDL.LU R15, [R1+0x64] ;  /* 0x00006400010f7983 */ /* 0x002ee20000300800 */
[----:B------:R-:W-:-:S03]  /*15f40*/  FMUL R10, R12, UR4 ;  /* 0x000000040c0a7c20 */ /* 0x000fc60008400000 */
[----:B----4-:R0:W-:Y:S01]  /*15f50*/  STS.U8 [R0+UR6+0x9a00], R24 ;  /* 0x009a001800007988 */ /* 0x0101e20008000006 */
[----:B------:R-:W-:Y:S01]  /*15f60*/  FMUL R12, R14, UR4 ;  /* 0x000000040e0c7c20 */ /* 0x000fe20008400000 */
[----:B------:R-:W-:Y:S01]  /*15f70*/  FMUL R14, R16, UR4 ;  /* 0x00000004100e7c20 */ /* 0x000fe20008400000 */
[----:B------:R-:W-:Y:S01]  /*15f80*/  FMUL R16, R17, UR4 ;  /* 0x0000000411107c20 */ /* 0x000fe20008400000 */
[----:B------:R-:W-:Y:S01]  /*15f90*/  FMUL R17, R38, UR4 ;  /* 0x0000000426117c20 */ /* 0x000fe20008400000 */
[----:B0-----:R-:W4:Y:S04]  /*15fa0*/  LDL.LU R24, [R1+0x60] ;  /* 0x0000600001187983 */ /* 0x001f280000300800 */
[----:B------:R-:W4:Y:S04]  /*15fb0*/  LDL.LU R71, [R1+0x5c] ;  /* 0x00005c0001477983 */ /* 0x000f280000300800 */
[----:B------:R-:W4:Y:S04]  /*15fc0*/  LDL.LU R70, [R1+0x58] ;  /* 0x0000580001467983 */ /* 0x000f280000300800 */
[----:B------:R-:W4:Y:S04]  /*15fd0*/  LDL.LU R69, [R1+0x54] ;  /* 0x0000540001457983 */ /* 0x000f280000300800 */
[----:B------:R-:W4:Y:S04]  /*15fe0*/  LDL.LU R68, [R1+0x50] ;  /* 0x0000500001447983 */ /* 0x000f280000300800 */
[----:B------:R-:W4:Y:S04]  /*15ff0*/  LDL.LU R63, [R1+0x4c] ;  /* 0x00004c00013f7983 */ /* 0x000f280000300800 */
[----:B------:R-:W4:Y:S04]  /*16000*/  LDL.LU R39, [R1+0x48] ;  /* 0x0000480001277983 */ /* 0x000f280000300800 */
[----:B------:R-:W4:Y:S04]  /*16010*/  LDL.LU R38, [R1+0x44] ;  /* 0x0000440001267983 */ /* 0x000f280000300800 */
[----:B------:R-:W4:Y:S04]  /*16020*/  LDL.LU R37, [R1+0x40] ;  /* 0x0000400001257983 */ /* 0x000f280000300800 */
[----:B------:R0:W-:Y:S04]  /*16030*/  STS.U8 [R0+UR6+0xa200], R28 ;  /* 0x00a2001c00007988 */ /* 0x0001e80008000006 */
[----:B------:R-:W4:Y:S04]  /*16040*/  LDL.LU R36, [R1+0x3c] ;  /* 0x00003c0001247983 */ /* 0x000f280000300800 */
[----:B0-----:R-:W4:Y:S04]  /*16050*/  LDL.LU R28, [R1+0x38] ;  /* 0x00003800011c7983 */ /* 0x001f280000300800 */
[----:B------:R-:W-:Y:S04]  /*16060*/  STS.U8 [R0+UR6+0x8200], R34 ;  /* 0x0082002200007988 */ /* 0x000fe80008000006 */
[----:B------:R-:W-:Y:S04]  /*16070*/  STS.U8 [R0+UR6+0x8600], R33 ;  /* 0x0086002100007988 */ /* 0x000fe80008000006 */
[----:B------:R-:W-:Y:S04]  /*16080*/  STS.U8 [R0+UR6+0x9200], R32 ;  /* 0x0092002000007988 */ /* 0x000fe80008000006 */
[----:B------:R-:W-:Y:S04]  /*16090*/  STS.U8 [R0+UR6+0x9600], R31 ;  /* 0x0096001f00007988 */ /* 0x000fe80008000006 */
[----:B------:R-:W-:Y:S04]  /*160a0*/  STS.U8 [R0+UR6+0x9e00], R30 ;  /* 0x009e001e00007988 */ /* 0x000fe80008000006 */
[----:B--2---:R0:W-:Y:S04]  /*160b0*/  STS.U8 [R0+UR6+0xa600], R4 ;  /* 0x00a6000400007988 */ /* 0x0041e80008000006 */
[----:B0-----:R-:W2:Y:S04]  /*160c0*/  LDL.LU R4, [R1+0x34] ;  /* 0x0000340001047983 */ /* 0x001ea80000300800 */
[----:B------:R0:W-:Y:S04]  /*160d0*/  STS.U8 [R0+UR6+0xae00], R27 ;  /* 0x00ae001b00007988 */ /* 0x0001e80008000006 */
[----:B0-----:R-:W2:Y:S04]  /*160e0*/  LDL.LU R27, [R1+0xb0] ;  /* 0x0000b000011b7983 */ /* 0x001ea80000300800 */
[----:B------:R-:W2:Y:S04]  /*160f0*/  LDL.LU R35, [R1+0xac] ;  /* 0x0000ac0001237983 */ /* 0x000ea80000300800 */
[----:B------:R-:W2:Y:S04]  /*16100*/  LDL.LU R34, [R1+0xa8] ;  /* 0x0000a80001227983 */ /* 0x000ea80000300800 */
[----:B------:R-:W2:Y:S04]  /*16110*/  LDL.LU R33, [R1+0xa4] ;  /* 0x0000a40001217983 */ /* 0x000ea80000300800 */
[----:B------:R-:W2:Y:S04]  /*16120*/  LDL.LU R32, [R1+0x120] ;  /* 0x0001200001207983 */ /* 0x000ea80000300800 */
[----:B------:R0:W-:Y:S04]  /*16130*/  STS.U8 [R0+UR6+0xb200], R26 ;  /* 0x00b2001a00007988 */ /* 0x0001e80008000006 */
[----:B---3--:R1:W-:Y:S04]  /*16140*/  STS.U8 [R0+UR6+0xb600], R23 ;  /* 0x00b6001700007988 */ /* 0x0083e80008000006 */
[----:B0-----:R-:W3:Y:S04]  /*16150*/  LDL.LU R26, [R1+0x11c] ;  /* 0x00011c00011a7983 */ /* 0x001ee80000300800 */
[----:B-1----:R-:W3:Y:S04]  /*16160*/  LDL.LU R23, [R1+0x118] ;  /* 0x0001180001177983 */ /* 0x002ee80000300800 */
[----:B------:R-:W3:Y:S04]  /*16170*/  LDL.LU R31, [R1+0x114] ;  /* 0x00011400011f7983 */ /* 0x000ee80000300800 */
[----:B------:R-:W3:Y:S04]  /*16180*/  LDL.LU R30, [R1+0x110] ;  /* 0x00011000011e7983 */ /* 0x000ee80000300800 */
[----:B------:R0:W-:Y:S04]  /*16190*/  STS.U8 [R0+UR6+0xbe00], R15 ;  /* 0x00be000f00007988 */ /* 0x0001e80008000006 */
[----:B0-----:R-:W3:Y:S04]  /*161a0*/  LDL.LU R15, [R1+0x10c] ;  /* 0x00010c00010f7983 */ /* 0x001ee80000300800 */
[----:B------:R0:W-:Y:S04]  /*161b0*/  STS.U8 [R0+UR6+0xaa00], R29 ;  /* 0x00aa001d00007988 */ /* 0x0001e80008000006 */
[----:B------:R1:W-:Y:S04]  /*161c0*/  STS.U8 [R0+UR6+0xba00], R25 ;  /* 0x00ba001900007988 */ /* 0x0003e80008000006 */
[----:B0-----:R-:W3:Y:S04]  /*161d0*/  LDL.LU R29, [R1+0x108] ;  /* 0x00010800011d7983 */ /* 0x001ee80000300800 */
[----:B-1----:R-:W3:Y:S04]  /*161e0*/  LDL.LU R25, [R1+0x104] ;  /* 0x0001040001197983 */ /* 0x002ee80000300800 */
[----:B----4-:R0:W-:Y:S01]  /*161f0*/  STS.U8 [R0+UR6+0xc200], R24 ;  /* 0x00c2001800007988 */ /* 0x0101e20008000006 */
[----:B------:R-:W-:-:S03]  /*16200*/  LOP3.LUT R2, R219, 0x50, RZ, 0x3c, !PT ;  /* 0x00000050db027812 */ /* 0x000fc600078e3cff */
[----:B0-----:R-:W4:Y:S04]  /*16210*/  LDL.LU R24, [R1+0x100] ;  /* 0x0001000001187983 */ /* 0x001f280000300800 */
        /* <DEDUP_REMOVED lines=10> */
[----:B--2---:R0:W-:Y:S04]  /*162c0*/  STS.U8 [R0+UR6+0xee00], R4 ;  /* 0x00ee000400007988 */ /* 0x0041e80008000006 */
[----:B0-----:R-:W2:Y:S04]  /*162d0*/  LDL.LU R4, [R1+0xfc] ;  /* 0x0000fc0001047983 */ /* 0x001ea80000300800 */
[----:B------:R-:W2:Y:S04]  /*162e0*/  LDL.LU R28, [R1+0xf8] ;  /* 0x0000f800011c7983 */ /* 0x000ea80000300800 */
[----:B------:R0:W-:Y:S04]  /*162f0*/  STS.U8 [R0+UR6+0xf200], R27 ;  /* 0x00f2001b00007988 */ /* 0x0001e80008000006 */
[----:B------:R-:W-:Y:S04]  /*16300*/  STS.U8 [R0+UR6+0xf600], R35 ;  /* 0x00f6002300007988 */ /* 0x000fe80008000006 */
[----:B------:R-:W-:Y:S04]  /*16310*/  STS.U8 [R0+UR6+0xfa00], R34 ;  /* 0x00fa002200007988 */ /* 0x000fe80008000006 */
[----:B------:R1:W-:Y:S04]  /*16320*/  STS.U8 [R0+UR6+0xfe00], R33 ;  /* 0x00fe002100007988 */ /* 0x0003e80008000006 */
[----:B0-----:R-:W2:Y:S01]  /*16330*/  LDL.LU R27, [R1+0xf4] ;  /* 0x0000f400011b7983 */ /* 0x001ea20000300800 */
[----:B-1----:R-:W0:Y:S03]  /*16340*/  LDC R0, c[0x0][0x3d8] ;  /* 0x0000f600ff007b82 */ /* 0x002e260000000800 */
[----:B---3--:R1:W-:Y:S04]  /*16350*/  STS.U8 [R2+UR6+0x8680], R26 ;  /* 0x0086801a02007988 */ /* 0x0083e80008000006 */
[----:B------:R3:W-:Y:S04]  /*16360*/  STS.U8 [R2+UR6+0x8a80], R23 ;  /* 0x008a801702007988 */ /* 0x0007e80008000006 */
[----:B-1----:R-:W2:Y:S04]  /*16370*/  LDL.LU R26, [R1+0xf0] ;  /* 0x0000f000011a7983 */ /* 0x002ea80000300800 */
[----:B---3--:R-:W3:Y:S04]  /*16380*/  LDL.LU R23, [R1+0xec] ;  /* 0x0000ec0001177983 */ /* 0x008ee80000300800 */
[----:B------:R1:W-:Y:S04]  /*16390*/  STS.U8 [R2+UR6+0x9680], R15 ;  /* 0x0096800f02007988 */ /* 0x0003e80008000006 */
[----:B-1----:R-:W3:Y:S04]  /*163a0*/  LDL.LU R15, [R1+0xe8] ;  /* 0x0000e800010f7983 */ /* 0x002ee80000300800 */
        /* <DEDUP_REMOVED lines=9> */
[----:B------:R1:W-:Y:S04]  /*16440*/  STS.U8 [R2+UR6+0x9e80], R25 ;  /* 0x009e801902007988 */ /* 0x0003e80008000006 */
[----:B------:R-:W3:Y:S04]  /*16450*/  LDL.LU R35, [R1+0xc0] ;  /* 0x0000c00001237983 */ /* 0x000ee80000300800 */
[----:B-1----:R-:W3:Y:S04]  /*16460*/  LDL.LU R25, [R1+0xbc] ;  /* 0x0000bc0001197983 */ /* 0x002ee80000300800 */
[----:B----4-:R1:W-:Y:S04]  /*16470*/  STS.U8 [R2+UR6+0xa280], R24 ;  /* 0x00a2801802007988 */ /* 0x0103e80008000006 */
[----:B------:R-:W-:Y:S04]  /*16480*/  STS.U8 [R2+UR6+0x8280], R32 ;  /* 0x0082802002007988 */ /* 0x000fe80008000006 */
[----:B-1----:R-:W4:Y:S04]  /*16490*/  LDL.LU R24, [R1+0xb8] ;  /* 0x0000b80001187983 */ /* 0x002f280000300800 */
[----:B------:R-:W-:Y:S04]  /*164a0*/  STS.U8 [R2+UR6+0x8e80], R31 ;  /* 0x008e801f02007988 */ /* 0x000fe80008000006 */
[----:B------:R-:W-:Y:S04]  /*164b0*/  STS.U8 [R2+UR6+0x9280], R30 ;  /* 0x0092801e02007988 */ /* 0x000fe80008000006 */
[----:B------:R-:W-:Y:S04]  /*164c0*/  STS.U8 [R2+UR6+0x9a80], R29 ;  /* 0x009a801d02007988 */ /* 0x000fe80008000006 */
[----:B--2---:R1:W-:Y:S04]  /*164d0*/  STS.U8 [R2+UR6+0xa680], R4 ;  /* 0x00a6800402007988 */ /* 0x0043e80008000006 */
[----:B-1----:R-:W2:Y:S04]  /*164e0*/  LDL.LU R4, [R1+0xb4] ;  /* 0x0000b40001047983 */ /* 0x002ea80000300800 */
[----:B------:R-:W2:Y:S04]  /*164f0*/  LDL.LU R34, [R1+0x130] ;  /* 0x0001300001227983 */ /* 0x000ea80000300800 */
[----:B------:R-:W2:Y:S04]  /*16500*/  LDL.LU R33, [R1+0x12c] ;  /* 0x00012c0001217983 */ /* 0x000ea80000300800 */
[----:B------:R-:W2:Y:S04]  /*16510*/  LDL.LU R32, [R1+0x128] ;  /* 0x0001280001207983 */ /* 0x000ea80000300800 */
[----:B------:R-:W2:Y:S04]  /*16520*/  LDL.LU R31, [R1+0x124] ;  /* 0x00012400011f7983 */ /* 0x000ea80000300800 */
[----:B------:R-:W2:Y:S04]  /*16530*/  LDL.LU R30, [R1+0x140] ;  /* 0x00014000011e7983 */ /* 0x000ea80000300800 */
[----:B------:R-:W-:Y:S04]  /*16540*/  STS.U8 [R2+UR6+0xaa80], R28 ;  /* 0x00aa801c02007988 */ /* 0x000fe80008000006 */
[----:B------:R1:W-:Y:S04]  /*16550*/  STS.U8 [R2+UR6+0xae80], R27 ;  /* 0x00ae801b02007988 */ /* 0x0003e80008000006 */
[----:B-1----:R-:W2:Y:S04]  /*16560*/  LDL.LU R27, [R1+0x13c] ;  /* 0x00013c00011b7983 */ /* 0x002ea80000300800 */
[----:B------:R-:W-:Y:S04]  /*16570*/  STS.U8 [R2+UR6+0xb280], R26 ;  /* 0x00b2801a02007988 */ /* 0x000fe80008000006 */
[----:B---3--:R1:W-:Y:S04]  /*16580*/  STS.U8 [R2+UR6+0xb680], R23 ;  /* 0x00b6801702007988 */ /* 0x0083e80008000006 */
[----:B-1----:R-:W3:Y:S04]  /*16590*/  LDL.LU R23, [R1+0x138] ;  /* 0x0001380001177983 */ /* 0x002ee80000300800 */
[----:B------:R-:W3:Y:S04]  /*165a0*/  LDL.LU R26, [R1+0x134] ;  /* 0x00013400011a7983 */ /* 0x000ee80000300800 */
[----:B------:R-:W3:Y:S04]  /*165b0*/  LDL.LU R29, [R1+0x14c] ;  /* 0x00014c00011d7983 */ /* 0x000ee80000300800 */
[----:B------:R1:W-:Y:S04]  /*165c0*/  STS.U8 [R2+UR6+0xba80], R15 ;  /* 0x00ba800f02007988 */ /* 0x0003e80008000006 */
[----:B------:R-:W3:Y:S04]  /*165d0*/  LDL.LU R28, [R1+0x148] ;  /* 0x00014800011c7983 */ /* 0x000ee80000300800 */
[----:B-1----:R-:W3:Y:S01]  /*165e0*/  LDL.LU R15, [R1+0x144] ;  /* 0x00014400010f7983 */ /* 0x002ee20000300800 */
[----:B0-----:R-:W-:-:S03]  /*165f0*/  IMAD R0, R0, 0x7, RZ ;  /* 0x0000000700007824 */ /* 0x001fc600078e02ff */
[----:B------:R-:W-:Y:S04]  /*16600*/  STS.U8 [R2+UR6+0xbe80], R71 ;  /* 0x00be804702007988 */ /* 0x000fe80008000006 */
[----:B------:R-:W-:Y:S04]  /*16610*/  STS.U8 [R2+UR6+0xc280], R70 ;  /* 0x00c2804602007988 */ /* 0x000fe80008000006 */
[----:B------:R-:W-:Y:S04]  /*16620*/  STS.U8 [R2+UR6+0xc680], R69 ;  /* 0x00c6804502007988 */ /* 0x000fe80008000006 */
[----:B------:R-:W-:Y:S04]  /*16630*/  STS.U8 [R2+UR6+0xca80], R68 ;  /* 0x00ca804402007988 */ /* 0x000fe80008000006 */
[----:B------:R-:W-:Y:S04]  /*16640*/  STS.U8 [R2+UR6+0xce80], R63 ;  /* 0x00ce803f02007988 */ /* 0x000fe80008000006 */
[----:B------:R0:W-:Y:S02]  /*16650*/  STS.U8 [R2+UR6+0xe680], R25 ;  /* 0x00e6801902007988 */ /* 0x0001e40008000006 */
[----:B0-----:R-:W0:Y:S02]  /*16660*/  LDC R25, c[0x0][0x3d8] ;  /* 0x0000f600ff197b82 */ /* 0x001e240000000800 */
[----:B----4-:R1:W-:Y:S06]  /*16670*/  STS.U8 [R2+UR6+0xea80], R24 ;  /* 0x00ea801802007988 */ /* 0x0103ec0008000006 */
[----:B-1----:R-:W1:Y:S01]  /*16680*/  LDC R24, c[0x0][0x3d8] ;  /* 0x0000f600ff187b82 */ /* 0x002e620000000800 */
[----:B------:R-:W-:Y:S04]  /*16690*/  STS.U8 [R2+UR6+0xd280], R39 ;  /* 0x00d2802702007988 */ /* 0x000fe80008000006 */
[----:B------:R-:W-:Y:S04]  /*166a0*/  STS.U8 [R2+UR6+0xd680], R38 ;  /* 0x00d6802602007988 */ /* 0x000fe80008000006 */
[----:B------:R-:W-:Y:S04]  /*166b0*/  STS.U8 [R2+UR6+0xda80], R37 ;  /* 0x00da802502007988 */ /* 0x000fe80008000006 */
[----:B------:R-:W-:Y:S04]  /*166c0*/  STS.U8 [R2+UR6+0xde80], R36 ;  /* 0x00de802402007988 */ /* 0x000fe80008000006 */
[----:B------:R-:W-:Y:S01]  /*166d0*/  STS.U8 [R2+UR6+0xe280], R35 ;  /* 0x00e2802302007988 */ /* 0x000fe20008000006 */
[----:B------:R-:W-:-:S03]  /*166e0*/  IMAD R3, R3, 0x1f, RZ ;  /* 0x0000001f03037824 */ /* 0x000fc600078e02ff */
[----:B--2---:R2:W-:Y:S04]  /*166f0*/  STS.U8 [R2+UR6+0xee80], R4 ;  /* 0x00ee800402007988 */ /* 0x0045e80008000006 */
[----:B------:R-:W-:Y:S01]  /*16700*/  STS.U8 [R2+UR6+0xf280], R34 ;  /* 0x00f2802202007988 */ /* 0x000fe20008000006 */
[----:B--2---:R-:W-:-:S03]  /*16710*/  LOP3.LUT R4, R219, 0x60, RZ, 0x3c, !PT ;  /* 0x00000060db047812 */ /* 0x004fc600078e3cff */
[----:B------:R-:W-:Y:S04]  /*16720*/  STS.U8 [R2+UR6+0xf680], R33 ;  /* 0x00f6802102007988 */ /* 0x000fe80008000006 */
[----:B------:R-:W-:Y:S04]  /*16730*/  STS.U8 [R2+UR6+0xfa80], R32 ;  /* 0x00fa802002007988 */ /* 0x000fe80008000006 */
[----:B------:R1:W-:Y:S02]  /*16740*/  STS.U8 [R2+UR6+0xfe80], R31 ;  /* 0x00fe801f02007988 */ /* 0x0003e40008000006 */
[----:B-1----:R-:W-:-:S02]  /*16750*/  IMAD R2, R24, 0x17, RZ ;  /* 0x0000001718027824 */ /* 0x002fc400078e02ff */
[----:B------:R-:W1:Y:S01]  /*16760*/  LDC R24, c[0x0][0x3d8] ;  /* 0x0000f600ff187b82 */ /* 0x000e620000000800 */
[----:B------:R2:W-:Y:S02]  /*16770*/  STS.U8 [R4+UR6+0x8300], R30 ;  /* 0x0083001e04007988 */ /* 0x0005e40008000006 */
[----:B--2---:R-:W-:-:S04]  /*16780*/  IADD3 R30, P3, PT, R2, R204, RZ ;  /* 0x000000cc021e7210 */ /* 0x004fc80007f7e0ff */
[----:B------:R-:W-:-:S05]  /*16790*/  LEA.HI.X.SX32 R31, R2, R205, 0x1, P3 ;  /* 0x000000cd021f7211 */ /* 0x000fca00018f0eff */
[----:B------:R-:W2:Y:S04]  /*167a0*/  @P0 LDG.E.U8 R57, desc[UR20][R30.64] ;  /* 0x000000141e390981 */ /* 0x000ea8000c1e1100 */
[----:B------:R-:W-:Y:S04]  /*167b0*/  STS.U8 [R4+UR6+0x8700], R27 ;  /* 0x0087001b04007988 */ /* 0x000fe80008000006 */
[----:B---3--:R3:W-:Y:S04]  /*167c0*/  STS.U8 [R4+UR6+0x8b00], R23 ;  /* 0x008b001704007988 */ /* 0x0087e80008000006 */
[----:B------:R4:W-:Y:S01]  /*167d0*/  STS.U8 [R4+UR6+0x8f00], R26 ;  /* 0x008f001a04007988 */ /* 0x0009e20008000006 */
[----:B---3--:R-:W3:Y:S01]  /*167e0*/  LDC R23, c[0x0][0x3d8] ;  /* 0x0000f600ff177b82 */ /* 0x008ee20000000800 */
[----:B----4-:R-:W-:-:S04]  /*167f0*/  IADD3 R26, P2, PT, R0, R204, RZ ;  /* 0x000000cc001a7210 */ /* 0x010fc80007f5e0ff */
[----:B------:R-:W-:Y:S01]  /*16800*/  LEA.HI.X.SX32 R27, R0, R205, 0x1, P2 ;  /* 0x000000cd001b7211 */ /* 0x000fe200010f0eff */
[----:B------:R4:W-:Y:S01]  /*16810*/  STS.U8 [R4+UR6+0x9b00], R15 ;  /* 0x009b000f04007988 */ /* 0x0009e20008000006 */
[----:B0-----:R-:W-:Y:S02]  /*16820*/  IMAD R0, R25, 0xf, RZ ;  /* 0x0000000f19007824 */ /* 0x001fe400078e02ff */
[----:B------:R-:W0:Y:S01]  /*16830*/  LDC R25, c[0x0][0x3d8] ;  /* 0x0000f600ff197b82 */ /* 0x000e220000000800 */
[----:B------:R1:W-:Y:S04]  /*16840*/  STS.U8 [R4+UR6+0x9700], R28 ;  /* 0x0097001c04007988 */ /* 0x0003e80008000006 */
[----:B------:R1:W2:Y:S03]  /*16850*/  @P0 LDG.E.U8 R59, desc[UR20][R26.64] ;  /* 0x000000141a3b0981 */ /* 0x0002a6000c1e1100 */
[----:B----4-:R-:W4:Y:S01]  /*16860*/  LDC R15, c[0x0][0x3d8] ;  /* 0x0000f600ff0f7b82 */ /* 0x010f220000000800 */
[----:B------:R1:W-:Y:S02]  /*16870*/  STL.64 [R1+0x468], R26 ;  /* 0x0004681a01007387 */ /* 0x0003e40000100a00 */
[----:B-1----:R-:W-:-:S02]  /*16880*/  IADD3 R28, P2, PT, R0, R204, RZ ;  /* 0x000000cc001c7210 */ /* 0x002fc40007f5e0ff */
[----:B------:R1:W-:Y:S03]  /*16890*/  STS.U8 [R4+UR6+0x9300], R29 ;  /* 0x0093001d04007988 */ /* 0x0003e60008000006 */
[----:B------:R-:W0:Y:S01]  /*168a0*/  LDC R26, c[0x0][0x3d8] ;  /* 0x0000f600ff1a7b82 */ /* 0x000e220000000800 */
[----:B-1----:R-:W-:-:S05]  /*168b0*/  LEA.HI.X.SX32 R29, R0, R205, 0x1, P2 ;  /* 0x000000cd001d7211 */ /* 0x002fca00010f0eff */
[----:B------:R1:W-:Y:S04]  /*168c0*/  STL.64 [R1+0x460], R28 ;  /* 0x0004601c01007387 */ /* 0x0003e80000100a00 */
[----:B------:R1:W2:Y:S01]  /*168d0*/  @P0 LDG.E.U8 R58, desc[UR20][R28.64] ;  /* 0x000000141c3a0981 */ /* 0x0002a2000c1e1100 */
[----:B---3--:R-:W-:Y:S02]  /*168e0*/  IMAD R0, R23, 0x27, RZ ;  /* 0x0000002717007824 */ /* 0x008fe400078e02ff */
[----:B----4-:R-:W-:Y:S01]  /*168f0*/  IMAD R2, R15, 0x2f, RZ ;  /* 0x0000002f0f027824 */ /* 0x010fe200078e02ff */
[----:B-1----:R-:W-:-:S04]  /*16900*/  IADD3 R28, P2, PT, R3, R204, RZ ;  /* 0x000000cc031c7210 */ /* 0x002fc80007f5e0ff */
[----:B------:R-:W-:Y:S01]  /*16910*/  LEA.HI.X.SX32 R29, R3, R205, 0x1, P2 ;  /* 0x000000cd031d7211 */ /* 0x000fe200010f0eff */
[----:B------:R1:W-:Y:S04]  /*16920*/  STL.64 [R1+0x458], R30 ;  /* 0x0004581e01007387 */ /* 0x0003e80000100a00 */
[----:B------:R3:W-:Y:S04]  /*16930*/  STL.64 [R1+0x450], R28 ;  /* 0x0004501c01007387 */ /* 0x0007e80000100a00 */
[----:B------:R3:W4:Y:S01]  /*16940*/  @P0 LDG.E.U8 R56, desc[UR20][R28.64] ;  /* 0x000000141c380981 */ /* 0x000722000c1e1100 */
[----:B-1----:R-:W-:-:S02]  /*16950*/  IADD3 R30, P3, PT, R0, R204, RZ ;  /* 0x000000cc001e7210 */ /* 0x002fc40007f7e0ff */
[-C--:B---3--:R-:W-:Y:S02]  /*16960*/  IADD3 R28, P2, PT, R2, R204.reuse, RZ ;  /* 0x000000cc021c7210 */ /* 0x088fe40007f5e0ff */
[-C--:B------:R-:W-:Y:S01]  /*16970*/  LEA.HI.X.SX32 R31, R0, R205.reuse, 0x1, P3 ;  /* 0x000000cd001f7211 */ /* 0x080fe200018f0eff */
[----:B0-----:R-:W-:Y:S01]  /*16980*/  IMAD R0, R25, 0x37, RZ ;  /* 0x0000003719007824 */ /* 0x001fe200078e02ff */
[----:B------:R-:W-:Y:S01]  /*16990*/  LEA.HI.X.SX32 R29, R2, R205, 0x1, P2 ;  /* 0x000000cd021d7211 */ /* 0x000fe200010f0eff */
[----:B------:R-:W-:Y:S02]  /*169a0*/  IMAD R2, R24, 0x3f, RZ ;  /* 0x0000003f18027824 */ /* 0x000fe400078e02ff */
[----:B------:R-:W-:Y:S01]  /*169b0*/  IMAD R3, R26, 0x46, RZ ;  /* 0x000000461a037824 */ /* 0x000fe200078e02ff */
[----:B------:R-:W-:Y:S02]  /*169c0*/  STL.64 [R1+0x448], R30 ;  /* 0x0004481e01007387 */ /* 0x000fe40000100a00 */
[----:B------:R-:W-:-:S02]  /*169d0*/  IADD3 R26, P3, PT, R2, R204, RZ ;  /* 0x000000cc021a7210 */ /* 0x000fc40007f7e0ff */
[----:B------:R0:W-:Y:S01]  /*169e0*/  STL.64 [R1+0x440], R28 ;  /* 0x0004401c01007387 */ /* 0x0001e20000100a00 */
[----:B------:R-:W-:-:S03]  /*169f0*/  IADD3 R24, P4, PT, R3, R204, RZ ;  /* 0x000000cc03187210 */ /* 0x000fc60007f9e0ff */
[----:B------:R0:W3:Y:S01]  /*16a00*/  @P0 LDG.E.U8 R54, desc[UR20][R28.64] ;  /* 0x000000141c360981 */ /* 0x0000e2000c1e1100 */
[-C--:B------:R-:W-:Y:S02]  /*16a10*/  LEA.HI.X.SX32 R27, R2, R205.reuse, 0x1, P3 ;  /* 0x000000cd021b7211 */ /* 0x080fe400018f0eff */
[----:B------:R-:W-:Y:S01]  /*16a20*/  LEA.HI.X.SX32 R25, R3, R205, 0x1, P4 ;  /* 0x000000cd03197211 */ /* 0x000fe200020f0eff */
[----:B------:R1:W-:Y:S01]  /*16a30*/  STS.U8 [R4+UR6+0x9f00], R207 ;  /* 0x009f00cf04007988 */ /* 0x0003e20008000006 */
[----:B------:R-:W-:-:S03]  /*16a40*/  PRMT R23, RZ, 0x7610, R23 ;  /* 0x00007610ff177816 */ /* 0x000fc60000000017 */
[----:B------:R-:W2:Y:S01]  /*16a50*/  @P0 LDG.E.U8 R52, desc[UR20][R26.64] ;  /* 0x000000141a340981 */ /* 0x000ea2000c1e1100 */
[----:B0-----:R-:W-:-:S03]  /*16a60*/  IADD3 R28, P2, PT, R0, R204, RZ ;  /* 0x000000cc001c7210 */ /* 0x001fc60007f5e0ff */
[----:B------:R0:W2:Y:S01]  /*16a70*/  @P0 LDG.E.U8 R23, desc[UR20][R24.64] ;  /* 0x0000001418170981 */ /* 0x0000a2000c1e1100 */
[----:B------:R-:W-:-:S03]  /*16a80*/  LEA.HI.X.SX32 R29, R0, R205, 0x1, P2 ;  /* 0x000000cd001d7211 */ /* 0x000fc600010f0eff */
[----:B------:R-:W2:Y:S04]  /*16a90*/  @P0 LDG.E.U8 R55, desc[UR20][R30.64] ;  /* 0x000000141e370981 */ /* 0x000ea8000c1e1100 */
[----:B------:R-:W-:Y:S04]  /*16aa0*/  STL.64 [R1+0x438], R28 ;  /* 0x0004381c01007387 */ /* 0x000fe80000100a00 */
[----:B------:R-:W-:Y:S04]  /*16ab0*/  STL.64 [R1+0x430], R26 ;  /* 0x0004301a01007387 */ /* 0x000fe80000100a00 */
[----:B------:R0:W-:Y:S04]  /*16ac0*/  STL.64 [R1+0x428], R24 ;  /* 0x0004281801007387 */ /* 0x0001e80000100a00 */
[----:B------:R-:W2:Y:S04]  /*16ad0*/  LDL.LU R101, [R1+0x10] ;  /* 0x0000100001657983 */ /* 0x000ea80000300800 */
[----:B------:R-:W3:Y:S04]  /*16ae0*/  LDL.LU R102, [R1] ;  /* 0x0000000001667983 */ /* 0x000ee80000300800 */
        /* <DEDUP_REMOVED lines=8> */
[----:B------:R-:W4:Y:S01]  /*16b70*/  LDL.LU R252, [R1+0x170] ;  /* 0x0001700001fc7983 */ /* 0x000f220000300800 */
[----:B-1----:R-:W1:Y:S03]  /*16b80*/  S2R R207, SR_CTAID.X ;  /* 0x0000000000cf7919 */ /* 0x002e660000002500 */
[----:B------:R0:W4:Y:S04]  /*16b90*/  @P0 LDG.E.U8 R53, desc[UR20][R28.64] ;  /* 0x000000141c350981 */ /* 0x000128000c1e1100 */
[----:B------:R-:W4:Y:S01]  /*16ba0*/  LDL.LU R240, [R1+0x174] ;  /* 0x0001740001f07983 */ /* 0x000f220000300800 */
[----:B-1----:R-:W-:-:S05]  /*16bb0*/  IMAD.SHL.U32 R207, R207, 0x80, RZ ;  /* 0x00000080cfcf7824 */ /* 0x002fca00078e00ff */
[----:B------:R-:W-:-:S04]  /*16bc0*/  LOP3.LUT R137, R207, 0x7f, R206, 0xf8, !PT ;  /* 0x0000007fcf897812 */ /* 0x000fc800078ef8ce */
[C---:B------:R-:W-:Y:S02]  /*16bd0*/  ISETP.GT.AND P3, PT, R137.reuse, RZ, PT ;  /* 0x000000ff8900720c */ /* 0x040fe40003f64270 */
[C---:B------:R-:W-:Y:S02]  /*16be0*/  ISETP.GT.AND P5, PT, R137.reuse, 0x1, PT ;  /* 0x000000018900780c */ /* 0x040fe40003fa4270 */
[----:B------:R-:W-:Y:S02]  /*16bf0*/  ISETP.GT.AND P4, PT, R137, 0x2, PT ;  /* 0x000000028900780c */ /* 0x000fe40003f84270 */
[----:B------:R-:W-:Y:S02]  /*16c00*/  FSEL R3, R213, -INF , P3 ;  /* 0xff800000d5037808 */ /* 0x000fe40001800000 */
[----:B------:R-:W-:Y:S02]  /*16c10*/  ISETP.GT.AND P3, PT, R137, 0x4, PT ;  /* 0x000000048900780c */ /* 0x000fe40003f64270 */
[----:B------:R-:W-:-:S02]  /*16c20*/  FSEL R0, R209, -INF , P5 ;  /* 0xff800000d1007808 */ /* 0x000fc40002800000 */
[----:B------:R-:W-:Y:S02]  /*16c30*/  ISETP.GT.AND P5, PT, R137, 0x5, PT ;  /* 0x000000058900780c */ /* 0x000fe40003fa4270 */
[----:B------:R-:W-:Y:S02]  /*16c40*/  FSEL R5, R5, -INF , P4 ;  /* 0xff80000005057808 */ /* 0x000fe40002000000 */
        /* <DEDUP_REMOVED lines=12> */
[C---:B------:R-:W-:Y:S02]  /*16d10*/  ISETP.GT.AND P4, PT, R137.reuse, 0xe, PT ;  /* 0x0000000e8900780c */ /* 0x040fe40003f84270 */
[----:B------:R-:W-:Y:S02]  /*16d20*/  FSEL R16, R16, -INF , P3 ;  /* 0xff80000010107808 */ /* 0x000fe40001800000 */
[----:B------:R-:W-:Y:S02]  /*16d30*/  ISETP.GT.AND P3, PT, R137, 0x10, PT ;  /* 0x000000108900780c */ /* 0x000fe40003f64270 */
[----:B0-----:R-:W-:-:S02]  /*16d40*/  FSEL R24, R196, -INF , P5 ;  /* 0xff800000c4187808 */ /* 0x001fc40002800000 */
[C---:B------:R-:W-:Y:S02]  /*16d50*/  ISETP.GT.AND P5, PT, R137.reuse, 0x11, PT ;  /* 0x000000118900780c */ /* 0x040fe40003fa4270 */
[----:B------:R-:W-:Y:S02]  /*16d60*/  FSEL R25, R192, -INF , P4 ;  /* 0xff800000c0197808 */ /* 0x000fe40002000000 */
[C---:B------:R-:W-:Y:S02]  /*16d70*/  ISETP.GT.AND P4, PT, R137.reuse, 0x12, PT ;  /* 0x000000128900780c */ /* 0x040fe40003f84270 */
[----:B------:R-:W-:Y:S02]  /*16d80*/  FSEL R27, R184, -INF , P3 ;  /* 0xff800000b81b7808 */ /* 0x000fe40001800000 */
[----:B------:R-:W-:Y:S02]  /*16d90*/  ISETP.GT.AND P3, PT, R137, 0x14, PT ;  /* 0x000000148900780c */ /* 0x000fe40003f64270 */
[----:B------:R-:W-:-:S02]  /*16da0*/  FSEL R28, R180, -INF , P5 ;  /* 0xff800000b41c7808 */ /* 0x000fc40002800000 */
        /* <DEDUP_REMOVED lines=52> */
[----:B------:R-:W-:-:S04]  /*170f0*/  ISETP.GT.AND P3, PT, R137, 0x38, PT ;  /* 0x000000388900780c */ /* 0x000fc80003f64270 */
[----:B------:R-:W-:Y:S02]  /*17100*/  FSEL R104, R61, -INF , P3 ;  /* 0xff8000003d687808 */ /* 0x000fe40001800000 */
[----:B------:R-:W-:-:S04]  /*17110*/  ISETP.GT.AND P3, PT, R137, 0x3c, PT ;  /* 0x0000003c8900780c */ /* 0x000fc80003f64270 */
[----:B------:R-:W-:Y:S02]  /*17120*/  FSEL R108, R65, -INF , P3 ;  /* 0xff800000416c7808 */ /* 0x000fe40001800000 */
[----:B------:R-:W-:Y:S02]  /*17130*/  ISETP.GT.AND P3, PT, R137, 0x40, PT ;  /* 0x000000408900780c */ /* 0x000fe40003f64270 */
[----:B--2---:R-:W-:Y:S02]  /*17140*/  FSEL R101, R101, -INF , P5 ;  /* 0xff80000065657808 */ /* 0x004fe40002800000 */
[C---:B------:R-:W-:Y:S02]  /*17150*/  ISETP.GT.AND P5, PT, R137.reuse, 0x39, PT ;  /* 0x000000398900780c */ /* 0x040fe40003fa4270 */
[----:B---3--:R-:W-:Y:S02]  /*17160*/  FSEL R102, R102, -INF , P4 ;  /* 0xff80000066667808 */ /* 0x008fe40002000000 */
[----:B------:R-:W-:-:S02]  /*17170*/  ISETP.GT.AND P4, PT, R137, 0x3a, PT ;  /* 0x0000003a8900780c */ /* 0x000fc40003f84270 */
[----:B------:R-:W-:Y:S02]  /*17180*/  FSEL R105, R62, -INF , P5 ;  /* 0xff8000003e697808 */ /* 0x000fe40002800000 */
[C---:B------:R-:W-:Y:S02]  /*17190*/  ISETP.GT.AND P5, PT, R137.reuse, 0x3d, PT ;  /* 0x0000003d8900780c */ /* 0x040fe40003fa4270 */
[----:B----4-:R-:W-:Y:S02]  /*171a0*/  FSEL R106, R106, -INF , P4 ;  /* 0xff8000006a6a7808 */ /* 0x010fe40002000000 */
[C---:B------:R-:W-:Y:S02]  /*171b0*/  ISETP.GT.AND P4, PT, R137.reuse, 0x3e, PT ;  /* 0x0000003e8900780c */ /* 0x040fe40003f84270 */
[----:B------:R-:W-:Y:S02]  /*171c0*/  FSEL R109, R66, -INF , P5 ;  /* 0xff800000426d7808 */ /* 0x000fe40002800000 */
[----:B------:R-:W-:-:S02]  /*171d0*/  ISETP.GT.AND P5, PT, R137, 0x41, PT ;  /* 0x000000418900780c */ /* 0x000fc40003fa4270 */
[----:B------:R-:W-:Y:S02]  /*171e0*/  FSEL R110, R110, -INF , P4 ;  /* 0xff8000006e6e7808 */ /* 0x000fe40002000000 */
[C---:B------:R-:W-:Y:S02]  /*171f0*/  ISETP.GT.AND P4, PT, R137.reuse, 0x42, PT ;  /* 0x000000428900780c */ /* 0x040fe40003f84270 */
[----:B------:R-:W-:Y:S02]  /*17200*/  FSEL R112, R112, -INF , P3 ;  /* 0xff80000070707808 */ /* 0x000fe40001800000 */
[----:B------:R-:W-:Y:S02]  /*17210*/  ISETP.GT.AND P3, PT, R137, 0x44, PT ;  /* 0x000000448900780c */ /* 0x000fe40003f64270 */
[----:B------:R-:W-:Y:S02]  /*17220*/  FSEL R113, R113, -INF , P5 ;  /* 0xff80000071717808 */ /* 0x000fe40002800000 */
[----:B------:R-:W-:-:S02]  /*17230*/  ISETP.GT.AND P5, PT, R137, 0x45, PT ;  /* 0x000000458900780c */ /* 0x000fc40003fa4270 */
[----:B------:R-:W-:Y:S02]  /*17240*/  FSEL R114, R114, -INF , P4 ;  /* 0xff80000072727808 */ /* 0x000fe40002000000 */
[----:B------:R-:W-:Y:S02]  /*17250*/  ISETP.GT.AND P4, PT, R137, 0x46, PT ;  /* 0x000000468900780c */ /* 0x000fe40003f84270 */
[----:B------:R-:W-:Y:S02]  /*17260*/  FSEL R147, R244, -INF , P3 ;  /* 0xff800000f4937808 */ /* 0x000fe40001800000 */
[----:B------:R-:W2:Y:S01]  /*17270*/  LDL.LU R244, [R1+0x178] ;  /* 0x0001780001f47983 */ /* 0x000ea20000300800 */
[----:B------:R-:W-:Y:S02]  /*17280*/  FSEL R151, R248, -INF , P5 ;  /* 0xff800000f8977808 */ /* 0x000fe40002800000 */
[----:B------:R-:W-:Y:S01]  /*17290*/  FSEL R152, R252, -INF , P4 ;  /* 0xff800000fc987808 */ /* 0x000fe20002000000 */
[----:B------:R-:W3:Y:S04]  /*172a0*/  LDL.LU R220, [R1+0x180] ;  /* 0x0001800001dc7983 */ /* 0x000ee80000300800 */
[----:B------:R-:W4:Y:S04]  /*172b0*/  LDL.LU R248, [R1+0x17c] ;  /* 0x00017c0001f87983 */ /* 0x000f280000300800 */
[----:B------:R-:W3:Y:S01]  /*172c0*/  LDL.LU R252, [R1+0x184] ;  /* 0x0001840001fc7983 */ /* 0x000ee20000300800 */
[----:B------:R-:W-:-:S02]  /*172d0*/  ISETP.GT.AND P2, PT, R207, -0x1, PT ;  /* 0xffffffffcf00780c */ /* 0x000fc40003f44270 */
[----:B------:R-:W-:Y:S01]  /*172e0*/  ISETP.GT.AND P3, PT, R137, 0x48, PT ;  /* 0x000000488900780c */ /* 0x000fe20003f64270 */
[----:B------:R-:W3:Y:S01]  /*172f0*/  LDL.LU R224, [R1+0x18c] ;  /* 0x00018c0001e07983 */ /* 0x000ee20000300800 */
[----:B------:R-:W-:Y:S02]  /*17300*/  FSEL R15, R217, -INF , P2 ;  /* 0xff800000d90f7808 */ /* 0x000fe40001000000 */
[C---:B------:R-:W-:Y:S01]  /*17310*/  ISETP.GT.AND P2, PT, R137.reuse, 0x3, PT ;  /* 0x000000038900780c */ /* 0x040fe20003f44270 */
[----:B------:R-:W3:Y:S03]  /*17320*/  LDL.LU R228, [R1+0x188] ;  /* 0x0001880001e47983 */ /* 0x000ee60000300800 */
[----:B------:R-:W-:Y:S01]  /*17330*/  FSEL R6, R6, -INF , P2 ;  /* 0xff80000006067808 */ /* 0x000fe20001000000 */
[----:B------:R-:W3:Y:S01]  /*17340*/  LDL.LU R232, [R1+0x190] ;  /* 0x0001900001e87983 */ /* 0x000ee20000300800 */
[----:B------:R-:W-:-:S02]  /*17350*/  ISETP.GT.AND P2, PT, R137, 0x7, PT ;  /* 0x000000078900780c */ /* 0x000fc40003f44270 */
[C---:B------:R-:W-:Y:S01]  /*17360*/  ISETP.GT.AND P5, PT, R137.reuse, 0x49, PT ;  /* 0x000000498900780c */ /* 0x040fe20003fa4270 */
[----:B------:R-:W3:Y:S01]  /*17370*/  LDL.LU R236, [R1+0x198] ;  /* 0x0001980001ec7983 */ /* 0x000ee20000300800 */
[----:B------:R-:W-:Y:S02]  /*17380*/  FSEL R10, R10, -INF , P2 ;  /* 0xff8000000a0a7808 */ /* 0x000fe40001000000 */
[----:B------:R-:W-:-:S04]  /*17390*/  ISETP.GT.AND P2, PT, R137, 0xb, PT ;  /* 0x0000000b8900780c */ /* 0x000fc80003f44270 */
[----:B------:R-:W-:Y:S02]  /*173a0*/  FSEL R14, R14, -INF , P2 ;  /* 0xff8000000e0e7808 */ /* 0x000fe40001000000 */
[----:B------:R-:W-:-:S04]  /*173b0*/  ISETP.GT.AND P2, PT, R137, 0xf, PT ;  /* 0x0000000f8900780c */ /* 0x000fc80003f44270 */
[----:B------:R-:W-:Y:S02]  /*173c0*/  FSEL R26, R188, -INF , P2 ;  /* 0xff800000bc1a7808 */ /* 0x000fe40001000000 */
[C---:B------:R-:W-:Y:S02]  /*173d0*/  ISETP.GT.AND P2, PT, R137.reuse, 0x13, PT ;  /* 0x000000138900780c */ /* 0x040fe40003f44270 */
[C---:B------:R-:W-:Y:S02]  /*173e0*/  ISETP.GT.AND P4, PT, R137.reuse, 0x4a, PT ;  /* 0x0000004a8900780c */ /* 0x040fe40003f84270 */
[----:B------:R-:W-:Y:S02]  /*173f0*/  FSEL R30, R172, -INF , P2 ;  /* 0xff800000ac1e7808 */ /* 0x000fe40001000000 */
[----:B------:R-:W-:Y:S02]  /*17400*/  ISETP.GT.AND P2, PT, R137, 0x17, PT ;  /* 0x000000178900780c */ /* 0x000fe40003f44270 */
[----:B------:R-:W-:-:S02]  /*17410*/  FSEL R154, R77, -INF , P3 ;  /* 0xff8000004d9a7808 */ /* 0x000fc40001800000 */
[----:B------:R-:W-:Y:S02]  /*17420*/  FSEL R34, R156, -INF , P2 ;  /* 0xff8000009c227808 */ /* 0x000fe40001000000 */
[C---:B------:R-:W-:Y:S02]  /*17430*/  ISETP.GT.AND P3, PT, R137.reuse, 0x4c, PT ;  /* 0x0000004c8900780c */ /* 0x040fe40003f64270 */
[----:B------:R-:W-:Y:S02]  /*17440*/  FSEL R155, R78, -INF , P5 ;  /* 0xff8000004e9b7808 */ /* 0x000fe40002800000 */
[----:B------:R-:W-:Y:S02]  /*17450*/  ISETP.GT.AND P5, PT, R137, 0x4d, PT ;  /* 0x0000004d8900780c */ /* 0x000fe40003fa4270 */
        /* <DEDUP_REMOVED lines=9> */
[----:B------:R-:W-:Y:S01]  /*174f0*/  ISETP.GT.AND P3, PT, R137, 0x54, PT ;  /* 0x000000548900780c */ /* 0x000fe20003f64270 */
[----:B------:R-:W3:Y:S01]  /*17500*/  LDL.LU R240, [R1+0x194] ;  /* 0x0001940001f07983 */ /* 0x000ee20000300800 */
[----:B------:R-:W-:Y:S02]  /*17510*/  FSEL R163, R85, -INF , P5 ;  /* 0xff80000055a37808 */ /* 0x000fe40002800000 */
[C---:B------:R-:W-:Y:S02]  /*17520*/  ISETP.GT.AND P5, PT, R137.reuse, 0x55, PT ;  /* 0x000000558900780c */ /* 0x040fe40003fa4270 */
[----:B------:R-:W-:Y:S02]  /*17530*/  ISETP.GT.AND P2, PT, R137, 0x1b, PT ;  /* 0x0000001b8900780c */ /* 0x000fe40003f44270 */
[----:B--2---:R-:W-:-:S02]  /*17540*/  FSEL R164, R244, -INF , P4 ;  /* 0xff800000f4a47808 */ /* 0x004fc40002000000 */
[----:B------:R-:W2:Y:S01]  /*17550*/  LDL.LU R244, [R1+0x19c] ;  /* 0x00019c0001f47983 */ /* 0x000ea20000300800 */
[----:B----4-:R-:W-:-:S03]  /*17560*/  FSEL R166, R248, -INF , P3 ;  /* 0xff800000f8a67808 */ /* 0x010fc60001800000 */
[----:B------:R-:W4:Y:S01]  /*17570*/  LDL.LU R248, [R1+0x1a4] ;  /* 0x0001a40001f87983 */ /* 0x000f220000300800 */
[----:B---3--:R-:W-:-:S03]  /*17580*/  FSEL R167, R252, -INF , P5 ;  /* 0xff800000fca77808 */ /* 0x008fc60002800000 */
[----:B------:R-:W3:Y:S01]  /*17590*/  LDL.LU R252, [R1+0x1a0] ;  /* 0x0001a00001fc7983 */ /* 0x000ee20000300800 */
[----:B------:R-:W-:Y:S02]  /*175a0*/  FSEL R38, R140, -INF , P2 ;  /* 0xff8000008c267808 */ /* 0x000fe40001000000 */
[----:B------:R-:W-:Y:S01]  /*175b0*/  ISETP.GT.AND P2, PT, R137, 0x1f, PT ;  /* 0x0000001f8900780c */ /* 0x000fe20003f44270 */
[----:B------:R-:W3:Y:S03]  /*175c0*/  LDL.LU R208, [R1+0x1a8] ;  /* 0x0001a80001d07983 */ /* 0x000ee60000300800 */
[----:B------:R-:W-:Y:S01]  /*175d0*/  FSEL R69, R19, -INF , P2 ;  /* 0xff80000013457808 */ /* 0x000fe20001000000 */
[----:B------:R-:W3:Y:S01]  /*175e0*/  LDL.LU R212, [R1+0x1b0] ;  /* 0x0001b00001d47983 */ /* 0x000ee20000300800 */
[C---:B------:R-:W-:Y:S02]  /*175f0*/  ISETP.GT.AND P2, PT, R137.reuse, 0x23, PT ;  /* 0x000000238900780c */ /* 0x040fe40003f44270 */
[----:B------:R-:W-:Y:S01]  /*17600*/  ISETP.GT.AND P4, PT, R137, 0x56, PT ;  /* 0x000000568900780c */ /* 0x000fe20003f84270 */
[----:B------:R-:W3:Y:S01]  /*17610*/  LDL.LU R216, [R1+0x1ac] ;  /* 0x0001ac0001d87983 */ /* 0x000ee20000300800 */
[----:B------:R-:W-:-:S02]  /*17620*/  FSEL R73, R40, -INF , P2 ;  /* 0xff80000028497808 */ /* 0x000fc40001000000 */
[C---:B------:R-:W-:Y:S01]  /*17630*/  ISETP.GT.AND P2, PT, R137.reuse, 0x27, PT ;  /* 0x000000278900780c */ /* 0x040fe20003f44270 */
[----:B------:R-:W-:Y:S01]  /*17640*/  IMAD R132, R132, 0x47, RZ ;  /* 0x0000004784847824 */ /* 0x000fe200078e02ff */
[----:B------:R-:W-:Y:S01]  /*17650*/  ISETP.GT.AND P3, PT, R137, 0x58, PT ;  /* 0x000000588900780c */ /* 0x000fe20003f64270 */
[----:B------:R-:W-:Y:S01]  /*17660*/  FMUL R131, R131, UR4 ;  /* 0x0000000483837c20 */ /* 0x000fe20008400000 */
[----:B------:R-:W-:Y:S01]  /*17670*/  FSEL R87, R44, -INF , P2 ;  /* 0xff8000002c577808 */ /* 0x000fe20001000000 */
[----:B------:R-:W-:Y:S01]  /*17680*/  IMAD R133, R133, 0x4e, RZ ;  /* 0x0000004e85857824 */ /* 0x000fe200078e02ff */
[----:B------:R-:W-:Y:S01]  /*17690*/  ISETP.GT.AND P2, PT, R137, 0x2b, PT ;  /* 0x0000002b8900780c */ /* 0x000fe20003f44270 */
[----:B------:R-:W-:Y:S01]  /*176a0*/  IMAD R17, R134, 0x4f, RZ ;  /* 0x0000004f86117824 */ /* 0x000fe200078e02ff */
[----:B------:R-:W-:Y:S01]  /*176b0*/  FSEL R168, R224, -INF , P4 ;  /* 0xff800000e0a87808 */ /* 0x000fe20002000000 */
[----:B------:R-:W0:Y:S01]  /*176c0*/  LDC R40, c[0x0][0x3d8] ;  /* 0x0000f600ff287b82 */ /* 0x000e220000000800 */
[----:B------:R-:W-:-:S02]  /*176d0*/  FSEL R91, R48, -INF , P2 ;  /* 0xff800000305b7808 */ /* 0x000fc40001000000 */
[----:B------:R-:W-:-:S04]  /*176e0*/  ISETP.GT.AND P2, PT, R137, 0x2f, PT ;  /* 0x0000002f8900780c */ /* 0x000fc80003f44270 */
[----:B------:R-:W-:Y:S02]  /*176f0*/  FSEL R95, R233, -INF , P2 ;  /* 0xff800000e95f7808 */ /* 0x000fe40001000000 */
        /* <DEDUP_REMOVED lines=18> */
[C---:B------:R-:W-:Y:S01]  /*17820*/  ISETP.GT.AND P2, PT, R137.reuse, 0x57, PT ;  /* 0x000000578900780c */ /* 0x040fe20003f44270 */
[----:B------:R-:W3:Y:S01]  /*17830*/  LDL.LU R220, [R1+0x1b4] ;  /* 0x0001b40001dc7983 */ /* 0x000ee20000300800 */
[C---:B------:R-:W-:Y:S02]  /*17840*/  ISETP.GT.AND P5, PT, R137.reuse, 0x59, PT ;  /* 0x000000598900780c */ /* 0x040fe40003fa4270 */
[----:B------:R-:W-:Y:S01]  /*17850*/  FSEL R169, R228, -INF , P2 ;  /* 0xff800000e4a97808 */ /* 0x000fe20001000000 */
[----:B------:R-:W3:Y:S01]  /*17860*/  LDL.LU R224, [R1+0x1bc] ;  /* 0x0001bc0001e07983 */ /* 0x000ee20000300800 */
[----:B------:R-:W-:-:S03]  /*17870*/  ISETP.GT.AND P4, PT, R137, 0x5a, PT ;  /* 0x0000005a8900780c */ /* 0x000fc60003f84270 */
[----:B------:R-:W3:Y:S01]  /*17880*/  LDL.LU R228, [R1+0x1b8] ;  /* 0x0001b80001e47983 */ /* 0x000ee20000300800 */
[----:B------:R-:W-:Y:S02]  /*17890*/  FSEL R170, R232, -INF , P3 ;  /* 0xff800000e8aa7808 */ /* 0x000fe40001800000 */
[----:B------:R-:W-:Y:S01]  /*178a0*/  ISETP.GT.AND P2, PT, R137, 0x5b, PT ;  /* 0x0000005b8900780c */ /* 0x000fe20003f44270 */
[----:B------:R-:W3:Y:S01]  /*178b0*/  LDL.LU R232, [R1+0x1c0] ;  /* 0x0001c00001e87983 */ /* 0x000ee20000300800 */
[----:B------:R-:W-:-:S03]  /*178c0*/  FSEL R171, R236, -INF , P5 ;  /* 0xff800000ecab7808 */ /* 0x000fc60002800000 */
[----:B------:R-:W3:Y:S01]  /*178d0*/  LDL.LU R236, [R1+0x1c8] ;  /* 0x0001c80001ec7983 */ /* 0x000ee20000300800 */
[C---:B------:R-:W-:Y:S02]  /*178e0*/  ISETP.GT.AND P3, PT, R137.reuse, 0x5c, PT ;  /* 0x0000005c8900780c */ /* 0x040fe40003f64270 */
[----:B------:R-:W-:Y:S02]  /*178f0*/  FSEL R172, R240, -INF , P4 ;  /* 0xff800000f0ac7808 */ /* 0x000fe40002000000 */
[----:B------:R-:W-:Y:S01]  /*17900*/  ISETP.GT.AND P5, PT, R137, 0x5d, PT ;  /* 0x0000005d8900780c */ /* 0x000fe20003fa4270 */
[----:B------:R-:W3:Y:S01]  /*17910*/  LDL.LU R240, [R1+0x1c4] ;  /* 0x0001c40001f07983 */ /* 0x000ee20000300800 */
[----:B------:R-:W-:-:S04]  /*17920*/  FMNMX3 R2, R15, R3, R0, !PT ;  /* 0x000000030f027276 */ /* 0x000fc80007800000 */
        /* <DEDUP_REMOVED lines=8> */
[----:B------:R-:W-:Y:S02]  /*179b0*/  FMNMX3 R2, R2, R29, R30, !PT ;  /* 0x0000001d02027276 */ /* 0x000fe4000780001e */
[----:B--2---:R-:W-:Y:S02]  /*179c0*/  FSEL R173, R244, -INF , P2 ;  /* 0xff800000f4ad7808 */ /* 0x004fe40001000000 */
[----:B------:R-:W2:Y:S01]  /*179d0*/  LDL.LU R244, [R1+0x1cc] ;  /* 0x0001cc0001f47983 */ /* 0x000ea20000300800 */
[----:B----4-:R-:W-:-:S03]  /*179e0*/  FSEL R174, R248, -INF , P3 ;  /* 0xff800000f8ae7808 */ /* 0x010fc60001800000 */
[----:B------:R-:W4:Y:S01]  /*179f0*/  LDL.LU R248, [R1+0x1d4] ;  /* 0x0001d40001f87983 */ /* 0x000f220000300800 */
[----:B---3--:R-:W-:-:S03]  /*17a00*/  FSEL R175, R252, -INF , P5 ;  /* 0xff800000fcaf7808 */ /* 0x008fc60002800000 */
        /* <DEDUP_REMOVED lines=36> */
[C---:B------:R-:W-:Y:S02]  /*17c50*/  ISETP.GT.AND P4, PT, R137.reuse, 0x5e, PT ;  /* 0x0000005e8900780c */ /* 0x040fe40003f84270 */
[C---:B------:R-:W-:Y:S02]  /*17c60*/  ISETP.GT.AND P2, PT, R137.reuse, 0x5f, PT ;  /* 0x0000005f8900780c */ /* 0x040fe40003f44270 */
[----:B------:R-:W-:Y:S02]  /*17c70*/  FMNMX3 R2, R2, R172, R173, !PT ;  /* 0x000000ac02027276 */ /* 0x000fe400078000ad */
[C---:B------:R-:W-:Y:S02]  /*17c80*/  ISETP.GT.AND P3, PT, R137.reuse, 0x60, PT ;  /* 0x000000608900780c */ /* 0x040fe40003f64270 */
[----:B------:R-:W-:-:S02]  /*17c90*/  ISETP.GT.AND P5, PT, R137, 0x61, PT ;  /* 0x000000618900780c */ /* 0x000fc40003fa4270 */
[----:B------:R-:W-:Y:S02]  /*17ca0*/  FSEL R176, R208, -INF , P4 ;  /* 0xff800000d0b07808 */ /* 0x000fe40002000000 */
[----:B------:R-:W-:Y:S02]  /*17cb0*/  FSEL R177, R212, -INF , P2 ;  /* 0xff800000d4b17808 */ /* 0x000fe40001000000 */
[----:B------:R-:W-:Y:S02]  /*17cc0*/  FMNMX3 R2, R2, R174, R175, !PT ;  /* 0x000000ae02027276 */ /* 0x000fe400078000af */
[C---:B------:R-:W-:Y:S02]  /*17cd0*/  ISETP.GT.AND P4, PT, R137.reuse, 0x62, PT ;  /* 0x000000628900780c */ /* 0x040fe40003f84270 */
[----:B------:R-:W-:Y:S02]  /*17ce0*/  ISETP.GT.AND P2, PT, R137, 0x63, PT ;  /* 0x000000638900780c */ /* 0x000fe40003f44270 */
[----:B------:R-:W-:-:S02]  /*17cf0*/  FSEL R178, R216, -INF , P3 ;  /* 0xff800000d8b27808 */ /* 0x000fc40001800000 */
[----:B------:R-:W-:Y:S02]  /*17d00*/  FSEL R179, R220, -INF , P5 ;  /* 0xff800000dcb37808 */ /* 0x000fe40002800000 */
[----:B------:R-:W-:Y:S02]  /*17d10*/  FMNMX3 R2, R2, R176, R177, !PT ;  /* 0x000000b002027276 */ /* 0x000fe400078000b1 */
[C---:B------:R-:W-:Y:S02]  /*17d20*/  ISETP.GT.AND P3, PT, R137.reuse, 0x64, PT ;  /* 0x000000648900780c */ /* 0x040fe40003f64270 */
[----:B------:R-:W-:Y:S02]  /*17d30*/  ISETP.GT.AND P5, PT, R137, 0x65, PT ;  /* 0x000000658900780c */ /* 0x000fe40003fa4270 */
[----:B------:R-:W-:Y:S02]  /*17d40*/  FSEL R180, R224, -INF , P4 ;  /* 0xff800000e0b47808 */ /* 0x000fe40002000000 */
[----:B------:R-:W-:-:S02]  /*17d50*/  FSEL R181, R228, -INF , P2 ;  /* 0xff800000e4b57808 */ /* 0x000fc40001000000 */
[----:B------:R-:W-:Y:S02]  /*17d60*/  FMNMX3 R2, R2, R178, R179, !PT ;  /* 0x000000b202027276 */ /* 0x000fe400078000b3 */
[C---:B------:R-:W-:Y:S02]  /*17d70*/  ISETP.GT.AND P4, PT, R137.reuse, 0x66, PT ;  /* 0x000000668900780c */ /* 0x040fe40003f84270 */
[----:B------:R-:W-:Y:S02]  /*17d80*/  ISETP.GT.AND P2, PT, R137, 0x67, PT ;  /* 0x000000678900780c */ /* 0x000fe40003f44270 */
[----:B------:R-:W-:Y:S02]  /*17d90*/  FSEL R182, R232, -INF , P3 ;  /* 0xff800000e8b67808 */ /* 0x000fe40001800000 */
[----:B------:R-:W-:Y:S02]  /*17da0*/  FSEL R183, R236, -INF , P5 ;  /* 0xff800000ecb77808 */ /* 0x000fe40002800000 */
[----:B------:R-:W-:-:S02]  /*17db0*/  FMNMX3 R2, R2, R180, R181, !PT ;  /* 0x000000b402027276 */ /* 0x000fc400078000b5 */
[C---:B------:R-:W-:Y:S02]  /*17dc0*/  ISETP.GT.AND P3, PT, R137.reuse, 0x68, PT ;  /* 0x000000688900780c */ /* 0x040fe40003f64270 */
[C---:B------:R-:W-:Y:S02]  /*17dd0*/  ISETP.GT.AND P5, PT, R137.reuse, 0x69, PT ;  /* 0x000000698900780c */ /* 0x040fe40003fa4270 */
[----:B------:R-:W-:Y:S02]  /*17de0*/  FSEL R184, R240, -INF , P4 ;  /* 0xff800000f0b87808 */ /* 0x000fe40002000000 */
[----:B------:R-:W-:Y:S02]  /*17df0*/  FMNMX3 R2, R2, R182, R183, !PT ;  /* 0x000000b602027276 */ /* 0x000fe400078000b7 */
[----:B------:R-:W-:-:S04]  /*17e00*/  ISETP.GT.AND P4, PT, R137, 0x6a, PT ;  /* 0x0000006a8900780c */ /* 0x000fc80003f84270 */
[----:B------:R-:W-:Y:S02]  /*17e10*/  FSEL R189, R203, -INF , P4 ;  /* 0xff800000cbbd7808 */ /* 0x000fe40002000000 */
[----:B------:R-:W-:Y:S01]  /*17e20*/  ISETP.GT.AND P4, PT, R137, 0x6e, PT ;  /* 0x0000006e8900780c */ /* 0x000fe20003f84270 */
[----:B------:R-:W5:Y:S03]  /*17e30*/  LDL.LU R203, [R1+0x11e8] ;  /* 0x0011e80001cb7983 */ /* 0x000f660000300800 */
        /* <DEDUP_REMOVED lines=9> */
[----:B------:R-:W-:Y:S02]  /*17ed0*/  PRMT R50, RZ, 0x7610, R50 ;  /* 0x00007610ff327816 */ /* 0x000fe40000000032 */
[----:B--2---:R-:W-:Y:S02]  /*17ee0*/  FSEL R185, R244, -INF , P2 ;  /* 0xff800000f4b97808 */ /* 0x004fe40001000000 */
[----:B------:R-:W-:Y:S02]  /*17ef0*/  ISETP.GT.AND P2, PT, R137, 0x6b, PT ;  /* 0x0000006b8900780c */ /* 0x000fe40003f44270 */
[----:B------:R-:W-:Y:S02]  /*17f00*/  FMNMX3 R2, R2, R184, R185, !PT ;  /* 0x000000b802027276 */ /* 0x000fe400078000b9 */
[----:B----4-:R-:W-:-:S02]  /*17f10*/  FSEL R186, R248, -INF , P3 ;  /* 0xff800000f8ba7808 */ /* 0x010fc40001800000 */
[----:B---3--:R-:W-:Y:S02]  /*17f20*/  FSEL R188, R252, -INF , P5 ;  /* 0xff800000fcbc7808 */ /* 0x008fe40002800000 */
[C---:B------:R-:W-:Y:S02]  /*17f30*/  ISETP.GT.AND P3, PT, R137.reuse, 0x6c, PT ;  /* 0x0000006c8900780c */ /* 0x040fe40003f64270 */
[C---:B------:R-:W-:Y:S02]  /*17f40*/  ISETP.GT.AND P5, PT, R137.reuse, 0x6d, PT ;  /* 0x0000006d8900780c */ /* 0x040fe40003fa4270 */
[----:B------:R-:W-:Y:S02]  /*17f50*/  FSEL R190, R202, -INF , P2 ;  /* 0xff800000cabe7808 */ /* 0x000fe40001000000 */
[----:B------:R-:W-:Y:S01]  /*17f60*/  FMNMX3 R2, R2, R186, R188, !PT ;  /* 0x000000ba02027276 */ /* 0x000fe200078000bc */
[----:B------:R-:W5:Y:S01]  /*17f70*/  LDL.LU R202, [R1+0x11e4] ;  /* 0x0011e40001ca7983 */ /* 0x000f620000300800 */
[----:B------:R-:W-:-:S02]  /*17f80*/  ISETP.GT.AND P2, PT, R137, 0x6f, PT ;  /* 0x0000006f8900780c */ /* 0x000fc40003f44270 */
[----:B------:R-:W-:Y:S02]  /*17f90*/  FSEL R191, R201, -INF , P3 ;  /* 0xff800000c9bf7808 */ /* 0x000fe40001800000 */
[----:B------:R-:W-:Y:S01]  /*17fa0*/  FSEL R192, R200, -INF , P5 ;  /* 0xff800000c8c07808 */ /* 0x000fe20002800000 */
[----:B------:R-:W5:Y:S01]  /*17fb0*/  LDL.LU R201, [R1+0x11e0] ;  /* 0x0011e00001c97983 */ /* 0x000f620000300800 */
[----:B------:R-:W-:Y:S02]  /*17fc0*/  FMNMX3 R2, R2, R189, R190, !PT ;  /* 0x000000bd02027276 */ /* 0x000fe400078000be */
[C---:B------:R-:W-:Y:S01]  /*17fd0*/  ISETP.GT.AND P3, PT, R137.reuse, 0x70, PT ;  /* 0x000000708900780c */ /* 0x040fe20003f64270 */
[----:B------:R-:W5:Y:S01]  /*17fe0*/  LDL.LU R200, [R1+0x11dc] ;  /* 0x0011dc0001c87983 */ /* 0x000f620000300800 */
[----:B------:R-:W-:Y:S02]  /*17ff0*/  ISETP.GT.AND P5, PT, R137, 0x71, PT ;  /* 0x000000718900780c */ /* 0x000fe40003fa4270 */
[----:B------:R-:W-:Y:S01]  /*18000*/  FSEL R194, R116, -INF , P2 ;  /* 0xff80000074c27808 */ /* 0x000fe20001000000 */
[----:B------:R-:W5:Y:S01]  /*18010*/  LDL.LU R199, [R1+0x11d8] ;  /* 0x0011d80001c77983 */ /* 0x000f620000300800 */
[----:B------:R-:W-:-:S02]  /*18020*/  FMNMX3 R2, R2, R191, R192, !PT ;  /* 0x000000bf02027276 */ /* 0x000fc400078000c0 */
[----:B------:R-:W-:Y:S02]  /*18030*/  ISETP.GT.AND P2, PT, R137, 0x73, PT ;  /* 0x000000738900780c */ /* 0x000fe40003f44270 */
[----:B------:R-:W-:Y:S02]  /*18040*/  FSEL R195, R117, -INF , P3 ;  /* 0xff80000075c37808 */ /* 0x000fe40001800000 */
[----:B------:R-:W-:Y:S02]  /*18050*/  FSEL R196, R118, -INF , P5 ;  /* 0xff80000076c47808 */ /* 0x000fe40002800000 */
[----:B------:R-:W-:Y:S02]  /*18060*/  FMNMX3 R2, R2, R193, R194, !PT ;  /* 0x000000c102027276 */ /* 0x000fe400078000c2 */
[C---:B------:R-:W-:Y:S02]  /*18070*/  ISETP.GT.AND P3, PT, R137.reuse, 0x74, PT ;  /* 0x000000748900780c */ /* 0x040fe40003f64270 */
[----:B------:R-:W-:-:S02]  /*18080*/  ISETP.GT.AND P5, PT, R137, 0x75, PT ;  /* 0x000000758900780c */ /* 0x000fc40003fa4270 */
[----:B------:R-:W-:Y:S02]  /*18090*/  FSEL R198, R120, -INF , P2 ;  /* 0xff80000078c67808 */ /* 0x000fe40001000000 */
[----:B------:R-:W-:Y:S02]  /*180a0*/  FMNMX3 R2, R2, R195, R196, !PT ;  /* 0x000000c302027276 */ /* 0x000fe400078000c4 */
        /* <DEDUP_REMOVED lines=8> */
[----:B------:R-:W-:Y:S02]  /*18130*/  ISETP.GT.AND P2, PT, R137, 0x7b, PT ;  /* 0x0000007b8900780c */ /* 0x000fe40003f44270 */
[----:B------:R-:W-:-:S02]  /*18140*/  FSEL R212, R125, -INF , P3 ;  /* 0xff8000007dd47808 */ /* 0x000fc40001800000 */
[----:B------:R-:W-:Y:S02]  /*18150*/  FSEL R213, R126, -INF , P5 ;  /* 0xff8000007ed57808 */ /* 0x000fe40002800000 */
[----:B------:R-:W-:Y:S02]  /*18160*/  FMNMX3 R2, R2, R210, R211, !PT ;  /* 0x000000d202027276 */ /* 0x000fe400078000d3 */
[C---:B------:R-:W-:Y:S02]  /*18170*/  ISETP.GT.AND P3, PT, R137.reuse, 0x7c, PT ;  /* 0x0000007c8900780c */ /* 0x040fe40003f64270 */
[----:B------:R-:W-:Y:S02]  /*18180*/  ISETP.GT.AND P5, PT, R137, 0x7d, PT ;  /* 0x0000007d8900780c */ /* 0x000fe40003fa4270 */
[----:B------:R-:W-:Y:S02]  /*18190*/  FSEL R215, R128, -INF , P2 ;  /* 0xff80000080d77808 */ /* 0x000fe40001000000 */
[----:B------:R-:W-:-:S02]  /*181a0*/  FMNMX3 R2, R2, R212, R213, !PT ;  /* 0x000000d402027276 */ /* 0x000fc400078000d5 */
[----:B------:R-:W-:Y:S02]  /*181b0*/  FSEL R218, R129, -INF , P3 ;  /* 0xff80000081da7808 */ /* 0x000fe40001800000 */
[----:B------:R-:W-:Y:S02]  /*181c0*/  FSEL R216, R130, -INF , P5 ;  /* 0xff80000082d87808 */ /* 0x000fe40002800000 */
[----:B------:R-:W-:Y:S02]  /*181d0*/  FMNMX3 R2, R2, R214, R215, !PT ;  /* 0x000000d602027276 */ /* 0x000fe400078000d7 */
[----:B------:R-:W-:Y:S02]  /*181e0*/  IADD3 R64, P2, PT, R132, R204, RZ ;  /* 0x000000cc84407210 */ /* 0x000fe40007f5e0ff */
[----:B------:R-:W-:Y:S02]  /*181f0*/  FMNMX3 R2, R2, R218, R216, !PT ;  /* 0x000000da02027276 */ /* 0x000fe400078000d8 */
[----:B------:R-:W-:-:S02]  /*18200*/  LEA.HI.X.SX32 R65, R132, R205, 0x1, P2 ;  /* 0x000000cd84417211 */ /* 0x000fc400010f0eff */
[-C--:B------:R-:W-:Y:S02]  /*18210*/  IADD3 R60, P2, PT, R133, R204.reuse, RZ ;  /* 0x000000cc853c7210 */ /* 0x080fe40007f5e0ff */
[----:B------:R-:W-:Y:S02]  /*18220*/  FMNMX3 R2, R2, -INF , R217, !PT ;  /* 0xff80000002027876 */ /* 0x000fe400078000d9 */
[----:B------:R-:W-:Y:S02]  /*18230*/  IADD3 R18, P3, PT, R17, R204, RZ ;  /* 0x000000cc11127210 */ /* 0x000fe40007f7e0ff */
[-C--:B------:R-:W-:Y:S01]  /*18240*/  LEA.HI.X.SX32 R61, R133, R205.reuse, 0x1, P2 ;  /* 0x000000cd853d7211 */ /* 0x080fe200010f0eff */
[----:B------:R-:W-:Y:S01]  /*18250*/  FADD R15, R15, -R2 ;  /* 0x800000020f0f7221 */ /* 0x000fe20000000000 */
[----:B------:R-:W-:Y:S01]  /*18260*/  LEA.HI.X.SX32 R19, R17, R205, 0x1, P3 ;  /* 0x000000cd11137211 */ /* 0x000fe200018f0eff */
[----:B------:R-:W-:Y:S02]  /*18270*/  STL.64 [R1+0x420], R64 ;  /* 0x0004204001007387 */ /* 0x000fe40000100a00 */
[----:B------:R-:W-:-:S02]  /*18280*/  FMUL R15, R15, 1.4426950216293334961 ;  /* 0x3fb8aa3b0f0f7820 */ /* 0x000fc40000400000 */
[----:B------:R-:W-:Y:S01]  /*18290*/  STL.64 [R1+0x418], R60 ;  /* 0x0004183c01007387 */ /* 0x000fe20000100a00 */
[----:B------:R-:W-:-:S03]  /*182a0*/  PRMT R51, RZ, 0x7610, R51 ;  /* 0x00007610ff337816 */ /* 0x000fc60000000033 */
[----:B------:R1:W-:Y:S01]  /*182b0*/  STL.64 [R1+0x410], R18 ;  /* 0x0004101201007387 */ /* 0x0003e20000100a00 */
[----:B------:R-:W-:-:S03]  /*182c0*/  PRMT R22, RZ, 0x7610, R22 ;  /* 0x00007610ff167816 */ /* 0x000fc60000000016 */
[----:B------:R1:W2:Y:S01]  /*182d0*/  @P0 LDG.E.U8 R50, desc[UR20][R18.64] ;  /* 0x0000001412320981 */ /* 0x0002a2000c1e1100 */
[----:B------:R3:W-:Y:S01]  /*182e0*/  MUFU.EX2 R187, R15 ;  /* 0x0000000f00bb7308 */ /* 0x0007e20000000800 */
[----:B------:R-:W-:Y:S02]  /*182f0*/  IMAD R17, R135, 0x56, RZ ;  /* 0x0000005687117824 */ /* 0x000fe400078e02ff */
[----:B------:R4:W2:Y:S01]  /*18300*/  @P0 LDG.E.U8 R51, desc[UR20][R64.64] ;  /* 0x0000001440330981 */ /* 0x0008a2000c1e1100 */
[----:B------:R-:W-:-:S03]  /*18310*/  FADD R5, R5, -R2 ;  /* 0x8000000205057221 */ /* 0x000fc60000000000 */
[----:B------:R0:W2:Y:S01]  /*18320*/  @P0 LDG.E.U8 R22, desc[UR20][R60.64] ;  /* 0x000000143c160981 */ /* 0x0000a2000c1e1100 */
[----:B-1----:R-:W1:Y:S01]  /*18330*/  LDC R18, c[0x0][0x3d8] ;  /* 0x0000f600ff127b82 */ /* 0x002e620000000800 */
[----:B---3--:R-:W-:Y:S01]  /*18340*/  IMAD R15, R136, 0x57, RZ ;  /* 0x00000057880f7824 */ /* 0x008fe200078e02ff */
[----:B----4-:R-:W-:-:S04]  /*18350*/  IADD3 R64, P2, PT, R17, R204, RZ ;  /* 0x000000cc11407210 */ /* 0x010fc80007f5e0ff */
[----:B0-----:R-:W-:Y:S02]  /*18360*/  IADD3 R60, P3, PT, R15, R204, RZ ;  /* 0x000000cc0f3c7210 */ /* 0x001fe40007f7e0ff */
[----:B------:R-:W0:Y:S01]  /*18370*/  LDC R19, c[0x0][0x3d8] ;  /* 0x0000f600ff137b82 */ /* 0x000e220000000800 */
[-C--:B------:R-:W-:Y:S02]  /*18380*/  LEA.HI.X.SX32 R65, R17, R205.reuse, 0x1, P2 ;  /* 0x000000cd11417211 */ /* 0x080fe400010f0eff */
[----:B------:R-:W-:Y:S01]  /*18390*/  PRMT R49, RZ, 0x7610, R49 ;  /* 0x00007610ff317816 */ /* 0x000fe20000000031 */
[----:B------:R-:W-:Y:S01]  /*183a0*/  FMUL R5, R5, 1.4426950216293334961 ;  /* 0x3fb8aa3b05057820 */ /* 0x000fe20000400000 */
[----:B------:R-:W-:Y:S01]  /*183b0*/  LEA.HI.X.SX32 R61, R15, R205, 0x1, P3 ;  /* 0x000000cd0f3d7211 */ /* 0x000fe200018f0eff */
[--C-:B------:R-:W-:Y:S01]  /*183c0*/  FADD R3, R3, -R2.reuse ;  /* 0x8000000203037221 */ /* 0x100fe20000000000 */
[----:B------:R-:W-:Y:S01]  /*183d0*/  STL.64 [R1+0x408], R64 ;  /* 0x0004084001007387 */ /* 0x000fe20000100a00 */
[----:B------:R-:W-:Y:S01]  /*183e0*/  FADD R6, R6, -R2 ;  /* 0x8000000206067221 */ /* 0x000fe20000000000 */
[----:B------:R-:W3:Y:S02]  /*183f0*/  LDC R15, c[0x0][0x3d8] ;  /* 0x0000f600ff0f7b82 */ /* 0x000ee40000000800 */
[----:B------:R4:W-:Y:S01]  /*18400*/  STL.64 [R1+0x400], R60 ;  /* 0x0004003c01007387 */ /* 0x0009e20000100a00 */
[----:B------:R-:W-:-:S03]  /*18410*/  FMUL R3, R3, 1.4426950216293334961 ;  /* 0x3fb8aa3b03037820 */ /* 0x000fc60000400000 */
[----:B------:R4:W2:Y:S01]  /*18420*/  @P0 LDG.E.U8 R49, desc[UR20][R60.64] ;  /* 0x000000143c310981 */ /* 0x0008a2000c1e1100 */
[----:B------:R-:W-:Y:S01]  /*18430*/  PRMT R21, RZ, 0x7610, R21 ;  /* 0x00007610ff157816 */ /* 0x000fe20000000015 */
[----:B------:R1:W0:Y:S01]  /*18440*/  MUFU.EX2 R134, R3 ;  /* 0x0000000300867308 */ /* 0x0002220000000800 */
[----:B------:R-:W-:Y:S01]  /*18450*/  FADD R0, R0, -R2 ;  /* 0x8000000200007221 */ /* 0x000fe20000000000 */
[----:B------:R-:W-:-:S06]  /*18460*/  FMUL R6, R6, 1.4426950216293334961 ;  /* 0x3fb8aa3b06067820 */ /* 0x000fcc0000400000 */
[----:B----4-:R4:W-:Y:S01]  /*18470*/  MUFU.EX2 R61, R5 ;  /* 0x00000005003d7308 */ /* 0x0109e20000000800 */
[----:B-1----:R-:W-:Y:S01]  /*18480*/  IMAD R3, R18, 0x5e, RZ ;  /* 0x0000005e12037824 */ /* 0x002fe200078e02ff */
[----:B------:R1:W2:Y:S01]  /*18490*/  @P0 LDG.E.U8 R21, desc[UR20][R64.64] ;  /* 0x0000001440150981 */ /* 0x0002a2000c1e1100 */
[----:B----4-:R-:W4:Y:S01]  /*184a0*/  LDC R5, c[0x0][0x3d8] ;  /* 0x0000f600ff057b82 */ /* 0x010f220000000800 */
[----:B------:R-:W-:-:S04]  /*184b0*/  FMUL R0, R0, 1.4426950216293334961 ;  /* 0x3fb8aa3b00007820 */ /* 0x000fc80000400000 */
[----:B------:R0:W-:Y:S01]  /*184c0*/  MUFU.EX2 R117, R6 ;  /* 0x0000000600757308 */ /* 0x0001e20000000800 */
[----:B-1----:R-:W-:Y:S01]  /*184d0*/  IADD3 R64, P2, PT, R3, R204, RZ ;  /* 0x000000cc03407210 */ /* 0x002fe20007f5e0ff */
[--C-:B------:R-:W-:Y:S01]  /*184e0*/  FADD R8, R8, -R2.reuse ;  /* 0x8000000208087221 */ /* 0x100fe20000000000 */
[----:B------:R-:W-:Y:S01]  /*184f0*/  FADD R7, R7, -R2 ;  /* 0x8000000207077221 */ /* 0x000fe20000000000 */
[----:B------:R-:W-:Y:S02]  /*18500*/  PRMT R20, RZ, 0x7610, R20 ;  /* 0x00007610ff147816 */ /* 0x000fe40000000014 */
[----:B------:R-:W-:Y:S01]  /*18510*/  LEA.HI.X.SX32 R65, R3, R205, 0x1, P2 ;  /* 0x000000cd03417211 */ /* 0x000fe200010f0eff */
[----:B0-----:R-:W0:Y:S01]  /*18520*/  LDC R6, c[0x0][0x3d8] ;  /* 0x0000f600ff067b82 */ /* 0x001e220000000800 */
[----:B------:R1:W0:Y:S01]  /*18530*/  MUFU.EX2 R62, R0 ;  /* 0x00000000003e7308 */ /* 0x0002220000000800 */
[----:B------:R-:W-:Y:S02]  /*18540*/  IMAD R3, R40, 0x66, RZ ;  /* 0x0000006628037824 */ /* 0x000fe400078e02ff */
[----:B------:R-:W-:Y:S01]  /*18550*/  FMUL R8, R8, 1.4426950216293334961 ;  /* 0x3fb8aa3b08087820 */ /* 0x000fe20000400000 */
[----:B------:R-:W-:Y:S01]  /*18560*/  FMUL R7, R7, 1.4426950216293334961 ;  /* 0x3fb8aa3b07077820 */ /* 0x000fe20000400000 */
[----:B------:R3:W-:Y:S01]  /*18570*/  STL.64 [R1+0x3f8], R64 ;  /* 0x0003f84001007387 */ /* 0x0007e20000100a00 */
[----:B------:R-:W-:-:S03]  /*18580*/  PRMT R48, RZ, 0x7610, R48 ;  /* 0x00007610ff307816 */ /* 0x000fc60000000030 */
[----:B------:R3:W2:Y:S01]  /*18590*/  @P0 LDG.E.U8 R20, desc[UR20][R64.64] ;  /* 0x0000001440140981 */ /* 0x0006a2000c1e1100 */
[----:B-1----:R-:W-:Y:S01]  /*185a0*/  IMAD R0, R19, 0x5f, RZ ;  /* 0x0000005f13007824 */ /* 0x002fe200078e02ff */
[----:B------:R1:W-:Y:S04]  /*185b0*/  MUFU.EX2 R60, R8 ;  /* 0x00000008003c7308 */ /* 0x0003e80000000800 */
[CC--:B------:R-:W-:Y:S02]  /*185c0*/  IADD3 R66, P3, PT, R0.reuse, R204.reuse, RZ ;  /* 0x000000cc00427210 */ /* 0x0c0fe40007f7e0ff */
[----:B---3--:R-:W-:Y:S02]  /*185d0*/  IADD3 R64, P2, PT, R3, R204, RZ ;  /* 0x000000cc03407210 */ /* 0x008fe40007f5e0ff */
[----:B------:R3:W0:Y:S01]  /*185e0*/  MUFU.EX2 R116, R7 ;  /* 0x0000000700747308 */ /* 0x0006220000000800 */
[----:B-1----:R-:W1:Y:S01]  /*185f0*/  LDC R8, c[0x0][0x3d8] ;  /* 0x0000f600ff087b82 */ /* 0x002e620000000800 */
[-C--:B------:R-:W-:Y:S01]  /*18600*/  LEA.HI.X.SX32 R67, R0, R205.reuse, 0x1, P3 ;  /* 0x000000cd00437211 */ /* 0x080fe200018f0eff */
[----:B----4-:R-:W-:Y:S01]  /*18610*/  IMAD R5, R5, 0x67, RZ ;  /* 0x0000006705057824 */ /* 0x010fe200078e02ff */
[----:B------:R-:W-:Y:S01]  /*18620*/  PRMT R19, RZ, 0x7610, R19 ;  /* 0x00007610ff137816 */ /* 0x000fe20000000013 */
[----:B------:R-:W-:Y:S01]  /*18630*/  IMAD R0, R15, 0x6e, RZ ;  /* 0x0000006e0f007824 */ /* 0x000fe200078e02ff */
[----:B------:R-:W-:-:S03]  /*18640*/  LEA.HI.X.SX32 R65, R3, R205, 0x1, P2 ;  /* 0x000000cd03417211 */ /* 0x000fc600010f0eff */
[----:B---3--:R-:W3:Y:S01]  /*18650*/  LDC R7, c[0x0][0x3d8] ;  /* 0x0000f600ff077b82 */ /* 0x008ee20000000800 */
[----:B------:R4:W-:Y:S04]  /*18660*/  STL.64 [R1+0x3f0], R66 ;  /* 0x0003f04201007387 */ /* 0x0009e80000100a00 */
[----:B------:R4:W2:Y:S04]  /*18670*/  @P0 LDG.E.U8 R48, desc[UR20][R66.64] ;  /* 0x0000001442300981 */ /* 0x0008a8000c1e1100 */
[----:B------:R0:W-:Y:S04]  /*18680*/  STL.64 [R1+0x3e8], R64 ;  /* 0x0003e84001007387 */ /* 0x0001e80000100a00 */
[----:B------:R0:W2:Y:S01]  /*18690*/  @P0 LDG.E.U8 R19, desc[UR20][R64.64] ;  /* 0x0000001440130981 */ /* 0x0000a2000c1e1100 */
[----:B----4-:R-:W-:-:S02]  /*186a0*/  IADD3 R66, P2, PT, R5, R204, RZ ;  /* 0x000000cc05427210 */ /* 0x010fc40007f5e0ff */
[----:B------:R-:W-:Y:S02]  /*186b0*/  PRMT R18, RZ, 0x7610, R18 ;  /* 0x00007610ff127816 */ /* 0x000fe40000000012 */
[----:B------:R-:W-:Y:S02]  /*186c0*/  LEA.HI.X.SX32 R67, R5, R205, 0x1, P2 ;  /* 0x000000cd05437211 */ /* 0x000fe400010f0eff */
[----:B0-----:R-:W-:-:S04]  /*186d0*/  IADD3 R64, P3, PT, R0, R204, RZ ;  /* 0x000000cc00407210 */ /* 0x001fc80007f7e0ff */
[----:B------:R-:W-:Y:S01]  /*186e0*/  LEA.HI.X.SX32 R65, R0, R205, 0x1, P3 ;  /* 0x000000cd00417211 */ /* 0x000fe200018f0eff */
[----:B------:R-:W-:Y:S01]  /*186f0*/  IMAD R0, R6, 0x6f, RZ ;  /* 0x0000006f06007824 */ /* 0x000fe200078e02ff */
[----:B------:R-:W-:Y:S04]  /*18700*/  STL.64 [R1+0x3e0], R66 ;  /* 0x0003e04201007387 */ /* 0x000fe80000100a00 */
[----:B------:R0:W-:Y:S04]  /*18710*/  STL.64 [R1+0x3d8], R64 ;  /* 0x0003d84001007387 */ /* 0x0001e80000100a00 */
[----:B------:R0:W4:Y:S01]  /*18720*/  @P0 LDG.E.U8 R18, desc[UR20][R64.64] ;  /* 0x0000001440120981 */ /* 0x000122000c1e1100 */
[----:B------:R-:W-:Y:S01]  /*18730*/  PRMT R46, RZ, 0x7610, R46 ;  /* 0x00007610ff2e7816 */ /* 0x000fe2000000002e */
[----:B------:R-:W-:Y:S01]  /*18740*/  FADD R9, R9, -R2 ;  /* 0x8000000209097221 */ /* 0x000fe20000000000 */
[----:B-1----:R-:W-:-:S02]  /*18750*/  IMAD R5, R8, 0x76, RZ ;  /* 0x0000007608057824 */ /* 0x002fc400078e02ff */
[----:B------:R-:W-:Y:S01]  /*18760*/  FADD R10, R10, -R2 ;  /* 0x800000020a0a7221 */ /* 0x000fe20000000000 */
[----:B------:R-:W-:Y:S02]  /*18770*/  PRMT R45, RZ, 0x7610, R45 ;  /* 0x00007610ff2d7816 */ /* 0x000fe4000000002d */
[C---:B0-----:R-:W-:Y:S01]  /*18780*/  IADD3 R64, P2, PT, R0.reuse, R204, RZ ;  /* 0x000000cc00407210 */ /* 0x041fe20007f5e0ff */
[----:B------:R-:W-:Y:S01]  /*18790*/  FMUL R3, R9, 1.4426950216293334961 ;  /* 0x3fb8aa3b09037820 */ /* 0x000fe20000400000 */
[----:B------:R-:W0:Y:S02]  /*187a0*/  LDC R8, c[0x0][0x3d8] ;  /* 0x0000f600ff087b82 */ /* 0x000e240000000800 */
[----:B------:R-:W-:Y:S01]  /*187b0*/  LEA.HI.X.SX32 R65, R0, R205, 0x1, P2 ;  /* 0x000000cd00417211 */ /* 0x000fe200010f0eff */
[----:B---3--:R-:W-:-:S04]  /*187c0*/  IMAD R0, R7, 0x77, RZ ;  /* 0x0000007707007824 */ /* 0x008fc800078e02ff */
[----:B------:R1:W-:Y:S01]  /*187d0*/  STL.64 [R1+0x3d0], R64 ;  /* 0x0003d04001007387 */ /* 0x0003e20000100a00 */
[----:B------:R-:W3:Y:S01]  /*187e0*/  LDC R9, c[0x0][0x3d8] ;  /* 0x0000f600ff097b82 */ /* 0x000ee20000000800 */
[-C--:B------:R-:W-:Y:S02]  /*187f0*/  IADD3 R6, P3, PT, R0, R204.reuse, RZ ;  /* 0x000000cc00067210 */ /* 0x080fe40007f7e0ff */
[----:B------:R1:W2:Y:S01]  /*18800*/  @P0 LDG.E.U8 R46, desc[UR20][R64.64] ;  /* 0x00000014402e0981 */ /* 0x0002a2000c1e1100 */
[----:B------:R-:W-:Y:S01]  /*18810*/  FMUL R10, R10, 1.4426950216293334961 ;  /* 0x3fb8aa3b0a0a7820 */ /* 0x000fe20000400000 */
[-C--:B------:R-:W-:Y:S02]  /*18820*/  LEA.HI.X.SX32 R7, R0, R205.reuse, 0x1, P3 ;  /* 0x000000cd00077211 */ /* 0x080fe400018f0eff */
[C---:B-1----:R-:W-:Y:S01]  /*18830*/  IADD3 R64, P2, PT, R5.reuse, R204, RZ ;  /* 0x000000cc05407210 */ /* 0x042fe20007f5e0ff */
[----:B------:R1:W-:Y:S02]  /*18840*/  MUFU.EX2 R119, R10 ;  /* 0x0000000a00777308 */ /* 0x0003e40000000800 */
[----:B------:R0:W2:Y:S01]  /*18850*/  @P0 LDG.E.U8 R45, desc[UR20][R6.64] ;  /* 0x00000014062d0981 */ /* 0x0000a2000c1e1100 */
[----:B------:R-:W-:-:S05]  /*18860*/  LEA.HI.X.SX32 R65, R5, R205, 0x1, P2 ;  /* 0x000000cd05417211 */ /* 0x000fca00010f0eff */
[----:B------:R-:W-:Y:S01]  /*18870*/  STL.64 [R1+0x3c8], R64 ;  /* 0x0003c84001007387 */ /* 0x000fe20000100a00 */
[----:B-1----:R-:W1:Y:S03]  /*18880*/  LDC R10, c[0x0][0x3d8] ;  /* 0x0000f600ff0a7b82 */ /* 0x002e660000000800 */
[----:B------:R0:W-:Y:S05]  /*18890*/  STL.64 [R1+0x3c0], R6 ;  /* 0x0003c00601007387 */ /* 0x0001ea0000100a00 */
[----:B0-----:R-:W0:Y:S01]  /*188a0*/  LDC R6, c[0x0][0x3d8] ;  /* 0x0000f600ff067b82 */ /* 0x001e220000000800 */
[----:B---3--:R-:W-:-:S07]  /*188b0*/  IMAD R5, R9, 0x7e, RZ ;  /* 0x0000007e09057824 */ /* 0x008fce00078e02ff */
[----:B------:R-:W3:Y:S01]  /*188c0*/  LDC R7, c[0x0][0x3d8] ;  /* 0x0000f600ff077b82 */ /* 0x000ee20000000800 */
[-C--:B------:R-:W-:Y:S01]  /*188d0*/  IADD3 R78, P2, PT, R5, R204.reuse, RZ ;  /* 0x000000cc054e7210 */ /* 0x080fe20007f5e0ff */
[----:B-1----:R-:W-:Y:S02]  /*188e0*/  IMAD R0, R10, 0x7f, RZ ;  /* 0x0000007f0a007824 */ /* 0x002fe400078e02ff */
[--C-:B------:R-:W-:Y:S01]  /*188f0*/  FADD R11, R11, -R2.reuse ;  /* 0x800000020b0b7221 */ /* 0x100fe20000000000 */
[-C--:B------:R-:W-:Y:S01]  /*18900*/  LEA.HI.X.SX32 R79, R5, R205.reuse, 0x1, P2 ;  /* 0x000000cd054f7211 */ /* 0x080fe200010f0eff */
[--C-:B------:R-:W-:Y:S02]  /*18910*/  FADD R24, R24, -R2.reuse ;  /* 0x8000000218187221 */ /* 0x100fe40000000000 */
[----:B------:R-:W-:Y:S01]  /*18920*/  FMUL R11, R11, 1.4426950216293334961 ;  /* 0x3fb8aa3b0b0b7820 */ /* 0x000fe20000400000 */
[-C--:B------:R-:W-:Y:S01]  /*18930*/  IADD3 R76, P3, PT, R0, R204.reuse, RZ ;  /* 0x000000cc004c7210 */ /* 0x080fe20007f7e0ff */
[--C-:B------:R-:W-:Y:S01]  /*18940*/  FADD R14, R14, -R2.reuse ;  /* 0x800000020e0e7221 */ /* 0x100fe20000000000 */
[----:B------:R-:W-:Y:S01]  /*18950*/  PRMT R17, RZ, 0x7610, R17 ;  /* 0x00007610ff117816 */ /* 0x000fe20000000011 */
[----:B------:R-:W-:Y:S01]  /*18960*/  FADD R25, R25, -R2 ;  /* 0x8000000219197221 */ /* 0x000fe20000000000 */
[----:B------:R-:W-:Y:S01]  /*18970*/  PRMT R15, RZ, 0x7610, R15 ;  /* 0x00007610ff0f7816 */ /* 0x000fe2000000000f */
[----:B------:R-:W1:Y:S01]  /*18980*/  LDC R9, c[0x0][0x3d8] ;  /* 0x0000f600ff097b82 */ /* 0x000e620000000800 */
[----:B0-----:R-:W-:Y:S01]  /*18990*/  IMAD R5, R6, 0x86, RZ ;  /* 0x0000008606057824 */ /* 0x001fe200078e02ff */
[----:B------:R0:W-:Y:S01]  /*189a0*/  MUFU.EX2 R118, R11 ;  /* 0x0000000b00767308 */ /* 0x0001e20000000800 */
[----:B------:R-:W-:Y:S01]  /*189b0*/  LEA.HI.X.SX32 R77, R0, R205, 0x1, P3 ;  /* 0x000000cd004d7211 */ /* 0x000fe200018f0eff */
[----:B------:R-:W-:Y:S01]  /*189c0*/  FMUL R24, R24, 1.4426950216293334961 ;  /* 0x3fb8aa3b18187820 */ /* 0x000fe20000400000 */
[----:B------:R0:W2:Y:S01]  /*189d0*/  @P0 LDG.E.U8 R17, desc[UR20][R64.64] ;  /* 0x0000001440110981 */ /* 0x0000a2000c1e1100 */
[----:B------:R-:W-:-:S02]  /*189e0*/  IADD3 R10, P2, PT, R5, R204, RZ ;  /* 0x000000cc050a7210 */ /* 0x000fc40007f5e0ff */
[----:B------:R-:W1:Y:S01]  /*189f0*/  LDC R6, c[0x0][0x3d8] ;  /* 0x0000f600ff067b82 */ /* 0x000e620000000800 */
[----:B---3--:R-:W-:Y:S01]  /*18a00*/  IMAD R0, R7, 0x87, RZ ;  /* 0x0000008707007824 */ /* 0x008fe200078e02ff */
[----:B0-----:R-:W-:Y:S01]  /*18a10*/  LEA.HI.X.SX32 R11, R5, R205, 0x1, P2 ;  /* 0x000000cd050b7211 */ /* 0x001fe200010f0eff */
[----:B------:R-:W-:Y:S01]  /*18a20*/  IMAD R5, R8, 0x8e, RZ ;  /* 0x0000008e08057824 */ /* 0x000fe200078e02ff */
[----:B------:R-:W-:Y:S01]  /*18a30*/  STL.64 [R1+0x3b8], R78 ;  /* 0x0003b84e01007387 */ /* 0x000fe20000100a00 */
[----:B------:R-:W-:Y:S01]  /*18a40*/  FMUL R14, R14, 1.4426950216293334961 ;  /* 0x3fb8aa3b0e0e7820 */ /* 0x000fe20000400000 */
[----:B------:R0:W-:Y:S01]  /*18a50*/  MUFU.EX2 R65, R24 ;  /* 0x0000001800417308 */ /* 0x0001e20000000800 */
[----:B------:R-:W-:Y:S01]  /*18a60*/  FMUL R25, R25, 1.4426950216293334961 ;  /* 0x3fb8aa3b19197820 */ /* 0x000fe20000400000 */
[----:B------:R-:W-:Y:S01]  /*18a70*/  STL.64 [R1+0x3b0], R76 ;  /* 0x0003b04c01007387 */ /* 0x000fe20000100a00 */
[----:B------:R-:W3:Y:S03]  /*18a80*/  LDC R7, c[0x0][0x3d8] ;  /* 0x0000f600ff077b82 */ /* 0x000ee60000000800 */
[----:B------:R0:W-:Y:S02]  /*18a90*/  STL.64 [R1+0x3a8], R10 ;  /* 0x0003a80a01007387 */ /* 0x0001e40000100a00 */
[----:B0-----:R-:W-:-:S02]  /*18aa0*/  IADD3 R24, P3, PT, R0, R204, RZ ;  /* 0x000000cc00187210 */ /* 0x001fc40007f7e0ff */
[----:B------:R0:W2:Y:S01]  /*18ab0*/  @P0 LDG.E.U8 R15, desc[UR20][R10.64] ;  /* 0x000000140a0f0981 */ /* 0x0000a2000c1e1100 */
[----:B------:R0:W-:Y:S01]  /*18ac0*/  MUFU.EX2 R121, R14 ;  /* 0x0000000e00797308 */ /* 0x0001e20000000800 */
[----:B------:R-:W-:Y:S01]  /*18ad0*/  FADD R26, R26, -R2 ;  /* 0x800000021a1a7221 */ /* 0x000fe20000000000 */
[----:B------:R-:W3:Y:S01]  /*18ae0*/  LDC R8, c[0x0][0x3d8] ;  /* 0x0000f600ff087b82 */ /* 0x000ee20000000800 */
[----:B0-----:R-:W-:-:S05]  /*18af0*/  IADD3 R10, P2, PT, R5, R204, RZ ;  /* 0x000000cc050a7210 */ /* 0x001fca0007f5e0ff */
[----:B------:R0:W-:Y:S01]  /*18b00*/  MUFU.EX2 R64, R25 ;  /* 0x0000001900407308 */ /* 0x0001e20000000800 */
[----:B------:R-:W-:Y:S02]  /*18b10*/  PRMT R14, RZ, 0x7610, R14 ;  /* 0x00007610ff0e7816 */ /* 0x000fe4000000000e */
[----:B------:R-:W-:-:S05]  /*18b20*/  LEA.HI.X.SX32 R11, R5, R205, 0x1, P2 ;  /* 0x000000cd050b7211 */ /* 0x000fca00010f0eff */
[----:B------:R1:W2:Y:S01]  /*18b30*/  @P0 LDG.E.U8 R14, desc[UR20][R10.64] ;  /* 0x000000140a0e0981 */ /* 0x0002a2000c1e1100 */
[----:B0-----:R-:W-:-:S05]  /*18b40*/  LEA.HI.X.SX32 R25, R0, R205, 0x1, P3 ;  /* 0x000000cd00197211 */ /* 0x001fca00018f0eff */
[----:B------:R-:W-:Y:S04]  /*18b50*/  STL.64 [R1+0x3a0], R24 ;  /* 0x0003a01801007387 */ /* 0x000fe80000100a00 */
[----:B------:R1:W-:Y:S01]  /*18b60*/  STL.64 [R1+0x398], R10 ;  /* 0x0003980a01007387 */ /* 0x0003e20000100a00 */
[----:B------:R-:W-:Y:S01]  /*18b70*/  PRMT R43, RZ, 0x7610, R43 ;  /* 0x00007610ff2b7816 */ /* 0x000fe2000000002b */
[--C-:B------:R-:W-:Y:S01]  /*18b80*/  FADD R0, R31, -R2.reuse ;  /* 0x800000021f007221 */ /* 0x100fe20000000000 */
[--C-:B------:R-:W-:Y:S01]  /*18b90*/  FADD R13, R13, -R2.reuse ;  /* 0x800000020d0d7221 */ /* 0x100fe20000000000 */
[----:B------:R-:W-:Y:S01]  /*18ba0*/  FMUL R26, R26, 1.4426950216293334961 ;  /* 0x3fb8aa3b1a1a7820 */ /* 0x000fe20000400000 */
[----:B-1----:R-:W0:Y:S01]  /*18bb0*/  LDC R10, c[0x0][0x3d8] ;  /* 0x0000f600ff0a7b82 */ /* 0x002e220000000800 */
[----:B------:R-:W-:Y:S01]  /*18bc0*/  FADD R27, R27, -R2 ;  /* 0x800000021b1b7221 */ /* 0x000fe20000000000 */
[----:B------:R-:W-:Y:S01]  /*18bd0*/  IMAD R6, R6, 0x8f, RZ ;  /* 0x0000008f06067824 */ /* 0x000fe200078e02ff */
[----:B------:R-:W-:Y:S01]  /*18be0*/  PRMT R47, RZ, 0x7610, R47 ;  /* 0x00007610ff2f7816 */ /* 0x000fe2000000002f */
[----:B------:R-:W-:-:S02]  /*18bf0*/  IMAD R5, R9, 0x96, RZ ;  /* 0x0000009609057824 */ /* 0x000fc400078e02ff */
[----:B------:R-:W-:Y:S01]  /*18c00*/  FMUL R122, R0, 1.4426950216293334961 ;  /* 0x3fb8aa3b007a7820 */ /* 0x000fe20000400000 */
[----:B------:R-:W-:Y:S01]  /*18c10*/  FMUL R13, R13, 1.4426950216293334961 ;  /* 0x3fb8aa3b0d0d7820 */ /* 0x000fe20000400000 */
[----:B------:R1:W2:Y:S01]  /*18c20*/  @P0 LDG.E.U8 R43, desc[UR20][R24.64] ;  /* 0x00000014182b0981 */ /* 0x0002a2000c1e1100 */
[----:B------:R-:W0:Y:S01]  /*18c30*/  LDC R9, c[0x0][0x3d8] ;  /* 0x0000f600ff097b82 */ /* 0x000e220000000800 */
[----:B------:R3:W-:Y:S01]  /*18c40*/  MUFU.EX2 R125, R26 ;  /* 0x0000001a007d7308 */ /* 0x0007e20000000800 */
[----:B------:R-:W-:Y:S01]  /*18c50*/  FMUL R27, R27, 1.4426950216293334961 ;  /* 0x3fb8aa3b1b1b7820 */ /* 0x000fe20000400000 */
[----:B------:R-:W-:Y:S01]  /*18c60*/  FADD R0, R32, -R2 ;  /* 0x8000000220007221 */ /* 0x000fe20000000000 */
[----:B------:R3:W2:Y:S03]  /*18c70*/  @P0 LDG.E.U8 R47, desc[UR20][R66.64] ;  /* 0x00000014422f0981 */ /* 0x0006a6000c1e1100 */
[----:B------:R-:W-:Y:S01]  /*18c80*/  FMUL R83, R0, 1.4426950216293334961 ;  /* 0x3fb8aa3b00537820 */ /* 0x000fe20000400000 */
[----:B------:R-:W0:Y:S01]  /*18c90*/  LDC R11, c[0x0][0x3d8] ;  /* 0x0000f600ff0b7b82 */ /* 0x000e220000000800 */
[----:B-1----:R-:W-:-:S02]  /*18ca0*/  IADD3 R24, P3, PT, R5, R204, RZ ;  /* 0x000000cc05187210 */ /* 0x002fc40007f7e0ff */
[----:B---3--:R-:W-:Y:S01]  /*18cb0*/  IADD3 R26, P2, PT, R6, R204, RZ ;  /* 0x000000cc061a7210 */ /* 0x008fe20007f5e0ff */
[----:B------:R1:W-:Y:S01]  /*18cc0*/  MUFU.EX2 R124, R27 ;  /* 0x0000001b007c7308 */ /* 0x0003e20000000800 */
[----:B------:R-:W-:Y:S01]  /*18cd0*/  FADD R0, R33, -R2 ;  /* 0x8000000221007221 */ /* 0x000fe20000000000 */
[----:B------:R-:W-:Y:S01]  /*18ce0*/  LEA.HI.X.SX32 R25, R5, R205, 0x1, P3 ;  /* 0x000000cd05197211 */ /* 0x000fe200018f0eff */
[----:B------:R-:W-:-:S05]  /*18cf0*/  IMAD R5, R7, 0x97, RZ ;  /* 0x0000009707057824 */ /* 0x000fca00078e02ff */
[----:B------:R3:W-:Y:S01]  /*18d00*/  MUFU.EX2 R66, R13 ;  /* 0x0000000d00427308 */ /* 0x0007e20000000800 */
[----:B-1----:R-:W-:Y:S01]  /*18d10*/  LEA.HI.X.SX32 R27, R6, R205, 0x1, P2 ;  /* 0x000000cd061b7211 */ /* 0x002fe200010f0eff */
[----:B------:R-:W-:Y:S01]  /*18d20*/  FMUL R82, R0, 1.4426950216293334961 ;  /* 0x3fb8aa3b00527820 */ /* 0x000fe20000400000 */
[----:B------:R-:W-:Y:S01]  /*18d30*/  PRMT R42, RZ, 0x7610, R42 ;  /* 0x00007610ff2a7816 */ /* 0x000fe2000000002a */
[----:B------:R-:W-:Y:S01]  /*18d40*/  FADD R0, R34, -R2 ;  /* 0x8000000222007221 */ /* 0x000fe20000000000 */
[----:B------:R-:W1:Y:S01]  /*18d50*/  LDC R7, c[0x0][0x3d8] ;  /* 0x0000f600ff077b82 */ /* 0x000e620000000800 */
[----:B---3--:R-:W-:Y:S01]  /*18d60*/  PRMT R13, RZ, 0x7610, R13 ;  /* 0x00007610ff0d7816 */ /* 0x008fe2000000000d */
[----:B------:R-:W-:Y:S01]  /*18d70*/  STL.64 [R1+0x390], R26 ;  /* 0x0003901a01007387 */ /* 0x000fe20000100a00 */
[----:B0-----:R-:W-:-:S03]  /*18d80*/  IMAD R6, R10, 0x9e, RZ ;  /* 0x0000009e0a067824 */ /* 0x001fc600078e02ff */
[----:B------:R0:W-:Y:S01]  /*18d90*/  STL.64 [R1+0x388], R24 ;  /* 0x0003881801007387 */ /* 0x0001e20000100a00 */
[----:B------:R-:W-:-:S03]  /*18da0*/  FMUL R127, R0, 1.4426950216293334961 ;  /* 0x3fb8aa3b007f7820 */ /* 0x000fc60000400000 */
[----:B------:R0:W3:Y:S01]  /*18db0*/  @P0 LDG.E.U8 R13, desc[UR20][R24.64] ;  /* 0x00000014180d0981 */ /* 0x0000e2000c1e1100 */
[--C-:B------:R-:W-:Y:S01]  /*18dc0*/  FADD R0, R35, -R2.reuse ;  /* 0x8000000223007221 */ /* 0x100fe20000000000 */
[----:B------:R-:W-:Y:S01]  /*18dd0*/  FADD R12, R12, -R2 ;  /* 0x800000020c0c7221 */ /* 0x000fe20000000000 */
[----:B------:R-:W-:Y:S01]  /*18de0*/  PRMT R41, RZ, 0x7610, R41 ;  /* 0x00007610ff297816 */ /* 0x000fe20000000029 */
[----:B------:R0:W2:Y:S02]  /*18df0*/  @P0 LDG.E.U8 R42, desc[UR20][R26.64] ;  /* 0x000000141a2a0981 */ /* 0x0000a4000c1e1100 */
[----:B0-----:R-:W-:Y:S01]  /*18e00*/  IADD3 R24, P2, PT, R5, R204, RZ ;  /* 0x000000cc05187210 */ /* 0x001fe20007f5e0ff */
[----:B------:R-:W-:-:S03]  /*18e10*/  FMUL R126, R0, 1.4426950216293334961 ;  /* 0x3fb8aa3b007e7820 */ /* 0x000fc60000400000 */
[-C--:B------:R-:W-:Y:S01]  /*18e20*/  LEA.HI.X.SX32 R25, R5, R205.reuse, 0x1, P2 ;  /* 0x000000cd05197211 */ /* 0x080fe200010f0eff */
[----:B------:R-:W-:Y:S01]  /*18e30*/  IMAD R5, R8, 0x9f, RZ ;  /* 0x0000009f08057824 */ /* 0x000fe200078e02ff */
[----:B------:R-:W-:Y:S01]  /*18e40*/  IADD3 R26, P2, PT, R6, R204, RZ ;  /* 0x000000cc061a7210 */ /* 0x000fe20007f5e0ff */
[----:B------:R-:W-:Y:S01]  /*18e50*/  FMUL R12, R12, 1.4426950216293334961 ;  /* 0x3fb8aa3b0c0c7820 */ /* 0x000fe20000400000 */
[--C-:B------:R-:W-:Y:S01]  /*18e60*/  FADD R0, R36, -R2.reuse ;  /* 0x8000000224007221 */ /* 0x100fe20000000000 */
[----:B------:R0:W-:Y:S01]  /*18e70*/  STL.64 [R1+0x380], R24 ;  /* 0x0003801801007387 */ /* 0x0001e20000100a00 */
[----:B------:R-:W-:Y:S01]  /*18e80*/  LEA.HI.X.SX32 R27, R6, R205, 0x1, P2 ;  /* 0x000000cd061b7211 */ /* 0x000fe200010f0eff */
[----:B------:R-:W4:Y:S01]  /*18e90*/  LDC R8, c[0x0][0x3d8] ;  /* 0x0000f600ff087b82 */ /* 0x000f220000000800 */
[----:B------:R-:W-:Y:S01]  /*18ea0*/  IMAD R6, R9, 0xa6, RZ ;  /* 0x000000a609067824 */ /* 0x000fe200078e02ff */
[----:B------:R0:W2:Y:S01]  /*18eb0*/  @P0 LDG.E.U8 R41, desc[UR20][R24.64] ;  /* 0x0000001418290981 */ /* 0x0000a2000c1e1100 */
[----:B------:R0:W-:Y:S01]  /*18ec0*/  MUFU.EX2 R67, R12 ;  /* 0x0000000c00437308 */ /* 0x0001e20000000800 */
[----:B------:R-:W-:Y:S01]  /*18ed0*/  FMUL R81, R0, 1.4426950216293334961 ;  /* 0x3fb8aa3b00517820 */ /* 0x000fe20000400000 */
[----:B------:R-:W-:-:S03]  /*18ee0*/  FADD R0, R37, -R2 ;  /* 0x8000000225007221 */ /* 0x000fc60000000000 */
[----:B------:R-:W4:Y:S01]  /*18ef0*/  LDC R9, c[0x0][0x3d8] ;  /* 0x0000f600ff097b82 */ /* 0x000f220000000800 */
[----:B------:R-:W-:Y:S02]  /*18f00*/  PRMT R40, RZ, 0x7610, R40 ;  /* 0x00007610ff287816 */ /* 0x000fe40000000028 */
[C---:B0-----:R-:W-:Y:S02]  /*18f10*/  IADD3 R24, P3, PT, R5.reuse, R204, RZ ;  /* 0x000000cc05187210 */ /* 0x041fe40007f7e0ff */
[----:B------:R-:W-:Y:S02]  /*18f20*/  PRMT R12, RZ, 0x7610, R12 ;  /* 0x00007610ff0c7816 */ /* 0x000fe4000000000c */
[----:B------:R-:W-:Y:S01]  /*18f30*/  LEA.HI.X.SX32 R25, R5, R205, 0x1, P3 ;  /* 0x000000cd05197211 */ /* 0x000fe200018f0eff */
[----:B------:R-:W-:Y:S02]  /*18f40*/  IMAD R5, R11, 0xa7, RZ ;  /* 0x000000a70b057824 */ /* 0x000fe400078e02ff */
[----:B------:R-:W-:Y:S01]  /*18f50*/  FMUL R80, R0, 1.4426950216293334961 ;  /* 0x3fb8aa3b00507820 */ /* 0x000fe20000400000 */
[----:B------:R-:W-:Y:S01]  /*18f60*/  FADD R0, R38, -R2 ;  /* 0x8000000226007221 */ /* 0x000fe20000000000 */
[----:B------:R0:W-:Y:S04]  /*18f70*/  STL.64 [R1+0x378], R26 ;  /* 0x0003781a01007387 */ /* 0x0001e80000100a00 */
[----:B------:R0:W2:Y:S01]  /*18f80*/  @P0 LDG.E.U8 R12, desc[UR20][R26.64] ;  /* 0x000000141a0c0981 */ /* 0x0000a2000c1e1100 */
[----:B------:R-:W-:-:S03]  /*18f90*/  FMUL R129, R0, 1.4426950216293334961 ;  /* 0x3fb8aa3b00817820 */ /* 0x000fc60000400000 */
[----:B------:R1:W-:Y:S01]  /*18fa0*/  STL.64 [R1+0x370], R24 ;  /* 0x0003701801007387 */ /* 0x0003e20000100a00 */
[----:B------:R-:W-:-:S03]  /*18fb0*/  FADD R0, R39, -R2 ;  /* 0x8000000227007221 */ /* 0x000fc60000000000 */
[----:B------:R1:W2:Y:S01]  /*18fc0*/  @P0 LDG.E.U8 R40, desc[UR20][R24.64] ;  /* 0x0000001418280981 */ /* 0x0002a2000c1e1100 */
[CC--:B0-----:R-:W-:Y:S02]  /*18fd0*/  IADD3 R26, P2, PT, R6.reuse, R204.reuse, RZ ;  /* 0x000000cc061a7210 */ /* 0x0c1fe40007f5e0ff */
[----:B------:R-:W-:Y:S02]  /*18fe0*/  PRMT R11, RZ, 0x7610, R11 ;  /* 0x00007610ff0b7816 */ /* 0x000fe4000000000b */
[-C--:B------:R-:W-:Y:S02]  /*18ff0*/  LEA.HI.X.SX32 R27, R6, R205.reuse, 0x1, P2 ;  /* 0x000000cd061b7211 */ /* 0x080fe400010f0eff */
[----:B-1----:R-:W-:Y:S01]  /*19000*/  IADD3 R24, P3, PT, R5, R204, RZ ;  /* 0x000000cc05187210 */ /* 0x002fe20007f7e0ff */
[----:B------:R-:W-:Y:S01]  /*19010*/  IMAD R6, R7, 0xae, RZ ;  /* 0x000000ae07067824 */ /* 0x000fe200078e02ff */
[----:B------:R-:W-:Y:S01]  /*19020*/  PRMT R39, RZ, 0x7610, R39 ;  /* 0x00007610ff277816 */ /* 0x000fe20000000027 */
[----:B------:R-:W0:Y:S01]  /*19030*/  LDC R7, c[0x0][0x3d8] ;  /* 0x0000f600ff077b82 */ /* 0x000e220000000800 */
[----:B------:R-:W-:Y:S01]  /*19040*/  LEA.HI.X.SX32 R25, R5, R205, 0x1, P3 ;  /* 0x000000cd05197211 */ /* 0x000fe200018f0eff */
[----:B------:R1:W-:Y:S01]  /*19050*/  STL.64 [R1+0x368], R26 ;  /* 0x0003681a01007387 */ /* 0x0003e20000100a00 */
[----:B------:R-:W-:-:S03]  /*19060*/  FADD R28, R28, -R2 ;  /* 0x800000021c1c7221 */ /* 0x000fc60000000000 */
[----:B------:R1:W2:Y:S01]  /*19070*/  @P0 LDG.E.U8 R11, desc[UR20][R26.64] ;  /* 0x000000141a0b0981 */ /* 0x0002a2000c1e1100 */
[----:B------:R-:W-:-:S03]  /*19080*/  PRMT R10, RZ, 0x7610, R10 ;  /* 0x00007610ff0a7816 */ /* 0x000fc6000000000a */
[----:B------:R4:W-:Y:S04]  /*19090*/  STL.64 [R1+0x360], R24 ;  /* 0x0003601801007387 */ /* 0x0009e80000100a00 */
[----:B------:R4:W2:Y:S01]  /*190a0*/  @P0 LDG.E.U8 R39, desc[UR20][R24.64] ;  /* 0x0000001418270981 */ /* 0x0008a2000c1e1100 */
[----:B-1----:R-:W-:Y:S01]  /*190b0*/  IADD3 R26, P2, PT, R6, R204, RZ ;  /* 0x000000cc061a7210 */ /* 0x002fe20007f5e0ff */
[----:B------:R-:W-:Y:S01]  /*190c0*/  FMUL R28, R28, 1.4426950216293334961 ;  /* 0x3fb8aa3b1c1c7820 */ /* 0x000fe20000400000 */
[--C-:B------:R-:W-:Y:S01]  /*190d0*/  FADD R29, R29, -R2.reuse ;  /* 0x800000021d1d7221 */ /* 0x100fe20000000000 */
[----:B----4-:R-:W-:Y:S01]  /*190e0*/  IMAD R5, R8, 0xaf, RZ ;  /* 0x000000af08057824 */ /* 0x010fe200078e02ff */
[----:B------:R-:W-:Y:S01]  /*190f0*/  LEA.HI.X.SX32 R27, R6, R205, 0x1, P2 ;  /* 0x000000cd061b7211 */ /* 0x000fe200010f0eff */
[----:B------:R-:W1:Y:S01]  /*19100*/  LDC R25, c[0x0][0x3d8] ;  /* 0x0000f600ff197b82 */ /* 0x000e620000000800 */
[----:B------:R-:W-:Y:S01]  /*19110*/  IMAD R6, R9, 0xb6, RZ ;  /* 0x000000b609067824 */ /* 0x000fe200078e02ff */
[----:B------:R4:W-:Y:S01]  /*19120*/  MUFU.EX2 R85, R28 ;  /* 0x0000001c00557308 */ /* 0x0009e20000000800 */
[----:B------:R-:W-:Y:S01]  /*19130*/  FMUL R29, R29, 1.4426950216293334961 ;  /* 0x3fb8aa3b1d1d7820 */ /* 0x000fe20000400000 */
[----:B------:R4:W-:Y:S01]  /*19140*/  STL.64 [R1+0x358], R26 ;  /* 0x0003581a01007387 */ /* 0x0009e20000100a00 */
[----:B------:R-:W-:-:S03]  /*19150*/  FADD R16, R16, -R2 ;  /* 0x8000000210107221 */ /* 0x000fc60000000000 */
[----:B------:R4:W2:Y:S01]  /*19160*/  @P0 LDG.E.U8 R10, desc[UR20][R26.64] ;  /* 0x000000141a0a0981 */ /* 0x0008a2000c1e1100 */
[----:B------:R-:W1:Y:S01]  /*19170*/  LDC R24, c[0x0][0x3d8] ;  /* 0x0000f600ff187b82 */ /* 0x000e620000000800 */
[CC--:B----4-:R-:W-:Y:S01]  /*19180*/  IADD3 R28, P3, PT, R5.reuse, R204.reuse, RZ ;  /* 0x000000cc051c7210 */ /* 0x0d0fe20007f7e0ff */
[----:B------:R4:W-:Y:S01]  /*19190*/  MUFU.EX2 R84, R29 ;  /* 0x0000001d00547308 */ /* 0x0009e20000000800 */
[----:B------:R-:W-:Y:S01]  /*191a0*/  PRMT R9, RZ, 0x7610, R9 ;  /* 0x00007610ff097816 */ /* 0x000fe20000000009 */
[----:B------:R-:W-:Y:S01]  /*191b0*/  FMUL R16, R16, 1.4426950216293334961 ;  /* 0x3fb8aa3b10107820 */ /* 0x000fe20000400000 */
[C---:B------:R-:W-:Y:S02]  /*191c0*/  IADD3 R26, P2, PT, R6.reuse, R204, RZ ;  /* 0x000000cc061a7210 */ /* 0x040fe40007f5e0ff */
[-C--:B----4-:R-:W-:Y:S02]  /*191d0*/  LEA.HI.X.SX32 R29, R5, R205.reuse, 0x1, P3 ;  /* 0x000000cd051d7211 */ /* 0x090fe400018f0eff */
[----:B------:R-:W-:Y:S01]  /*191e0*/  LEA.HI.X.SX32 R27, R6, R205, 0x1, P2 ;  /* 0x000000cd061b7211 */ /* 0x000fe200010f0eff */
[----:B------:R4:W-:Y:S02]  /*191f0*/  MUFU.EX2 R120, R16 ;  /* 0x0000001000787308 */ /* 0x0009e40000000800 */
[----:B------:R-:W-:Y:S01]  /*19200*/  STL.64 [R1+0x350], R28 ;  /* 0x0003501c01007387 */ /* 0x000fe20000100a00 */
[----:B0-----:R-:W-:-:S02]  /*19210*/  IMAD R6, R7, 0xb7, RZ ;  /* 0x000000b707067824 */ /* 0x001fc400078e02ff */
[----:B------:R-:W-:Y:S01]  /*19220*/  FMUL R128, R0, 1.4426950216293334961 ;  /* 0x3fb8aa3b00807820 */ /* 0x000fe20000400000 */
[----:B------:R-:W0:Y:S01]  /*19230*/  LDC R7, c[0x0][0x3d8] ;  /* 0x0000f600ff077b82 */ /* 0x000e220000000800 */
[----:B------:R1:W-:Y:S01]  /*19240*/  STL.64 [R1+0x348], R26 ;  /* 0x0003481a01007387 */ /* 0x0003e20000100a00 */
[----:B----4-:R-:W-:-:S03]  /*19250*/  PRMT R16, RZ, 0x7610, R16 ;  /* 0x00007610ff107816 */ /* 0x010fc60000000010 */
[----:B------:R4:W2:Y:S01]  /*19260*/  @P0 LDG.E.U8 R9, desc[UR20][R26.64] ;  /* 0x000000141a090981 */ /* 0x0008a2000c1e1100 */
[----:B------:R-:W-:Y:S01]  /*19270*/  FADD R0, R63, -R2 ;  /* 0x800000023f007221 */ /* 0x000fe20000000000 */
[----:B------:R-:W-:Y:S01]  /*19280*/  PRMT R38, RZ, 0x7610, R38 ;  /* 0x00007610ff267816 */ /* 0x000fe20000000026 */
[----:B-1----:R-:W-:Y:S01]  /*19290*/  IMAD R5, R25, 0xbe, RZ ;  /* 0x000000be19057824 */ /* 0x002fe200078e02ff */
[----:B------:R-:W-:Y:S01]  /*192a0*/  PRMT R8, RZ, 0x7610, R8 ;  /* 0x00007610ff087816 */ /* 0x000fe20000000008 */
[----:B------:R1:W2:Y:S01]  /*192b0*/  @P0 LDG.E.U8 R16, desc[UR20][R78.64] ;  /* 0x000000144e100981 */ /* 0x0002a2000c1e1100 */
[----:B------:R-:W-:Y:S01]  /*192c0*/  PRMT R37, RZ, 0x7610, R37 ;  /* 0x00007610ff257816 */ /* 0x000fe20000000025 */
[----:B------:R-:W0:Y:S02]  /*192d0*/  LDC R25, c[0x0][0x3d8] ;  /* 0x0000f600ff197b82 */ /* 0x000e240000000800 */
[----:B------:R1:W2:Y:S06]  /*192e0*/  @P0 LDG.E.U8 R38, desc[UR20][R28.64] ;  /* 0x000000141c260981 */ /* 0x0002ac000c1e1100 */
[----:B----4-:R-:W4:Y:S01]  /*192f0*/  LDC R26, c[0x0][0x3d8] ;  /* 0x0000f600ff1a7b82 */ /* 0x010f220000000800 */
[----:B-1----:R-:W-:Y:S01]  /*19300*/  FMUL R79, R0, 1.4426950216293334961 ;  /* 0x3fb8aa3b004f7820 */ /* 0x002fe20000400000 */
[----:B------:R-:W-:Y:S01]  /*19310*/  FADD R0, R68, -R2 ;  /* 0x8000000244007221 */ /* 0x000fe20000000000 */
[----:B------:R-:W-:-:S02]  /*19320*/  IADD3 R68, P2, PT, R6, R204, RZ ;  /* 0x000000cc06447210 */ /* 0x000fc40007f5e0ff */
[----:B------:R-:W-:Y:S01]  /*19330*/  IADD3 R28, P3, PT, R5, R204, RZ ;  /* 0x000000cc051c7210 */ /* 0x000fe20007f7e0ff */
[----:B------:R-:W-:Y:S01]  /*19340*/  FMUL R78, R0, 1.4426950216293334961 ;  /* 0x3fb8aa3b004e7820 */ /* 0x000fe20000400000 */
[----:B------:R-:W-:Y:S01]  /*19350*/  FADD R0, R69, -R2 ;  /* 0x8000000245007221 */ /* 0x000fe20000000000 */
[-C--:B------:R-:W-:Y:S01]  /*19360*/  LEA.HI.X.SX32 R69, R6, R205.reuse, 0x1, P2 ;  /* 0x000000cd06457211 */ /* 0x080fe200010f0eff */
[----:B------:R-:W1:Y:S01]  /*19370*/  LDC R27, c[0x0][0x3d8] ;  /* 0x0000f600ff1b7b82 */ /* 0x000e620000000800 */
[----:B------:R-:W-:Y:S01]  /*19380*/  LEA.HI.X.SX32 R29, R5, R205, 0x1, P3 ;  /* 0x000000cd051d7211 */ /* 0x000fe200018f0eff */
[----:B------:R-:W-:Y:S02]  /*19390*/  IMAD R5, R24, 0xbf, RZ ;  /* 0x000000bf18057824 */ /* 0x000fe400078e02ff */
[----:B------:R-:W-:Y:S04]  /*193a0*/  STL.64 [R1+0x340], R68 ;  /* 0x0003404401007387 */ /* 0x000fe80000100a00 */
[----:B------:R0:W-:Y:S01]  /*193b0*/  STL.64 [R1+0x338], R28 ;  /* 0x0003381c01007387 */ /* 0x0001e20000100a00 */
[----:B------:R-:W1:Y:S03]  /*193c0*/  LDC R24, c[0x0][0x3d8] ;  /* 0x0000f600ff187b82 */ /* 0x000e660000000800 */
[----:B------:R0:W2:Y:S01]  /*193d0*/  @P0 LDG.E.U8 R8, desc[UR20][R28.64] ;  /* 0x000000141c080981 */ /* 0x0000a2000c1e1100 */
[----:B------:R-:W-:Y:S01]  /*193e0*/  PRMT R36, RZ, 0x7610, R36 ;  /* 0x00007610ff247816 */ /* 0x000fe20000000024 */
[----:B----4-:R-:W-:-:S02]  /*193f0*/  IMAD R6, R26, 0xc6, RZ ;  /* 0x000000c61a067824 */ /* 0x010fc400078e02ff */
[----:B------:R4:W2:Y:S01]  /*19400*/  @P0 LDG.E.U8 R37, desc[UR20][R68.64] ;  /* 0x0000001444250981 */ /* 0x0008a2000c1e1100 */
[----:B------:R-:W-:Y:S01]  /*19410*/  PRMT R35, RZ, 0x7610, R35 ;  /* 0x00007610ff237816 */ /* 0x000fe20000000023 */
[----:B------:R-:W-:Y:S01]  /*19420*/  FMUL R133, R0, 1.4426950216293334961 ;  /* 0x3fb8aa3b00857820 */ /* 0x000fe20000400000 */
[----:B------:R-:W-:Y:S01]  /*19430*/  PRMT R44, RZ, 0x7610, R44 ;  /* 0x00007610ff2c7816 */ /* 0x000fe2000000002c */
[----:B------:R-:W3:Y:S01]  /*19440*/  LDC R63, c[0x0][0x3d8] ;  /* 0x0000f600ff3f7b82 */ /* 0x000ee20000000800 */
[----:B0-----:R-:W-:Y:S01]  /*19450*/  IADD3 R28, P2, PT, R5, R204, RZ ;  /* 0x000000cc051c7210 */ /* 0x001fe20007f5e0ff */
[----:B------:R-:W-:-:S03]  /*19460*/  FADD R0, R70, -R2 ;  /* 0x8000000246007221 */ /* 0x000fc60000000000 */
[----:B------:R-:W2:Y:S01]  /*19470*/  @P0 LDG.E.U8 R44, desc[UR20][R76.64] ;  /* 0x000000144c2c0981 */ /* 0x000ea2000c1e1100 */
[-C--:B------:R-:W-:Y:S01]  /*19480*/  LEA.HI.X.SX32 R29, R5, R205.reuse, 0x1, P2 ;  /* 0x000000cd051d7211 */ /* 0x080fe200010f0eff */
[----:B------:R-:W-:Y:S01]  /*19490*/  IMAD R5, R7, 0xc7, RZ ;  /* 0x000000c707057824 */ /* 0x000fe200078e02ff */
[C---:B----4-:R-:W-:Y:S01]  /*194a0*/  IADD3 R68, P2, PT, R6.reuse, R204, RZ ;  /* 0x000000cc06447210 */ /* 0x050fe20007f5e0ff */
[----:B------:R-:W0:Y:S02]  /*194b0*/  LDC R26, c[0x0][0x3d8] ;  /* 0x0000f600ff1a7b82 */ /* 0x000e240000000800 */
[----:B------:R4:W-:Y:S04]  /*194c0*/  STL.64 [R1+0x330], R28 ;  /* 0x0003301c01007387 */ /* 0x0009e80000100a00 */
[----:B------:R4:W2:Y:S01]  /*194d0*/  @P0 LDG.E.U8 R36, desc[UR20][R28.64] ;  /* 0x000000141c240981 */ /* 0x0008a2000c1e1100 */
[----:B------:R-:W-:-:S02]  /*194e0*/  LEA.HI.X.SX32 R69, R6, R205, 0x1, P2 ;  /* 0x000000cd06457211 */ /* 0x000fc400010f0eff */
[----:B----4-:R-:W-:-:S04]  /*194f0*/  IADD3 R28, P3, PT, R5, R204, RZ ;  /* 0x000000cc051c7210 */ /* 0x010fc80007f7e0ff */
[----:B------:R-:W-:Y:S01]  /*19500*/  LEA.HI.X.SX32 R29, R5, R205, 0x1, P3 ;  /* 0x000000cd051d7211 */ /* 0x000fe200018f0eff */
[----:B------:R-:W-:Y:S01]  /*19510*/  STL.64 [R1+0x328], R68 ;  /* 0x0003284401007387 */ /* 0x000fe20000100a00 */
[----:B------:R-:W-:Y:S01]  /*19520*/  FMUL R132, R0, 1.4426950216293334961 ;  /* 0x3fb8aa3b00847820 */ /* 0x000fe20000400000 */
[----:B------:R-:W-:Y:S02]  /*19530*/  FADD R0, R71, -R2 ;  /* 0x8000000247007221 */ /* 0x000fe40000000000 */
[----:B------:R4:W-:Y:S01]  /*19540*/  STL.64 [R1+0x320], R28 ;  /* 0x0003201c01007387 */ /* 0x0009e20000100a00 */
[----:B------:R-:W-:-:S03]  /*19550*/  PRMT R7, RZ, 0x7610, R7 ;  /* 0x00007610ff077816 */ /* 0x000fc60000000007 */
[----:B------:R4:W2:Y:S01]  /*19560*/  @P0 LDG.E.U8 R35, desc[UR20][R28.64] ;  /* 0x000000141c230981 */ /* 0x0008a2000c1e1100 */
[----:B-1----:R-:W-:Y:S02]  /*19570*/  IMAD R24, R24, 0xce, RZ ;  /* 0x000000ce18187824 */ /* 0x002fe400078e02ff */
[----:B------:R-:W-:Y:S01]  /*19580*/  FMUL R77, R0, 1.4426950216293334961 ;  /* 0x3fb8aa3b004d7820 */ /* 0x000fe20000400000 */
[----:B------:R-:W-:Y:S02]  /*19590*/  IMAD R5, R27, 0xcf, RZ ;  /* 0x000000cf1b057824 */ /* 0x000fe400078e02ff */
[--C-:B------:R-:W-:Y:S01]  /*195a0*/  FADD R0, R72, -R2.reuse ;  /* 0x8000000248007221 */ /* 0x100fe20000000000 */
[----:B------:R1:W2:Y:S01]  /*195b0*/  @P0 LDG.E.U8 R7, desc[UR20][R68.64] ;  /* 0x0000001444070981 */ /* 0x0002a2000c1e1100 */
[----:B----4-:R-:W4:Y:S01]  /*195c0*/  LDC R28, c[0x0][0x3d8] ;  /* 0x0000f600ff1c7b82 */ /* 0x010f220000000800 */
[-C--:B------:R-:W-:Y:S01]  /*195d0*/  IADD3 R70, P2, PT, R24, R204.reuse, RZ ;  /* 0x000000cc18467210 */ /* 0x080fe20007f5e0ff */
[----:B------:R-:W-:Y:S01]  /*195e0*/  FMUL R76, R0, 1.4426950216293334961 ;  /* 0x3fb8aa3b004c7820 */ /* 0x000fe20000400000 */
[----:B------:R-:W-:Y:S01]  /*195f0*/  FADD R0, R73, -R2 ;  /* 0x8000000249007221 */ /* 0x000fe20000000000 */
[----:B-1----:R-:W-:-:S04]  /*19600*/  IADD3 R68, P3, PT, R5, R204, RZ ;  /* 0x000000cc05447210 */ /* 0x002fc80007f7e0ff */
[----:B------:R-:W1:Y:S01]  /*19610*/  LDC R27, c[0x0][0x3d8] ;  /* 0x0000f600ff1b7b82 */ /* 0x000e620000000800 */
[-C--:B------:R-:W-:Y:S02]  /*19620*/  LEA.HI.X.SX32 R71, R24, R205.reuse, 0x1, P2 ;  /* 0x000000cd18477211 */ /* 0x080fe400010f0eff */
[----:B------:R-:W-:Y:S01]  /*19630*/  PRMT R34, RZ, 0x7610, R34 ;  /* 0x00007610ff227816 */ /* 0x000fe20000000022 */
[----:B------:R-:W-:Y:S01]  /*19640*/  IMAD R25, R25, 0xd6, RZ ;  /* 0x000000d619197824 */ /* 0x000fe200078e02ff */
[----:B------:R-:W-:-:S03]  /*19650*/  LEA.HI.X.SX32 R69, R5, R205, 0x1, P3 ;  /* 0x000000cd05457211 */ /* 0x000fc600018f0eff */
[----:B------:R-:W3:Y:S01]  /*19660*/  LDC R29, c[0x0][0x3d8] ;  /* 0x0000f600ff1d7b82 */ /* 0x000ee20000000800 */
[----:B------:R-:W-:Y:S01]  /*19670*/  FMUL R131, R0, 1.4426950216293334961 ;  /* 0x3fb8aa3b00837820 */ /* 0x000fe20000400000 */
[----:B------:R-:W-:Y:S01]  /*19680*/  FADD R0, R74, -R2 ;  /* 0x800000024a007221 */ /* 0x000fe20000000000 */
[----:B------:R-:W-:Y:S04]  /*19690*/  STL.64 [R1+0x318], R70 ;  /* 0x0003184601007387 */ /* 0x000fe80000100a00 */
[----:B------:R0:W-:Y:S01]  /*196a0*/  STL.64 [R1+0x310], R68 ;  /* 0x0003104401007387 */ /* 0x0001e20000100a00 */
[----:B------:R-:W-:-:S03]  /*196b0*/  FMUL R130, R0, 1.4426950216293334961 ;  /* 0x3fb8aa3b00827820 */ /* 0x000fc60000400000 */
[----:B------:R0:W2:Y:S01]  /*196c0*/  @P0 LDG.E.U8 R34, desc[UR20][R68.64] ;  /* 0x0000001444220981 */ /* 0x0000a2000c1e1100 */
[----:B------:R-:W-:Y:S01]  /*196d0*/  FADD R0, R75, -R2 ;  /* 0x800000024b007221 */ /* 0x000fe20000000000 */
[----:B------:R-:W-:Y:S01]  /*196e0*/  PRMT R5, RZ, 0x7610, R5 ;  /* 0x00007610ff057816 */ /* 0x000fe20000000005 */
[----:B0-----:R-:W-:Y:S01]  /*196f0*/  IMAD R24, R26, 0xd7, RZ ;  /* 0x000000d71a187824 */ /* 0x001fe200078e02ff */
[----:B------:R-:W-:Y:S01]  /*19700*/  IADD3 R68, P2, PT, R25, R204, RZ ;  /* 0x000000cc19447210 */ /* 0x000fe20007f5e0ff */
[----:B------:R-:W-:-:S03]  /*19710*/  FMUL R75, R0, 1.4426950216293334961 ;  /* 0x3fb8aa3b004b7820 */ /* 0x000fc60000400000 */
[----:B------:R-:W-:Y:S01]  /*19720*/  LEA.HI.X.SX32 R69, R25, R205, 0x1, P2 ;  /* 0x000000cd19457211 */ /* 0x000fe200010f0eff */
[----:B----4-:R-:W-:Y:S02]  /*19730*/  IMAD R25, R28, 0xde, RZ ;  /* 0x000000de1c197824 */ /* 0x010fe400078e02ff */
[----:B------:R-:W-:Y:S01]  /*19740*/  FADD R0, R86, -R2 ;  /* 0x8000000256007221 */ /* 0x000fe20000000000 */
[----:B------:R-:W-:Y:S01]  /*19750*/  IADD3 R86, P3, PT, R24, R204, RZ ;  /* 0x000000cc18567210 */ /* 0x000fe20007f7e0ff */
[----:B-1----:R-:W-:Y:S01]  /*19760*/  IMAD R26, R27, 0xdf, RZ ;  /* 0x000000df1b1a7824 */ /* 0x002fe200078e02ff */
[----:B------:R0:W-:Y:S01]  /*19770*/  STL.64 [R1+0x308], R68 ;  /* 0x0003084401007387 */ /* 0x0001e20000100a00 */
[----:B------:R-:W-:-:S03]  /*19780*/  FMUL R74, R0, 1.4426950216293334961 ;  /* 0x3fb8aa3b004a7820 */ /* 0x000fc60000400000 */
[----:B------:R0:W4:Y:S01]  /*19790*/  @P0 LDG.E.U8 R5, desc[UR20][R68.64] ;  /* 0x0000001444050981 */ /* 0x000122000c1e1100 */
[----:B------:R-:W-:Y:S01]  /*197a0*/  FADD R0, R87, -R2 ;  /* 0x8000000257007221 */ /* 0x000fe20000000000 */
[----:B------:R-:W-:Y:S01]  /*197b0*/  PRMT R33, RZ, 0x7610, R33 ;  /* 0x00007610ff217816 */ /* 0x000fe20000000021 */
[----:B------:R-:W1:Y:S01]  /*197c0*/  LDC R27, c[0x0][0x3d8] ;  /* 0x0000f600ff1b7b82 */ /* 0x000e620000000800 */
[-C--:B------:R-:W-:Y:S02]  /*197d0*/  LEA.HI.X.SX32 R87, R24, R205.reuse, 0x1, P3 ;  /* 0x000000cd18577211 */ /* 0x080fe400018f0eff */
[C---:B0-----:R-:W-:Y:S01]  /*197e0*/  IADD3 R68, P2, PT, R25.reuse, R204, RZ ;  /* 0x000000cc19447210 */ /* 0x041fe20007f5e0ff */
[----:B------:R-:W-:Y:S02]  /*197f0*/  FMUL R136, R0, 1.4426950216293334961 ;  /* 0x3fb8aa3b00887820 */ /* 0x000fe40000400000 */
[----:B------:R0:W2:Y:S02]  /*19800*/  @P0 LDG.E.U8 R33, desc[UR20][R86.64] ;  /* 0x0000001456210981 */ /* 0x0000a4000c1e1100 */
[----:B------:R-:W1:Y:S01]  /*19810*/  LDC R28, c[0x0][0x3d8] ;  /* 0x0000f600ff1c7b82 */ /* 0x000e620000000800 */
[----:B------:R-:W-:Y:S01]  /*19820*/  LEA.HI.X.SX32 R69, R25, R205, 0x1, P2 ;  /* 0x000000cd19457211 */ /* 0x000fe200010f0eff */
[----:B---3--:R-:W-:-:S02]  /*19830*/  IMAD R25, R29, 0xe6, RZ ;  /* 0x000000e61d197824 */ /* 0x008fc400078e02ff */
[--C-:B------:R-:W-:Y:S01]  /*19840*/  FADD R0, R88, -R2.reuse ;  /* 0x8000000258007221 */ /* 0x100fe20000000000 */
[----:B------:R0:W-:Y:S01]  /*19850*/  STL.64 [R1+0x300], R86 ;  /* 0x0003005601007387 */ /* 0x0001e20000100a00 */
[-C--:B------:R-:W-:Y:S02]  /*19860*/  IADD3 R88, P2, PT, R26, R204.reuse, RZ ;  /* 0x000000cc1a587210 */ /* 0x080fe40007f5e0ff */
[----:B------:R-:W-:Y:S01]  /*19870*/  FMUL R135, R0, 1.4426950216293334961 ;  /* 0x3fb8aa3b00877820 */ /* 0x000fe20000400000 */
[--C-:B------:R-:W-:Y:S01]  /*19880*/  FADD R0, R89, -R2.reuse ;  /* 0x8000000259007221 */ /* 0x100fe20000000000 */
[-C--:B------:R-:W-:Y:S02]  /*19890*/  LEA.HI.X.SX32 R89, R26, R205.reuse, 0x1, P2 ;  /* 0x000000cd1a597211 */ /* 0x080fe400010f0eff */
[----:B------:R-:W-:Y:S02]  /*198a0*/  PRMT R31, RZ, 0x7610, R31 ;  /* 0x00007610ff1f7816 */ /* 0x000fe4000000001f */
[C---:B0-----:R-:W-:Y:S01]  /*198b0*/  IADD3 R86, P3, PT, R25.reuse, R204, RZ ;  /* 0x000000cc19567210 */ /* 0x041fe20007f7e0ff */
[----:B------:R-:W-:Y:S03]  /*198c0*/  STL.64 [R1+0x2f8], R68 ;  /* 0x0002f84401007387 */ /* 0x000fe60000100a00 */
[----:B------:R-:W-:Y:S01]  /*198d0*/  LEA.HI.X.SX32 R87, R25, R205, 0x1, P3 ;  /* 0x000000cd19577211 */ /* 0x000fe200018f0eff */
[----:B------:R-:W-:Y:S01]  /*198e0*/  STL.64 [R1+0x2f0], R88 ;  /* 0x0002f05801007387 */ /* 0x000fe20000100a00 */
[----:B------:R-:W-:Y:S01]  /*198f0*/  FMUL R73, R0, 1.4426950216293334961 ;  /* 0x3fb8aa3b00497820 */ /* 0x000fe20000400000 */
[----:B------:R-:W-:-:S02]  /*19900*/  FADD R0, R90, -R2 ;  /* 0x800000025a007221 */ /* 0x000fc40000000000 */
[----:B------:R0:W-:Y:S04]  /*19910*/  STL.64 [R1+0x2e8], R86 ;  /* 0x0002e85601007387 */ /* 0x0001e80000100a00 */
[----:B------:R0:W3:Y:S01]  /*19920*/  @P0 LDG.E.U8 R31, desc[UR20][R86.64] ;  /* 0x00000014561f0981 */ /* 0x0000e2000c1e1100 */
[----:B------:R-:W-:Y:S01]  /*19930*/  FMUL R72, R0, 1.4426950216293334961 ;  /* 0x3fb8aa3b00487820 */ /* 0x000fe20000400000 */
[----:B------:R-:W-:Y:S01]  /*19940*/  FADD R0, R91, -R2 ;  /* 0x800000025b007221 */ /* 0x000fe20000000000 */
[----:B0-----:R-:W0:Y:S01]  /*19950*/  LDC R86, c[0x0][0x3d8] ;  /* 0x0000f600ff567b82 */ /* 0x001e220000000800 */
[----:B------:R-:W-:Y:S02]  /*19960*/  PRMT R32, RZ, 0x7610, R32 ;  /* 0x00007610ff207816 */ /* 0x000fe40000000020 */
[----:B------:R-:W-:Y:S01]  /*19970*/  FMUL R138, R0, 1.4426950216293334961 ;  /* 0x3fb8aa3b008a7820 */ /* 0x000fe20000400000 */
[----:B------:R-:W-:Y:S01]  /*19980*/  FADD R0, R92, -R2 ;  /* 0x800000025c007221 */ /* 0x000fe20000000000 */
[----:B------:R-:W-:Y:S01]  /*19990*/  PRMT R6, RZ, 0x7610, R6 ;  /* 0x00007610ff067816 */ /* 0x000fe20000000006 */
[----:B-1----:R-:W-:-:S02]  /*199a0*/  IMAD R26, R27, 0xee, RZ ;  /* 0x000000ee1b1a7824 */ /* 0x002fc400078e02ff */
[----:B------:R-:W-:Y:S01]  /*199b0*/  FMUL R137, R0, 1.4426950216293334961 ;  /* 0x3fb8aa3b00897820 */ /* 0x000fe20000400000 */
[----:B------:R1:W2:Y:S01]  /*199c0*/  @P0 LDG.E.U8 R32, desc[UR20][R88.64] ;  /* 0x0000001458200981 */ /* 0x0002a2000c1e1100 */
[--C-:B------:R-:W-:Y:S01]  /*199d0*/  FADD R0, R93, -R2.reuse ;  /* 0x800000025d007221 */ /* 0x100fe20000000000 */
[----:B------:R-:W-:Y:S02]  /*199e0*/  IMAD R25, R28, 0xe7, RZ ;  /* 0x000000e71c197824 */ /* 0x000fe400078e02ff */
[----:B------:R-:W-:Y:S01]  /*199f0*/  FADD R30, R30, -R2 ;  /* 0x800000021e1e7221 */ /* 0x000fe20000000000 */
[----:B------:R1:W2:Y:S01]  /*19a00*/  @P0 LDG.E.U8 R6, desc[UR20][R70.64] ;  /* 0x0000001446060981 */ /* 0x0002a2000c1e1100 */
[----:B------:R-:W-:Y:S01]  /*19a10*/  IADD3 R90, P3, PT, R26, R204, RZ ;  /* 0x000000cc1a5a7210 */ /* 0x000fe20007f7e0ff */
[----:B------:R-:W0:Y:S01]  /*19a20*/  LDC R87, c[0x0][0x3d8] ;  /* 0x0000f600ff577b82 */ /* 0x000e220000000800 */
[----:B------:R-:W-:-:S07]  /*19a30*/  FMUL R30, R30, 1.4426950216293334961 ;  /* 0x3fb8aa3b1e1e7820 */ /* 0x000fce0000400000 */
[----:B-1----:R-:W1:Y:S01]  /*19a40*/  LDC R88, c[0x0][0x3d8] ;  /* 0x0000f600ff587b82 */ /* 0x002e620000000800 */
[----:B------:R-:W-:Y:S01]  /*19a50*/  FMUL R71, R0, 1.4426950216293334961 ;  /* 0x3fb8aa3b00477820 */ /* 0x000fe20000400000 */
[--C-:B------:R-:W-:Y:S01]  /*19a60*/  FADD R0, R94, -R2.reuse ;  /* 0x800000025e007221 */ /* 0x100fe20000000000 */
[----:B------:R-:W-:Y:S02]  /*19a70*/  IADD3 R94, P2, PT, R25, R204, RZ ;  /* 0x000000cc195e7210 */ /* 0x000fe40007f5e0ff */
[-C--:B------:R-:W-:Y:S01]  /*19a80*/  LEA.HI.X.SX32 R91, R26, R205.reuse, 0x1, P3 ;  /* 0x000000cd1a5b7211 */ /* 0x080fe200018f0eff */
[----:B------:R-:W-:Y:S01]  /*19a90*/  FMUL R70, R0, 1.4426950216293334961 ;  /* 0x3fb8aa3b00467820 */ /* 0x000fe20000400000 */
[----:B0-----:R-:W-:Y:S02]  /*19aa0*/  IMAD R26, R86, 0xef, RZ ;  /* 0x000000ef561a7824 */ /* 0x001fe400078e02ff */
[----:B------:R-:W-:Y:S01]  /*19ab0*/  FADD R0, R95, -R2 ;  /* 0x800000025f007221 */ /* 0x000fe20000000000 */
[----:B------:R-:W0:Y:S01]  /*19ac0*/  LDC R86, c[0x0][0x3d8] ;  /* 0x0000f600ff567b82 */ /* 0x000e220000000800 */
[----:B------:R1:W-:Y:S01]  /*19ad0*/  MUFU.EX2 R123, R30 ;  /* 0x0000001e007b7308 */ /* 0x0003e20000000800 */
[----:B------:R-:W-:-:S02]  /*19ae0*/  LEA.HI.X.SX32 R95, R25, R205, 0x1, P2 ;  /* 0x000000cd195f7211 */ /* 0x000fc400010f0eff */
[----:B------:R-:W-:Y:S01]  /*19af0*/  PRMT R29, RZ, 0x7610, R29 ;  /* 0x00007610ff1d7816 */ /* 0x000fe2000000001d */
[----:B------:R-:W-:Y:S01]  /*19b00*/  IMAD R25, R63, 0xf6, RZ ;  /* 0x000000f63f197824 */ /* 0x000fe200078e02ff */
[----:B-1----:R-:W-:Y:S01]  /*19b10*/  PRMT R30, RZ, 0x7610, R30 ;  /* 0x00007610ff1e7816 */ /* 0x002fe2000000001e */
[----:B------:R-:W-:Y:S04]  /*19b20*/  STL.64 [R1+0x2e0], R94 ;  /* 0x0002e05e01007387 */ /* 0x000fe80000100a00 */
[----:B------:R1:W-:Y:S04]  /*19b30*/  STL.64 [R1+0x2d8], R90 ;  /* 0x0002d85a01007387 */ /* 0x0003e80000100a00 */
[----:B------:R1:W2:Y:S04]  /*19b40*/  @P0 LDG.E.U8 R29, desc[UR20][R90.64] ;  /* 0x000000145a1d0981 */ /* 0x0002a8000c1e1100 */
[----:B------:R1:W2:Y:S01]  /*19b50*/  @P0 LDG.E.U8 R30, desc[UR20][R94.64] ;  /* 0x000000145e1e0981 */ /* 0x0002a2000c1e1100 */
[----:B------:R-:W-:-:S02]  /*19b60*/  PRMT R27, RZ, 0x7610, R27 ;  /* 0x00007610ff1b7816 */ /* 0x000fc4000000001b */
[CC--:B-1----:R-:W-:Y:S02]  /*19b70*/  IADD3 R90, P2, PT, R26.reuse, R204.reuse, RZ ;  /* 0x000000cc1a5a7210 */ /* 0x0c2fe40007f5e0ff */
[CC--:B------:R-:W-:Y:S02]  /*19b80*/  IADD3 R94, P3, PT, R25.reuse, R204.reuse, RZ ;  /* 0x000000cc195e7210 */ /* 0x0c0fe40007f7e0ff */
[-C--:B------:R-:W-:Y:S01]  /*19b90*/  LEA.HI.X.SX32 R91, R26, R205.reuse, 0x1, P2 ;  /* 0x000000cd1a5b7211 */ /* 0x080fe200010f0eff */
[----:B------:R-:W-:Y:S01]  /*19ba0*/  IMAD R63, R88, 0xf7, RZ ;  /* 0x000000f7583f7824 */ /* 0x000fe200078e02ff */
[----:B------:R-:W-:Y:S01]  /*19bb0*/  LEA.HI.X.SX32 R95, R25, R205, 0x1, P3 ;  /* 0x000000cd195f7211 */ /* 0x000fe200018f0eff */
[----:B------:R-:W-:Y:S02]  /*19bc0*/  IMAD R25, R87, 0xfe, RZ ;  /* 0x000000fe57197824 */ /* 0x000fe400078e02ff */
[----:B------:R-:W-:Y:S04]  /*19bd0*/  STL.64 [R1+0x2d0], R90 ;  /* 0x0002d05a01007387 */ /* 0x000fe80000100a00 */
[----:B------:R1:W-:Y:S04]  /*19be0*/  STL.64 [R1+0x2c8], R94 ;  /* 0x0002c85e01007387 */ /* 0x0003e80000100a00 */
[----:B------:R1:W2:Y:S02]  /*19bf0*/  @P0 LDG.E.U8 R27, desc[UR20][R94.64] ;  /* 0x000000145e1b0981 */ /* 0x0002a4000c1e1100 */
[----:B-1----:R-:W-:-:S04]  /*19c00*/  IADD3 R94, P2, PT, R63, R204, RZ ;  /* 0x000000cc3f5e7210 */ /* 0x002fc80007f5e0ff */
[----:B------:R-:W-:Y:S01]  /*19c10*/  LEA.HI.X.SX32 R95, R63, R205, 0x1, P2 ;  /* 0x000000cd3f5f7211 */ /* 0x000fe200010f0eff */
[----:B0-----:R-:W-:Y:S01]  /*19c20*/  IMAD R63, R86, 0xff, RZ ;  /* 0x000000ff563f7824 */ /* 0x001fe200078e02ff */
[----:B------:R-:W-:-:S04]  /*19c30*/  IADD3 R88, P2, PT, R25, R204, RZ ;  /* 0x000000cc19587210 */ /* 0x000fc80007f5e0ff */
[-C--:B------:R-:W-:Y:S02]  /*19c40*/  LEA.HI.X.SX32 R89, R25, R205.reuse, 0x1, P2 ;  /* 0x000000cd19597211 */ /* 0x080fe400010f0eff */
[C---:B------:R-:W-:Y:S02]  /*19c50*/  IADD3 R86, P2, PT, R63.reuse, R204, RZ ;  /* 0x000000cc3f567210 */ /* 0x040fe40007f5e0ff */
[----:B------:R-:W-:Y:S02]  /*19c60*/  PRMT R25, RZ, 0x7610, R25 ;  /* 0x00007610ff197816 */ /* 0x000fe40000000019 */
[----:B------:R-:W-:Y:S01]  /*19c70*/  LEA.HI.X.SX32 R87, R63, R205, 0x1, P2 ;  /* 0x000000cd3f577211 */ /* 0x000fe200010f0eff */
[----:B------:R-:W-:Y:S01]  /*19c80*/  FADD R63, R109, -R2 ;  /* 0x800000026d3f7221 */ /* 0x000fe20000000000 */
[----:B------:R-:W-:Y:S03]  /*19c90*/  STL.64 [R1+0x2c0], R94 ;  /* 0x0002c05e01007387 */ /* 0x000fe60000100a00 */
[----:B------:R-:W-:Y:S01]  /*19ca0*/  FMUL R63, R63, 1.4426950216293334961 ;  /* 0x3fb8aa3b3f3f7820 */ /* 0x000fe20000400000 */
[----:B------:R0:W-:Y:S04]  /*19cb0*/  STL.64 [R1+0x2b8], R88 ;  /* 0x0002b85801007387 */ /* 0x0001e80000100a00 */
[----:B------:R0:W2:Y:S01]  /*19cc0*/  @P0 LDG.E.U8 R25, desc[UR20][R88.64] ;  /* 0x0000001458190981 */ /* 0x0000a2000c1e1100 */
[----:B------:R-:W1:Y:S08]  /*19cd0*/  MUFU.EX2 R3, R3 ;  /* 0x0000000300037308 */ /* 0x000e700000000800 */
[----:B0-----:R0:W-:Y:S02]  /*19ce0*/  MUFU.EX2 R89, R63 ;  /* 0x0000003f00597308 */ /* 0x0011e40000000800 */
[----:B0-----:R-:W-:-:S04]  /*19cf0*/  FADD R63, R187, R134 ;  /* 0x00000086bb3f7221 */ /* 0x001fc80000000000 */
[----:B------:R-:W-:-:S04]  /*19d00*/  FADD R63, R62, R63 ;  /* 0x0000003f3e3f7221 */ /* 0x000fc80000000000 */
[----:B------:R-:W-:-:S04]  /*19d10*/  FADD R63, R61, R63 ;  /* 0x0000003f3d3f7221 */ /* 0x000fc80000000000 */
[----:B------:R-:W-:-:S04]  /*19d20*/  FADD R63, R117, R63 ;  /* 0x0000003f753f7221 */ /* 0x000fc80000000000 */
[----:B------:R-:W-:-:S04]  /*19d30*/  FADD R63, R116, R63 ;  /* 0x0000003f743f7221 */ /* 0x000fc80000000000 */
[----:B------:R-:W-:-:S04]  /*19d40*/  FADD R63, R60, R63 ;  /* 0x0000003f3c3f7221 */ /* 0x000fc80000000000 */
[----:B-1----:R-:W-:-:S04]  /*19d50*/  FADD R63, R3, R63 ;  /* 0x0000003f033f7221 */ /* 0x002fc80000000000 */
[----:B------:R-:W-:-:S04]  /*19d60*/  FADD R63, R119, R63 ;  /* 0x0000003f773f7221 */ /* 0x000fc80000000000 */
[----:B------:R-:W-:-:S04]  /*19d70*/  FADD R63, R118, R63 ;  /* 0x0000003f763f7221 */ /* 0x000fc80000000000 */
[----:B------:R-:W-:-:S04]  /*19d80*/  FADD R63, R67, R63 ;  /* 0x0000003f433f7221 */ /* 0x000fc80000000000 */
[----:B------:R-:W-:-:S04]  /*19d90*/  FADD R63, R66, R63 ;  /* 0x0000003f423f7221 */ /* 0x000fc80000000000 */
[----:B------:R-:W-:Y:S01]  /*19da0*/  FADD R63, R121, R63 ;  /* 0x0000003f793f7221 */ /* 0x000fe20000000000 */
[----:B------:R-:W-:-:S03]  /*19db0*/  FMUL R142, R0, 1.4426950216293334961 ;  /* 0x3fb8aa3b008e7820 */ /* 0x000fc60000400000 */
[----:B------:R-:W-:Y:S01]  /*19dc0*/  FADD R63, R120, R63 ;  /* 0x0000003f783f7221 */ /* 0x000fe20000000000 */
[----:B------:R-:W-:-:S03]  /*19dd0*/  FADD R0, R96, -R2 ;  /* 0x8000000260007221 */ /* 0x000fc60000000000 */
[----:B------:R-:W-:Y:S01]  /*19de0*/  FADD R63, R65, R63 ;  /* 0x0000003f413f7221 */ /* 0x000fe20000000000 */
[----:B------:R-:W-:Y:S01]  /*19df0*/  FMUL R141, R0, 1.4426950216293334961 ;  /* 0x3fb8aa3b008d7820 */ /* 0x000fe20000400000 */
[----:B------:R-:W-:Y:S02]  /*19e00*/  PRMT R0, RZ, 0x7610, R0 ;  /* 0x00007610ff007816 */ /* 0x000fe40000000000 */
[----:B------:R-:W-:Y:S01]  /*19e10*/  FADD R63, R64, R63 ;  /* 0x0000003f403f7221 */ /* 0x000fe20000000000 */
[----:B------:R-:W-:-:S03]  /*19e20*/  FADD R24, R97, -R2 ;  /* 0x8000000261187221 */ /* 0x000fc60000000000 */
[----:B------:R-:W-:Y:S01]  /*19e30*/  FADD R63, R125, R63 ;  /* 0x0000003f7d3f7221 */ /* 0x000fe20000000000 */
[----:B------:R-:W0:Y:S01]  /*19e40*/  MUFU.EX2 R122, R122 ;  /* 0x0000007a007a7308 */ /* 0x000e220000000800 */
[----:B------:R1:W2:Y:S02]  /*19e50*/  @P0 LDG.E.U8 R0, desc[UR20][R68.64] ;  /* 0x0000001444000981 */ /* 0x0002a4000c1e1100 */
[----:B------:R-:W-:-:S04]  /*19e60*/  FADD R63, R124, R63 ;  /* 0x0000003f7c3f7221 */ /* 0x000fc80000000000 */
[----:B------:R-:W-:Y:S01]  /*19e70*/  FADD R63, R85, R63 ;  /* 0x0000003f553f7221 */ /* 0x000fe20000000000 */
[----:B------:R-:W0:Y:S01]  /*19e80*/  MUFU.EX2 R83, R83 ;  /* 0x0000005300537308 */ /* 0x000e220000000800 */
[----:B-1----:R-:W-:Y:S01]  /*19e90*/  FMUL R69, R24, 1.4426950216293334961 ;  /* 0x3fb8aa3b18457820 */ /* 0x002fe20000400000 */
[----:B------:R-:W-:Y:S01]  /*19ea0*/  FADD R24, R98, -R2 ;  /* 0x8000000262187221 */ /* 0x000fe20000000000 */
[----:B------:R-:W-:-:S03]  /*19eb0*/  FADD R63, R84, R63 ;  /* 0x0000003f543f7221 */ /* 0x000fc60000000000 */
[----:B------:R-:W-:Y:S01]  /*19ec0*/  FMUL R68, R24, 1.4426950216293334961 ;  /* 0x3fb8aa3b18447820 */ /* 0x000fe20000400000 */
[--C-:B------:R-:W-:Y:S01]  /*19ed0*/  FADD R24, R99, -R2.reuse ;  /* 0x8000000263187221 */ /* 0x100fe20000000000 */
[----:B------:R-:W1:Y:S01]  /*19ee0*/  MUFU.EX2 R82, R82 ;  /* 0x0000005200527308 */ /* 0x000e620000000800 */
[----:B------:R-:W-:Y:S02]  /*19ef0*/  FADD R63, R123, R63 ;  /* 0x0000003f7b3f7221 */ /* 0x000fe40000000000 */
[----:B------:R-:W-:Y:S01]  /*19f00*/  FMUL R140, R24, 1.4426950216293334961 ;  /* 0x3fb8aa3b188c7820 */ /* 0x000fe20000400000 */
[----:B------:R-:W-:-:S04]  /*19f10*/  FADD R24, R100, -R2 ;  /* 0x8000000264187221 */ /* 0x000fc80000000000 */
[----:B------:R-:W1:Y:S01]  /*19f20*/  MUFU.EX2 R127, R127 ;  /* 0x0000007f007f7308 */ /* 0x000e620000000800 */
[----:B------:R-:W-:Y:S01]  /*19f30*/  FMUL R139, R24, 1.4426950216293334961 ;  /* 0x3fb8aa3b188b7820 */ /* 0x000fe20000400000 */
[----:B------:R-:W-:Y:S01]  /*19f40*/  FADD R24, R101, -R2 ;  /* 0x8000000265187221 */ /* 0x000fe20000000000 */
[----:B0-----:R-:W-:-:S05]  /*19f50*/  FADD R63, R122, R63 ;  /* 0x0000003f7a3f7221 */ /* 0x001fca0000000000 */
[----:B------:R-:W0:Y:S01]  /*19f60*/  MUFU.EX2 R126, R126 ;  /* 0x0000007e007e7308 */ /* 0x000e220000000800 */
[----:B------:R-:W-:Y:S01]  /*19f70*/  FMUL R93, R24, 1.4426950216293334961 ;  /* 0x3fb8aa3b185d7820 */ /* 0x000fe20000400000 */
[----:B------:R-:W-:Y:S01]  /*19f80*/  FADD R63, R83, R63 ;  /* 0x0000003f533f7221 */ /* 0x000fe20000000000 */
[----:B------:R-:W-:-:S05]  /*19f90*/  FADD R24, R102, -R2 ;  /* 0x8000000266187221 */ /* 0x000fca0000000000 */
[----:B------:R-:W0:Y:S01]  /*19fa0*/  MUFU.EX2 R81, R81 ;  /* 0x0000005100517308 */ /* 0x000e220000000800 */
[----:B-1----:R-:W-:Y:S01]  /*19fb0*/  FADD R63, R82, R63 ;  /* 0x0000003f523f7221 */ /* 0x002fe20000000000 */
[----:B------:R-:W-:Y:S01]  /*19fc0*/  FMUL R92, R24, 1.4426950216293334961 ;  /* 0x3fb8aa3b185c7820 */ /* 0x000fe20000400000 */
[----:B------:R-:W-:-:S05]  /*19fd0*/  FADD R24, R103, -R2 ;  /* 0x8000000267187221 */ /* 0x000fca0000000000 */
[----:B------:R-:W1:Y:S01]  /*19fe0*/  MUFU.EX2 R80, R80 ;  /* 0x0000005000507308 */ /* 0x000e620000000800 */
[----:B------:R-:W-:Y:S01]  /*19ff0*/  FADD R63, R127, R63 ;  /* 0x0000003f7f3f7221 */ /* 0x000fe20000000000 */
[----:B------:R-:W-:Y:S01]  /*1a000*/  FMUL R144, R24, 1.4426950216293334961 ;  /* 0x3fb8aa3b18907820 */ /* 0x000fe20000400000 */
[----:B------:R-:W-:-:S05]  /*1a010*/  FADD R24, R104, -R2 ;  /* 0x8000000268187221 */ /* 0x000fca0000000000 */
[----:B------:R-:W1:Y:S01]  /*1a020*/  MUFU.EX2 R129, R129 ;  /* 0x0000008100817308 */ /* 0x000e620000000800 */
[----:B0-----:R-:W-:Y:S01]  /*1a030*/  FADD R63, R126, R63 ;  /* 0x0000003f7e3f7221 */ /* 0x001fe20000000000 */
[----:B------:R-:W-:Y:S01]  /*1a040*/  PRMT R28, RZ, 0x7610, R28 ;  /* 0x00007610ff1c7816 */ /* 0x000fe2000000001c */
[----:B------:R-:W-:-:S05]  /*1a050*/  FMUL R143, R24, 1.4426950216293334961 ;  /* 0x3fb8aa3b188f7820 */ /* 0x000fca0000400000 */
[----:B------:R-:W0:Y:S01]  /*1a060*/  MUFU.EX2 R128, R128 ;  /* 0x0000008000807308 */ /* 0x000e220000000800 */
[--C-:B------:R-:W-:Y:S01]  /*1a070*/  FADD R24, R105, -R2.reuse ;  /* 0x8000000269187221 */ /* 0x100fe20000000000 */
[----:B------:R-:W-:Y:S01]  /*1a080*/  FADD R63, R81, R63 ;  /* 0x0000003f513f7221 */ /* 0x000fe20000000000 */
[----:B------:R3:W2:Y:S05]  /*1a090*/  @P0 LDG.E.U8 R28, desc[UR20][R90.64] ;  /* 0x000000145a1c0981 */ /* 0x0006aa000c1e1100 */
[----:B------:R-:W0:Y:S01]  /*1a0a0*/  MUFU.EX2 R79, R79 ;  /* 0x0000004f004f7308 */ /* 0x000e220000000800 */
[----:B-1----:R-:W-:Y:S01]  /*1a0b0*/  FADD R63, R80, R63 ;  /* 0x0000003f503f7221 */ /* 0x002fe20000000000 */
[----:B---3--:R-:W-:Y:S01]  /*1a0c0*/  FMUL R91, R24, 1.4426950216293334961 ;  /* 0x3fb8aa3b185b7820 */ /* 0x008fe20000400000 */
[----:B------:R-:W-:-:S05]  /*1a0d0*/  FADD R24, R106, -R2 ;  /* 0x800000026a187221 */ /* 0x000fca0000000000 */
[----:B------:R-:W1:Y:S01]  /*1a0e0*/  MUFU.EX2 R78, R78 ;  /* 0x0000004e004e7308 */ /* 0x000e620000000800 */
[----:B------:R-:W-:Y:S01]  /*1a0f0*/  FADD R63, R129, R63 ;  /* 0x0000003f813f7221 */ /* 0x000fe20000000000 */
[----:B------:R-:W-:Y:S01]  /*1a100*/  FMUL R90, R24, 1.4426950216293334961 ;  /* 0x3fb8aa3b185a7820 */ /* 0x000fe20000400000 */
[----:B------:R-:W-:-:S05]  /*1a110*/  FADD R24, R107, -R2 ;  /* 0x800000026b187221 */ /* 0x000fca0000000000 */
[----:B------:R-:W3:Y:S01]  /*1a120*/  MUFU.EX2 R133, R133 ;  /* 0x0000008500857308 */ /* 0x000ee20000000800 */
[----:B0-----:R-:W-:Y:S01]  /*1a130*/  FADD R63, R128, R63 ;  /* 0x0000003f803f7221 */ /* 0x001fe20000000000 */
[----:B------:R-:W-:Y:S01]  /*1a140*/  FMUL R146, R24, 1.4426950216293334961 ;  /* 0x3fb8aa3b18927820 */ /* 0x000fe20000400000 */
[----:B------:R-:W-:-:S05]  /*1a150*/  FADD R24, R108, -R2 ;  /* 0x800000026c187221 */ /* 0x000fca0000000000 */
[----:B------:R-:W0:Y:S01]  /*1a160*/  MUFU.EX2 R132, R132 ;  /* 0x0000008400847308 */ /* 0x000e220000000800 */
[----:B------:R-:W-:Y:S01]  /*1a170*/  FADD R63, R79, R63 ;  /* 0x0000003f4f3f7221 */ /* 0x000fe20000000000 */
[----:B------:R-:W-:Y:S01]  /*1a180*/  FMUL R145, R24, 1.4426950216293334961 ;  /* 0x3fb8aa3b18917820 */ /* 0x000fe20000400000 */
[----:B------:R-:W-:-:S05]  /*1a190*/  PRMT R26, RZ, 0x7610, R26 ;  /* 0x00007610ff1a7816 */ /* 0x000fca000000001a */
[----:B------:R-:W0:Y:S01]  /*1a1a0*/  MUFU.EX2 R77, R77 ;  /* 0x0000004d004d7308 */ /* 0x000e220000000800 */
[----:B------:R-:W-:Y:S01]  /*1a1b0*/  PRMT R24, RZ, 0x7610, R24 ;  /* 0x00007610ff187816 */ /* 0x000fe20000000018 */
[----:B-1----:R-:W-:Y:S01]  /*1a1c0*/  FADD R63, R78, R63 ;  /* 0x0000003f4e3f7221 */ /* 0x002fe20000000000 */
[----:B------:R1:W2:Y:S05]  /*1a1d0*/  @P0 LDG.E.U8 R26, desc[UR20][R94.64] ;  /* 0x000000145e1a0981 */ /* 0x0002aa000c1e1100 */
[----:B------:R-:W1:Y:S01]  /*1a1e0*/  MUFU.EX2 R76, R76 ;  /* 0x0000004c004c7308 */ /* 0x000e620000000800 */
[----:B---3--:R-:W-:Y:S01]  /*1a1f0*/  FADD R63, R133, R63 ;  /* 0x0000003f853f7221 */ /* 0x008fe20000000000 */
[----:B------:R3:W2:Y:S06]  /*1a200*/  @P0 LDG.E.U8 R24, desc[UR20][R86.64] ;  /* 0x0000001456180981 */ /* 0x0006ac000c1e1100 */
[----:B------:R-:W1:Y:S01]  /*1a210*/  MUFU.EX2 R131, R131 ;  /* 0x0000008300837308 */ /* 0x000e620000000800 */
[----:B0-----:R-:W-:-:S07]  /*1a220*/  FADD R63, R132, R63 ;  /* 0x0000003f843f7221 */ /* 0x001fce0000000000 */
[----:B------:R-:W0:Y:S01]  /*1a230*/  MUFU.EX2 R130, R130 ;  /* 0x0000008200827308 */ /* 0x000e220000000800 */
[----:B------:R-:W-:-:S07]  /*1a240*/  FADD R63, R77, R63 ;  /* 0x0000003f4d3f7221 */ /* 0x000fce0000000000 */
[----:B------:R-:W0:Y:S01]  /*1a250*/  MUFU.EX2 R75, R75 ;  /* 0x0000004b004b7308 */ /* 0x000e220000000800 */
[----:B-1----:R-:W-:-:S07]  /*1a260*/  FADD R63, R76, R63 ;  /* 0x0000003f4c3f7221 */ /* 0x002fce0000000000 */
[----:B------:R-:W1:Y:S01]  /*1a270*/  MUFU.EX2 R74, R74 ;  /* 0x0000004a004a7308 */ /* 0x000e620000000800 */
[----:B------:R-:W-:-:S07]  /*1a280*/  FADD R63, R131, R63 ;  /* 0x0000003f833f7221 */ /* 0x000fce0000000000 */
        /* <DEDUP_REMOVED lines=25> */
[----:B0-----:R-:W-:Y:S01]  /*1a420*/  FADD R63, R141, R63 ;  /* 0x0000003f8d3f7221 */ /* 0x001fe20000000000 */
[----:B------:R3:W-:Y:S06]  /*1a430*/  STL.64 [R1+0x2b0], R86 ;  /* 0x0002b05601007387 */ /* 0x0007ec0000100a00 */
[----:B------:R-:W0:Y:S01]  /*1a440*/  MUFU.EX2 R139, R139 ;  /* 0x0000008b008b7308 */ /* 0x000e220000000800 */
[----:B------:R-:W-:Y:S01]  /*1a450*/  FADD R63, R69, R63 ;  /* 0x0000003f453f7221 */ /* 0x000fe20000000000 */
[--C-:B------:R-:W-:Y:S01]  /*1a460*/  FADD R94, R115, -R2.reuse ;  /* 0x80000002735e7221 */ /* 0x100fe20000000000 */
[----:B---3--:R-:W-:-:S05]  /*1a470*/  FADD R86, R110, -R2 ;  /* 0x800000026e567221 */ /* 0x008fca0000000000 */
[----:B------:R-:W3:Y:S01]  /*1a480*/  MUFU.EX2 R93, R93 ;  /* 0x0000005d005d7308 */ /* 0x000ee20000000800 */
[----:B-1----:R-:W-:Y:S01]  /*1a490*/  FADD R63, R68, R63 ;  /* 0x0000003f443f7221 */ /* 0x002fe20000000000 */
[----:B------:R-:W-:Y:S01]  /*1a4a0*/  FMUL R88, R86, 1.4426950216293334961 ;  /* 0x3fb8aa3b56587820 */ /* 0x000fe20000400000 */
[----:B------:R-:W-:Y:S01]  /*1a4b0*/  FADD R86, R111, -R2 ;  /* 0x800000026f567221 */ /* 0x000fe20000000000 */
[----:B------:R-:W-:-:S04]  /*1a4c0*/  FMUL R148, R94, 1.4426950216293334961 ;  /* 0x3fb8aa3b5e947820 */ /* 0x000fc80000400000 */
[----:B------:R-:W1:Y:S01]  /*1a4d0*/  MUFU.EX2 R92, R92 ;  /* 0x0000005c005c7308 */ /* 0x000e620000000800 */
[--C-:B------:R-:W-:Y:S01]  /*1a4e0*/  FADD R94, R147, -R2.reuse ;  /* 0x80000002935e7221 */ /* 0x100fe20000000000 */
[----:B------:R-:W-:Y:S01]  /*1a4f0*/  FADD R63, R140, R63 ;  /* 0x0000003f8c3f7221 */ /* 0x000fe20000000000 */
[----:B------:R-:W-:Y:S01]  /*1a500*/  FMUL R150, R86, 1.4426950216293334961 ;  /* 0x3fb8aa3b56967820 */ /* 0x000fe20000400000 */
[----:B------:R-:W-:-:S04]  /*1a510*/  FADD R86, R112, -R2 ;  /* 0x8000000270567221 */ /* 0x000fc80000000000 */
[----:B------:R-:W1:Y:S01]  /*1a520*/  MUFU.EX2 R144, R144 ;  /* 0x0000009000907308 */ /* 0x000e620000000800 */
[----:B------:R-:W-:Y:S01]  /*1a530*/  FMUL R147, R94, 1.4426950216293334961 ;  /* 0x3fb8aa3b5e937820 */ /* 0x000fe20000400000 */
[----:B------:R-:W-:Y:S01]  /*1a540*/  FADD R94, R151, -R2 ;  /* 0x80000002975e7221 */ /* 0x000fe20000000000 */
[----:B0-----:R-:W-:Y:S01]  /*1a550*/  FADD R63, R139, R63 ;  /* 0x0000003f8b3f7221 */ /* 0x001fe20000000000 */
[----:B------:R-:W-:-:S04]  /*1a560*/  FMUL R149, R86, 1.4426950216293334961 ;  /* 0x3fb8aa3b56957820 */ /* 0x000fc80000400000 */
[----:B------:R-:W0:Y:S01]  /*1a570*/  MUFU.EX2 R143, R143 ;  /* 0x0000008f008f7308 */ /* 0x000e220000000800 */
[--C-:B------:R-:W-:Y:S01]  /*1a580*/  FADD R86, R113, -R2.reuse ;  /* 0x8000000271567221 */ /* 0x100fe20000000000 */
[----:B------:R-:W-:Y:S01]  /*1a590*/  FMUL R115, R94, 1.4426950216293334961 ;  /* 0x3fb8aa3b5e737820 */ /* 0x000fe20000400000 */
[----:B---3--:R-:W-:Y:S01]  /*1a5a0*/  FADD R63, R93, R63 ;  /* 0x0000003f5d3f7221 */ /* 0x008fe20000000000 */
[----:B------:R-:W-:-:S04]  /*1a5b0*/  FADD R94, R152, -R2 ;  /* 0x80000002985e7221 */ /* 0x000fc80000000000 */
[----:B------:R-:W3:Y:S01]  /*1a5c0*/  MUFU.EX2 R91, R91 ;  /* 0x0000005b005b7308 */ /* 0x000ee20000000800 */
[----:B------:R-:W-:Y:S01]  /*1a5d0*/  FMUL R87, R86, 1.4426950216293334961 ;  /* 0x3fb8aa3b56577820 */ /* 0x000fe20000400000 */
[--C-:B------:R-:W-:Y:S01]  /*1a5e0*/  FADD R86, R114, -R2.reuse ;  /* 0x8000000272567221 */ /* 0x100fe20000000000 */
[----:B-1----:R-:W-:Y:S01]  /*1a5f0*/  FADD R63, R92, R63 ;  /* 0x0000003f5c3f7221 */ /* 0x002fe20000000000 */
[----:B------:R-:W-:Y:S01]  /*1a600*/  FMUL R114, R94, 1.4426950216293334961 ;  /* 0x3fb8aa3b5e727820 */ /* 0x000fe20000400000 */
[----:B------:R-:W-:-:S03]  /*1a610*/  FADD R94, R153, -R2 ;  /* 0x80000002995e7221 */ /* 0x000fc60000000000 */
[----:B------:R-:W1:Y:S01]  /*1a620*/  MUFU.EX2 R90, R90 ;  /* 0x0000005a005a7308 */ /* 0x000e620000000800 */
[----:B------:R-:W-:Y:S01]  /*1a630*/  FADD R63, R144, R63 ;  /* 0x0000003f903f7221 */ /* 0x000fe20000000000 */
[----:B------:R-:W-:Y:S01]  /*1a640*/  FMUL R152, R94, 1.4426950216293334961 ;  /* 0x3fb8aa3b5e987820 */ /* 0x000fe20000400000 */
[----:B------:R-:W-:-:S05]  /*1a650*/  FADD R94, R154, -R2 ;  /* 0x800000029a5e7221 */ /* 0x000fca0000000000 */
[----:B------:R-:W4:Y:S01]  /*1a660*/  MUFU.EX2 R146, R146 ;  /* 0x0000009200927308 */ /* 0x000f220000000800 */
[----:B0-----:R-:W-:Y:S01]  /*1a670*/  FADD R63, R143, R63 ;  /* 0x0000003f8f3f7221 */ /* 0x001fe20000000000 */
[----:B------:R-:W-:Y:S01]  /*1a680*/  FMUL R151, R94, 1.4426950216293334961 ;  /* 0x3fb8aa3b5e977820 */ /* 0x000fe20000400000 */
[----:B------:R-:W-:-:S05]  /*1a690*/  FADD R94, R155, -R2 ;  /* 0x800000029b5e7221 */ /* 0x000fca0000000000 */
[----:B------:R-:W0:Y:S01]  /*1a6a0*/  MUFU.EX2 R145, R145 ;  /* 0x0000009100917308 */ /* 0x000e220000000800 */
[----:B---3--:R-:W-:Y:S01]  /*1a6b0*/  FADD R63, R91, R63 ;  /* 0x0000003f5b3f7221 */ /* 0x008fe20000000000 */
[----:B------:R-:W-:Y:S01]  /*1a6c0*/  FMUL R113, R94, 1.4426950216293334961 ;  /* 0x3fb8aa3b5e717820 */ /* 0x000fe20000400000 */
[----:B------:R-:W-:Y:S02]  /*1a6d0*/  FADD R94, R156, -R2 ;  /* 0x800000029c5e7221 */ /* 0x000fe40000000000 */
[----:B-1----:R-:W-:-:S03]  /*1a6e0*/  FADD R63, R90, R63 ;  /* 0x0000003f5a3f7221 */ /* 0x002fc60000000000 */
[----:B------:R-:W1:Y:S01]  /*1a6f0*/  MUFU.EX2 R88, R88 ;  /* 0x0000005800587308 */ /* 0x000e620000000800 */
[----:B----4-:R-:W-:Y:S01]  /*1a700*/  FADD R63, R146, R63 ;  /* 0x0000003f923f7221 */ /* 0x010fe20000000000 */
[----:B------:R-:W-:Y:S01]  /*1a710*/  FMUL R112, R94, 1.4426950216293334961 ;  /* 0x3fb8aa3b5e707820 */ /* 0x000fe20000400000 */
[----:B------:R-:W-:-:S05]  /*1a720*/  FADD R94, R157, -R2 ;  /* 0x800000029d5e7221 */ /* 0x000fca0000000000 */
[----:B------:R-:W3:Y:S01]  /*1a730*/  MUFU.EX2 R150, R150 ;  /* 0x0000009600967308 */ /* 0x000ee20000000800 */
[----:B0-----:R-:W-:Y:S01]  /*1a740*/  FADD R63, R145, R63 ;  /* 0x0000003f913f7221 */ /* 0x001fe20000000000 */
[----:B------:R-:W-:Y:S01]  /*1a750*/  FMUL R86, R86, 1.4426950216293334961 ;  /* 0x3fb8aa3b56567820 */ /* 0x000fe20000400000 */
[----:B------:R-:W-:Y:S01]  /*1a760*/  FMUL R154, R94, 1.4426950216293334961 ;  /* 0x3fb8aa3b5e9a7820 */ /* 0x000fe20000400000 */
[----:B------:R-:W-:-:S04]  /*1a770*/  FADD R94, R158, -R2 ;  /* 0x800000029e5e7221 */ /* 0x000fc80000000000 */
[----:B------:R-:W0:Y:S01]  /*1a780*/  MUFU.EX2 R149, R149 ;  /* 0x0000009500957308 */ /* 0x000e220000000800 */
[----:B------:R-:W-:Y:S01]  /*1a790*/  FADD R63, R89, R63 ;  /* 0x0000003f593f7221 */ /* 0x000fe20000000000 */
[----:B------:R-:W-:Y:S01]  /*1a7a0*/  FMUL R153, R94, 1.4426950216293334961 ;  /* 0x3fb8aa3b5e997820 */ /* 0x000fe20000400000 */
[----:B------:R-:W-:-:S05]  /*1a7b0*/  FADD R94, R159, -R2 ;  /* 0x800000029f5e7221 */ /* 0x000fca0000000000 */
[----:B------:R-:W4:Y:S01]  /*1a7c0*/  MUFU.EX2 R87, R87 ;  /* 0x0000005700577308 */ /* 0x000f220000000800 */
[----:B-1----:R-:W-:Y:S01]  /*1a7d0*/  FADD R63, R88, R63 ;  /* 0x0000003f583f7221 */ /* 0x002fe20000000000 */
[----:B------:R-:W-:-:S06]  /*1a7e0*/  FMUL R111, R94, 1.4426950216293334961 ;  /* 0x3fb8aa3b5e6f7820 */ /* 0x000fcc0000400000 */
[----:B------:R-:W1:Y:S01]  /*1a7f0*/  MUFU.EX2 R86, R86 ;  /* 0x0000005600567308 */ /* 0x000e620000000800 */
[----:B---3--:R-:W-:Y:S01]  /*1a800*/  FADD R63, R150, R63 ;  /* 0x0000003f963f7221 */ /* 0x008fe20000000000 */
[----:B------:R-:W-:-:S06]  /*1a810*/  FADD R94, R160, -R2 ;  /* 0x80000002a05e7221 */ /* 0x000fcc0000000000 */
[----:B------:R-:W3:Y:S01]  /*1a820*/  MUFU.EX2 R148, R148 ;  /* 0x0000009400947308 */ /* 0x000ee20000000800 */
[----:B0-----:R-:W-:Y:S01]  /*1a830*/  FADD R63, R149, R63 ;  /* 0x0000003f953f7221 */ /* 0x001fe20000000000 */
[----:B------:R-:W-:Y:S01]  /*1a840*/  FMUL R110, R94, 1.4426950216293334961 ;  /* 0x3fb8aa3b5e6e7820 */ /* 0x000fe20000400000 */
[----:B------:R-:W-:-:S05]  /*1a850*/  FADD R94, R161, -R2 ;  /* 0x80000002a15e7221 */ /* 0x000fca0000000000 */
[----:B------:R-:W0:Y:S01]  /*1a860*/  MUFU.EX2 R147, R147 ;  /* 0x0000009300937308 */ /* 0x000e220000000800 */
[----:B----4-:R-:W-:Y:S01]  /*1a870*/  FADD R63, R87, R63 ;  /* 0x0000003f573f7221 */ /* 0x010fe20000000000 */
[----:B------:R-:W-:Y:S01]  /*1a880*/  FMUL R158, R94, 1.4426950216293334961 ;  /* 0x3fb8aa3b5e9e7820 */ /* 0x000fe20000400000 */
[----:B------:R-:W-:-:S05]  /*1a890*/  FADD R94, R162, -R2 ;  /* 0x80000002a25e7221 */ /* 0x000fca0000000000 */
[----:B------:R-:W4:Y:S01]  /*1a8a0*/  MUFU.EX2 R115, R115 ;  /* 0x0000007300737308 */ /* 0x000f220000000800 */
[----:B-1----:R-:W-:Y:S01]  /*1a8b0*/  FADD R63, R86, R63 ;  /* 0x0000003f563f7221 */ /* 0x002fe20000000000 */
[----:B------:R-:W-:Y:S01]  /*1a8c0*/  FMUL R157, R94, 1.4426950216293334961 ;  /* 0x3fb8aa3b5e9d7820 */ /* 0x000fe20000400000 */
[----:B------:R-:W-:-:S05]  /*1a8d0*/  FADD R94, R163, -R2 ;  /* 0x80000002a35e7221 */ /* 0x000fca0000000000 */
[----:B------:R-:W1:Y:S01]  /*1a8e0*/  MUFU.EX2 R114, R114 ;  /* 0x0000007200727308 */ /* 0x000e620000000800 */
[----:B---3--:R-:W-:Y:S01]  /*1a8f0*/  FADD R63, R148, R63 ;  /* 0x0000003f943f7221 */ /* 0x008fe20000000000 */
[----:B------:R-:W-:-:S06]  /*1a900*/  FMUL R109, R94, 1.4426950216293334961 ;  /* 0x3fb8aa3b5e6d7820 */ /* 0x000fcc0000400000 */
[----:B------:R-:W3:Y:S01]  /*1a910*/  MUFU.EX2 R152, R152 ;  /* 0x0000009800987308 */ /* 0x000ee20000000800 */
[----:B0-----:R-:W-:Y:S01]  /*1a920*/  FADD R63, R147, R63 ;  /* 0x0000003f933f7221 */ /* 0x001fe20000000000 */
[----:B------:R-:W-:-:S06]  /*1a930*/  FADD R94, R164, -R2 ;  /* 0x80000002a45e7221 */ /* 0x000fcc0000000000 */
        /* <DEDUP_REMOVED lines=10> */
[----:B------:R-:W-:Y:S01]  /*1a9e0*/  FMUL R155, R94, 1.4426950216293334961 ;  /* 0x3fb8aa3b5e9b7820 */ /* 0x000fe20000400000 */
[----:B------:R-:W-:-:S05]  /*1a9f0*/  FADD R94, R167, -R2 ;  /* 0x80000002a75e7221 */ /* 0x000fca0000000000 */
[----:B------:R-:W3:Y:S01]  /*1aa00*/  MUFU.EX2 R154, R154 ;  /* 0x0000009a009a7308 */ /* 0x000ee20000000800 */
[----:B0-----:R-:W-:Y:S01]  /*1aa10*/  FADD R63, R151, R63 ;  /* 0x0000003f973f7221 */ /* 0x001fe20000000000 */
[----:B------:R-:W-:-:S06]  /*1aa20*/  FMUL R107, R94, 1.4426950216293334961 ;  /* 0x3fb8aa3b5e6b7820 */ /* 0x000fcc0000400000 */
[----:B------:R-:W0:Y:S01]  /*1aa30*/  MUFU.EX2 R153, R153 ;  /* 0x0000009900997308 */ /* 0x000e220000000800 */
[----:B----4-:R-:W-:Y:S01]  /*1aa40*/  FADD R63, R113, R63 ;  /* 0x0000003f713f7221 */ /* 0x010fe20000000000 */
[----:B------:R-:W-:-:S06]  /*1aa50*/  FADD R94, R168, -R2 ;  /* 0x80000002a85e7221 */ /* 0x000fcc0000000000 */
        /* <DEDUP_REMOVED lines=10> */
[----:B------:R-:W-:Y:S01]  /*1ab00*/  FMUL R159, R94, 1.4426950216293334961 ;  /* 0x3fb8aa3b5e9f7820 */ /* 0x000fe20000400000 */
[----:B------:R-:W-:-:S05]  /*1ab10*/  FADD R94, R171, -R2 ;  /* 0x80000002ab5e7221 */ /* 0x000fca0000000000 */
[----:B------:R-:W0:Y:S01]  /*1ab20*/  MUFU.EX2 R157, R157 ;  /* 0x0000009d009d7308 */ /* 0x000e220000000800 */
[----:B----4-:R-:W-:Y:S01]  /*1ab30*/  FADD R63, R111, R63 ;  /* 0x0000003f6f3f7221 */ /* 0x010fe20000000000 */
[----:B------:R-:W-:-:S06]  /*1ab40*/  FMUL R105, R94, 1.4426950216293334961 ;  /* 0x3fb8aa3b5e697820 */ /* 0x000fcc0000400000 */
[----:B------:R-:W4:Y:S01]  /*1ab50*/  MUFU.EX2 R109, R109 ;  /* 0x0000006d006d7308 */ /* 0x000f220000000800 */
[----:B-1----:R-:W-:Y:S01]  /*1ab60*/  FADD R63, R110, R63 ;  /* 0x0000003f6e3f7221 */ /* 0x002fe20000000000 */
[----:B------:R-:W-:-:S06]  /*1ab70*/  FADD R94, R172, -R2 ;  /* 0x80000002ac5e7221 */ /* 0x000fcc0000000000 */
        /* <DEDUP_REMOVED lines=71> */
[----:B------:R-:W-:Y:S01]  /*1aff0*/  FADD R94, R189, -R2 ;  /* 0x80000002bd5e7221 */ /* 0x000fe20000000000 */
[----:B------:R-:W-:-:S05]  /*1b000*/  F2FP.SATFINITE.E4M3.F32.PACK_AB_MERGE_C R175, R61, R62, RZ ;  /* 0x0000003e3daf723e */ /* 0x000fca00048070ff */
[----:B------:R-:W1:Y:S01]  /*1b010*/  MUFU.EX2 R98, R98 ;  /* 0x0000006200627308 */ /* 0x000e620000000800 */
[----:B---3--:R-:W-:Y:S01]  /*1b020*/  FADD R61, R164, R63 ;  /* 0x0000003fa43d7221 */ /* 0x008fe20000000000 */
[----:B------:R-:W-:Y:S01]  /*1b030*/  FMUL R96, R94, 1.4426950216293334961 ;  /* 0x3fb8aa3b5e607820 */ /* 0x000fe20000400000 */
[----:B------:R-:W-:-:S05]  /*1b040*/  FADD R94, R190, -R2 ;  /* 0x80000002be5e7221 */ /* 0x000fca0000000000 */
[----:B------:R-:W3:Y:S01]  /*1b050*/  MUFU.EX2 R169, R169 ;  /* 0x000000a900a97308 */ /* 0x000ee20000000800 */
[----:B0-----:R-:W-:Y:S01]  /*1b060*/  FADD R61, R163, R61 ;  /* 0x0000003da33d7221 */ /* 0x001fe20000000000 */
[----:B------:R-:W-:Y:S01]  /*1b070*/  FMUL R171, R94, 1.4426950216293334961 ;  /* 0x3fb8aa3b5eab7820 */ /* 0x000fe20000400000 */
[--C-:B------:R-:W-:Y:S01]  /*1b080*/  FADD R167, R194, -R2.reuse ;  /* 0x80000002c2a77221 */ /* 0x100fe20000000000 */
[----:B------:R-:W-:-:S04]  /*1b090*/  FADD R94, R191, -R2 ;  /* 0x80000002bf5e7221 */ /* 0x000fc80000000000 */
[----:B------:R-:W0:Y:S01]  /*1b0a0*/  MUFU.EX2 R168, R168 ;  /* 0x000000a800a87308 */ /* 0x000e220000000800 */
[----:B------:R-:W-:Y:S01]  /*1b0b0*/  F2FP.SATFINITE.E4M3.F32.PACK_AB_MERGE_C R174, R3, R60, RZ ;  /* 0x0000003c03ae723e */ /* 0x000fe200048070ff */
[----:B------:R-:W-:Y:S01]  /*1b0c0*/  FADD R62, R195, -R2 ;  /* 0x80000002c33e7221 */ /* 0x000fe20000000000 */
[----:B----4-:R-:W-:Y:S01]  /*1b0d0*/  FADD R3, R99, R61 ;  /* 0x0000003d63037221 */ /* 0x010fe20000000000 */
[----:B------:R-:W-:-:S04]  /*1b0e0*/  FMUL R167, R167, 1.4426950216293334961 ;  /* 0x3fb8aa3ba7a77820 */ /* 0x000fc80000400000 */
[----:B------:R-:W4:Y:S01]  /*1b0f0*/  MUFU.EX2 R97, R97 ;  /* 0x0000006100617308 */ /* 0x000f220000000800 */
[----:B------:R-:W-:Y:S01]  /*1b100*/  FMUL R170, R94, 1.4426950216293334961 ;  /* 0x3fb8aa3b5eaa7820 */ /* 0x000fe20000400000 */
[--C-:B------:R-:W-:Y:S01]  /*1b110*/  FADD R60, R196, -R2.reuse ;  /* 0x80000002c43c7221 */ /* 0x100fe20000000000 */
[--C-:B------:R-:W-:Y:S01]  /*1b120*/  FADD R94, R192, -R2.reuse ;  /* 0x80000002c05e7221 */ /* 0x100fe20000000000 */
[----:B------:R-:W-:Y:S01]  /*1b130*/  FMUL R62, R62, 1.4426950216293334961 ;  /* 0x3fb8aa3b3e3e7820 */ /* 0x000fe20000400000 */
[----:B------:R-:W-:Y:S02]  /*1b140*/  IMAD.SHL.U32 R61, R206, 0x10, RZ ;  /* 0x00000010ce3d7824 */ /* 0x000fe400078e00ff */
[----:B-1----:R-:W-:Y:S01]  /*1b150*/  FADD R3, R98, R3 ;  /* 0x0000000362037221 */ /* 0x002fe20000000000 */
[----:B------:R-:W1:Y:S01]  /*1b160*/  MUFU.EX2 R96, R96 ;  /* 0x0000006000607308 */ /* 0x000e620000000800 */
[----:B------:R-:W-:Y:S01]  /*1b170*/  FMUL R63, R60, 1.4426950216293334961 ;  /* 0x3fb8aa3b3c3f7820 */ /* 0x000fe20000400000 */
[----:B------:R-:W-:Y:S01]  /*1b180*/  FMUL R95, R94, 1.4426950216293334961 ;  /* 0x3fb8aa3b5e5f7820 */ /* 0x000fe20000400000 */
[----:B---3--:R-:W-:Y:S01]  /*1b190*/  FADD R60, R169, R3 ;  /* 0x00000003a93c7221 */ /* 0x008fe20000000000 */
[----:B------:R-:W-:Y:S01]  /*1b1a0*/  FADD R94, R193, -R2 ;  /* 0x80000002c15e7221 */ /* 0x000fe20000000000 */
[----:B------:R-:W-:-:S03]  /*1b1b0*/  LOP3.LUT R173, R206, 0x7f, RZ, 0xc0, !PT ;  /* 0x0000007fcead7812 */ /* 0x000fc600078ec0ff */
[----:B------:R-:W3:Y:S01]  /*1b1c0*/  MUFU.EX2 R171, R171 ;  /* 0x000000ab00ab7308 */ /* 0x000ee20000000800 */
[----:B0-----:R-:W-:Y:S01]  /*1b1d0*/  FADD R60, R168, R60 ;  /* 0x0000003ca83c7221 */ /* 0x001fe20000000000 */
[----:B------:R-:W-:-:S06]  /*1b1e0*/  FMUL R94, R94, 1.4426950216293334961 ;  /* 0x3fb8aa3b5e5e7820 */ /* 0x000fcc0000400000 */
[----:B------:R-:W-:Y:S08]  /*1b1f0*/  MUFU.EX2 R172, R167 ;  /* 0x000000a700ac7308 */ /* 0x000ff00000000800 */
[----:B------:R0:W-:Y:S01]  /*1b200*/  MUFU.EX2 R167, R62 ;  /* 0x0000003e00a77308 */ /* 0x0001e20000000800 */
[----:B--2---:R2:W-:Y:S01]  /*1b210*/  STS.U8 [R4+UR6+0xef00], R0 ;  /* 0x00ef000004007988 */ /* 0x0045e20008000006 */
[----:B0-----:R-:W-:-:S06]  /*1b220*/  LOP3.LUT R62, R61, 0x70, RZ, 0xc0, !PT ;  /* 0x000000703d3e7812 */ /* 0x001fcc00078ec0ff */
[----:B------:R-:W0:Y:S01]  /*1b230*/  MUFU.EX2 R170, R170 ;  /* 0x000000aa00aa7308 */ /* 0x000e220000000800 */
[----:B--2---:R-:W-:Y:S01]  /*1b240*/  LOP3.LUT R0, R219, 0x70, RZ, 0x3c, !PT ;  /* 0x00000070db007812 */ /* 0x004fe200078e3cff */
[----:B------:R-:W-:Y:S01]  /*1b250*/  IMAD R3, R173, 0x80, R62 ;  /* 0x00000080ad037824 */ /* 0x000fe200078e023e */
[----:B------:R-:W-:Y:S01]  /*1b260*/  F2FP.SATFINITE.E4M3.F32.PACK_AB_MERGE_C R173, R66, R67, RZ ;  /* 0x0000004342ad723e */ /* 0x000fe200048070ff */
[----:B----4-:R-:W-:-:S04]  /*1b270*/  FADD R66, R97, R60 ;  /* 0x0000003c61427221 */ /* 0x010fc80000000000 */
[----:B------:R-:W2:Y:S01]  /*1b280*/  MUFU.EX2 R95, R95 ;  /* 0x0000005f005f7308 */ /* 0x000ea20000000800 */
[----:B------:R-:W-:Y:S01]  /*1b290*/  STS.U8 [R4+UR6+0xa300], R23 ;  /* 0x00a3001704007988 */ /* 0x000fe20008000006 */
[----:B-1----:R-:W-:-:S03]  /*1b2a0*/  FADD R66, R96, R66 ;  /* 0x0000004260427221 */ /* 0x002fc60000000000 */
[----:B------:R-:W-:Y:S03]  /*1b2b0*/  STS.U8 [R4+UR6+0xa700], R22 ;  /* 0x00a7001604007988 */ /* 0x000fe60008000006 */
[----:B------:R-:W1:Y:S01]  /*1b2c0*/  MUFU.EX2 R94, R94 ;  /* 0x0000005e005e7308 */ /* 0x000e620000000800 */
[----:B------:R-:W-:Y:S01]  /*1b2d0*/  STS.U8 [R4+UR6+0xab00], R21 ;  /* 0x00ab001504007988 */ /* 0x000fe20008000006 */
[----:B---3--:R-:W-:-:S03]  /*1b2e0*/  FADD R66, R171, R66 ;  /* 0x00000042ab427221 */ /* 0x008fc60000000000 */
        /* <DEDUP_REMOVED lines=52> */
[--C-:B------:R-:W-:Y:S01]  /*1b630*/  FADD R61, R197, -R2.reuse ;  /* 0x80000002c53d7221 */ /* 0x100fe20000000000 */
[----:B------:R-:W-:Y:S01]  /*1b640*/  FADD R60, R198, -R2 ;  /* 0x80000002c63c7221 */ /* 0x000fe20000000000 */
[----:B0-----:R-:W-:Y:S01]  /*1b650*/  FADD R66, R170, R66 ;  /* 0x00000042aa427221 */ /* 0x001fe20000000000 */
[----:B------:R-:W-:Y:S01]  /*1b660*/  F2FP.SATFINITE.E4M3.F32.PACK_AB_MERGE_C R67, R64, R65, RZ ;  /* 0x000000414043723e */ /* 0x000fe200048070ff */
[----:B---3--:R-:W-:Y:S01]  /*1b670*/  FADD R0, R213, -R2 ;  /* 0x80000002d5007221 */ /* 0x008fe20000000000 */
[----:B------:R-:W-:-:S03]  /*1b680*/  FMUL R65, R60, 1.4426950216293334961 ;  /* 0x3fb8aa3b3c417820 */ /* 0x000fc60000400000 */
[----:B------:R-:W-:Y:S01]  /*1b690*/  FMUL R197, R0, 1.4426950216293334961 ;  /* 0x3fb8aa3b00c57820 */ /* 0x000fe20000400000 */
[--C-:B------:R-:W-:Y:S01]  /*1b6a0*/  FADD R0, R214, -R2.reuse ;  /* 0x80000002d6007221 */ /* 0x100fe20000000000 */
[----:B------:R-:W0:Y:S01]  /*1b6b0*/  MUFU.EX2 R63, R63 ;  /* 0x0000003f003f7308 */ /* 0x000e220000000800 */
[----:B------:R-:W-:Y:S01]  /*1b6c0*/  FMUL R61, R61, 1.4426950216293334961 ;  /* 0x3fb8aa3b3d3d7820 */ /* 0x000fe20000400000 */
[----:B------:R-:W-:Y:S01]  /*1b6d0*/  FADD R60, R208, -R2 ;  /* 0x80000002d03c7221 */ /* 0x000fe20000000000 */
[----:B--2---:R-:W-:Y:S01]  /*1b6e0*/  FADD R66, R95, R66 ;  /* 0x000000425f427221 */ /* 0x004fe20000000000 */
[----:B------:R-:W-:Y:S01]  /*1b6f0*/  FMUL R196, R0, 1.4426950216293334961 ;  /* 0x3fb8aa3b00c47820 */ /* 0x000fe20000400000 */
[--C-:B------:R-:W-:Y:S01]  /*1b700*/  FADD R0, R215, -R2.reuse ;  /* 0x80000002d7007221 */ /* 0x100fe20000000000 */
[----:B------:R-:W-:Y:S01]  /*1b710*/  FMUL R64, R60, 1.4426950216293334961 ;  /* 0x3fb8aa3b3c407820 */ /* 0x000fe20000400000 */
[----:B------:R-:W-:Y:S01]  /*1b720*/  FADD R60, R209, -R2 ;  /* 0x80000002d13c7221 */ /* 0x000fe20000000000 */
[----:B------:R2:W3:Y:S01]  /*1b730*/  MUFU.EX2 R62, R61 ;  /* 0x0000003d003e7308 */ /* 0x0004e20000000800 */
[----:B-1----:R-:W-:Y:S01]  /*1b740*/  FADD R66, R94, R66 ;  /* 0x000000425e427221 */ /* 0x002fe20000000000 */
[----:B------:R-:W-:Y:S01]  /*1b750*/  FMUL R198, R0, 1.4426950216293334961 ;  /* 0x3fb8aa3b00c67820 */ /* 0x000fe20000400000 */
[----:B------:R-:W-:-:S02]  /*1b760*/  FADD R0, R216, -R2 ;  /* 0x80000002d8007221 */ /* 0x000fc40000000000 */
[----:B------:R-:W-:-:S03]  /*1b770*/  FADD R66, R172, R66 ;  /* 0x00000042ac427221 */ /* 0x000fc60000000000 */
[----:B------:R-:W1:Y:S01]  /*1b780*/  MUFU.EX2 R65, R65 ;  /* 0x0000004100417308 */ /* 0x000e620000000800 */
[----:B--2---:R-:W-:Y:S01]  /*1b790*/  FMUL R61, R60, 1.4426950216293334961 ;  /* 0x3fb8aa3b3c3d7820 */ /* 0x004fe20000400000 */
[--C-:B------:R-:W-:Y:S01]  /*1b7a0*/  FADD R60, R210, -R2.reuse ;  /* 0x80000002d23c7221 */ /* 0x100fe20000000000 */
[--C-:B------:R-:W-:Y:S01]  /*1b7b0*/  FADD R4, R211, -R2.reuse ;  /* 0x80000002d3047221 */ /* 0x100fe20000000000 */
[----:B------:R-:W-:Y:S01]  /*1b7c0*/  FMUL R210, R0, 1.4426950216293334961 ;  /* 0x3fb8aa3b00d27820 */ /* 0x000fe20000400000 */
[----:B------:R-:W-:Y:S01]  /*1b7d0*/  FADD R0, R217, -R2 ;  /* 0x80000002d9007221 */ /* 0x000fe20000000000 */
[----:B------:R-:W-:Y:S02]  /*1b7e0*/  FADD R66, R167, R66 ;  /* 0x00000042a7427221 */ /* 0x000fe40000000000 */
[----:B------:R-:W2:Y:S01]  /*1b7f0*/  MUFU.EX2 R64, R64 ;  /* 0x0000004000407308 */ /* 0x000ea20000000800 */
[----:B------:R-:W-:Y:S01]  /*1b800*/  FMUL R60, R60, 1.4426950216293334961 ;  /* 0x3fb8aa3b3c3c7820 */ /* 0x000fe20000400000 */
[----:B------:R-:W-:Y:S01]  /*1b810*/  FMUL R25, R4, 1.4426950216293334961 ;  /* 0x3fb8aa3b04197820 */ /* 0x000fe20000400000 */
[----:B------:R-:W-:Y:S01]  /*1b820*/  FADD R4, R212, -R2 ;  /* 0x80000002d4047221 */ /* 0x000fe20000000000 */
[----:B------:R-:W-:Y:S01]  /*1b830*/  FMUL R209, R0, 1.4426950216293334961 ;  /* 0x3fb8aa3b00d17820 */ /* 0x000fe20000400000 */
[----:B0-----:R-:W-:Y:S01]  /*1b840*/  FADD R66, R63, R66 ;  /* 0x000000423f427221 */ /* 0x001fe20000000000 */
[----:B------:R-:W-:-:S02]  /*1b850*/  FADD R0, R218, -R2 ;  /* 0x80000002da007221 */ /* 0x000fc40000000000 */
[----:B------:R-:W0:Y:S01]  /*1b860*/  MUFU.EX2 R61, R61 ;  /* 0x0000003d003d7308 */ /* 0x000e220000000800 */
[----:B------:R-:W-:Y:S01]  /*1b870*/  FMUL R4, R4, 1.4426950216293334961 ;  /* 0x3fb8aa3b04047820 */ /* 0x000fe20000400000 */
[----:B---3--:R-:W-:Y:S01]  /*1b880*/  FADD R66, R62, R66 ;  /* 0x000000423e427221 */ /* 0x008fe20000000000 */
[----:B------:R-:W-:-:S05]  /*1b890*/  FMUL R211, R0, 1.4426950216293334961 ;  /* 0x3fb8aa3b00d37820 */ /* 0x000fca0000400000 */
[----:B------:R-:W3:Y:S01]  /*1b8a0*/  MUFU.EX2 R60, R60 ;  /* 0x0000003c003c7308 */ /* 0x000ee20000000800 */
[----:B-1----:R-:W-:Y:S01]  /*1b8b0*/  FADD R66, R65, R66 ;  /* 0x0000004241427221 */ /* 0x002fe20000000000 */
[----:B------:R-:W-:-:S06]  /*1b8c0*/  F2FP.SATFINITE.E4M3.F32.PACK_AB_MERGE_C R84, R84, R85, RZ ;  /* 0x000000555454723e */ /* 0x000fcc00048070ff */
[----:B------:R-:W-:Y:S01]  /*1b8d0*/  MUFU.EX2 R197, R197 ;  /* 0x000000c500c57308 */ /* 0x000fe20000000800 */
[----:B------:R-:W-:-:S07]  /*1b8e0*/  F2FP.SATFINITE.E4M3.F32.PACK_AB_MERGE_C R82, R82, R83, RZ ;  /* 0x000000535252723e */ /* 0x000fce00048070ff */
[----:B------:R-:W1:Y:S01]  /*1b8f0*/  MUFU.EX2 R196, R196 ;  /* 0x000000c400c47308 */ /* 0x000e620000000800 */
[----:B------:R-:W-:Y:S02]  /*1b900*/  F2FP.SATFINITE.E4M3.F32.PACK_AB_MERGE_C R80, R80, R81, RZ ;  /* 0x000000515050723e */ /* 0x000fe400048070ff */
[----:B------:R-:W-:-:S05]  /*1b910*/  F2FP.SATFINITE.E4M3.F32.PACK_AB_MERGE_C R78, R78, R79, RZ ;  /* 0x0000004f4e4e723e */ /* 0x000fca00048070ff */
[----:B------:R-:W-:Y:S01]  /*1b920*/  MUFU.EX2 R210, R210 ;  /* 0x000000d200d27308 */ /* 0x000fe20000000800 */
[----:B------:R-:W-:Y:S02]  /*1b930*/  F2FP.SATFINITE.E4M3.F32.PACK_AB_MERGE_C R76, R76, R77, RZ ;  /* 0x0000004d4c4c723e */ /* 0x000fe400048070ff */
[----:B------:R-:W-:-:S05]  /*1b940*/  F2FP.SATFINITE.E4M3.F32.PACK_AB_MERGE_C R74, R74, R75, RZ ;  /* 0x0000004b4a4a723e */ /* 0x000fca00048070ff */
[----:B------:R-:W-:Y:S01]  /*1b950*/  MUFU.EX2 R209, R209 ;  /* 0x000000d100d17308 */ /* 0x000fe20000000800 */
[----:B------:R-:W-:Y:S02]  /*1b960*/  F2FP.SATFINITE.E4M3.F32.PACK_AB_MERGE_C R72, R72, R73, RZ ;  /* 0x000000494848723e */ /* 0x000fe400048070ff */
[----:B------:R-:W-:-:S05]  /*1b970*/  F2FP.SATFINITE.E4M3.F32.PACK_AB_MERGE_C R70, R70, R71, RZ ;  /* 0x000000474646723e */ /* 0x000fca00048070ff */
[----:B------:R-:W4:Y:S01]  /*1b980*/  MUFU.EX2 R25, R25 ;  /* 0x0000001900197308 */ /* 0x000f220000000800 */
[----:B--2---:R-:W-:Y:S01]  /*1b990*/  FADD R66, R64, R66 ;  /* 0x0000004240427221 */ /* 0x004fe20000000000 */
[----:B------:R-:W-:-:S06]  /*1b9a0*/  F2FP.SATFINITE.E4M3.F32.PACK_AB_MERGE_C R13, R116, R117, R174 ;  /* 0x00000075740d723e */ /* 0x000fcc00048070ae */
[----:B------:R2:W0:Y:S01]  /*1b9b0*/  MUFU.EX2 R208, R4 ;  /* 0x0000000400d07308 */ /* 0x0004220000000800 */
[----:B------:R-:W-:Y:S02]  /*1b9c0*/  F2FP.SATFINITE.E4M3.F32.PACK_AB_MERGE_C R12, R134, R187, R175 ;  /* 0x000000bb860c723e */ /* 0x000fe400048070af */
[----:B------:R-:W-:Y:S02]  /*1b9d0*/  F2FP.SATFINITE.E4M3.F32.PACK_AB_MERGE_C R14, R118, R119, R173 ;  /* 0x00000077760e723e */ /* 0x000fe400048070ad */
[----:B------:R-:W-:-:S03]  /*1b9e0*/  F2FP.SATFINITE.E4M3.F32.PACK_AB_MERGE_C R15, R120, R121, R67 ;  /* 0x00000079780f723e */ /* 0x000fc60004807043 */
[----:B------:R-:W-:Y:S01]  /*1b9f0*/  MUFU.EX2 R198, R198 ;  /* 0x000000c600c67308 */ /* 0x000fe20000000800 */
[----:B------:R-:W-:Y:S02]  /*1ba00*/  F2FP.SATFINITE.E4M3.F32.PACK_AB_MERGE_C R9, R122, R123, R82 ;  /* 0x0000007b7a09723e */ /* 0x000fe40004807052 */
[----:B------:R-:W-:Y:S02]  /*1ba10*/  F2FP.SATFINITE.E4M3.F32.PACK_AB_MERGE_C R8, R124, R125, R84 ;  /* 0x0000007d7c08723e */ /* 0x000fe40004807054 */
[----:B------:R-:W-:-:S03]  /*1ba20*/  F2FP.SATFINITE.E4M3.F32.PACK_AB_MERGE_C R10, R126, R127, R80 ;  /* 0x0000007f7e0a723e */ /* 0x000fc60004807050 */
[----:B------:R-:W1:Y:S01]  /*1ba30*/  MUFU.EX2 R211, R211 ;  /* 0x000000d300d37308 */ /* 0x000e620000000800 */
[----:B------:R-:W-:Y:S02]  /*1ba40*/  F2FP.SATFINITE.E4M3.F32.PACK_AB_MERGE_C R11, R128, R129, R78 ;  /* 0x00000081800b723e */ /* 0x000fe4000480704e */
[----:B------:R-:W-:Y:S02]  /*1ba50*/  LOP3.LUT R17, R3, 0x10, RZ, 0x3c, !PT ;  /* 0x0000001003117812 */ /* 0x000fe400078e3cff */
[----:B------:R-:W-:Y:S02]  /*1ba60*/  F2FP.SATFINITE.E4M3.F32.PACK_AB_MERGE_C R5, R130, R131, R74 ;  /* 0x000000838205723e */ /* 0x000fe4000480704a */
[----:B--2---:R-:W-:Y:S02]  /*1ba70*/  F2FP.SATFINITE.E4M3.F32.PACK_AB_MERGE_C R4, R132, R133, R76 ;  /* 0x000000858404723e */ /* 0x004fe4000480704c */
[----:B------:R-:W-:Y:S02]  /*1ba80*/  F2FP.SATFINITE.E4M3.F32.PACK_AB_MERGE_C R6, R135, R136, R72 ;  /* 0x000000888706723e */ /* 0x000fe40004807048 */
[----:B------:R-:W-:-:S02]  /*1ba90*/  F2FP.SATFINITE.E4M3.F32.PACK_AB_MERGE_C R7, R137, R138, R70 ;  /* 0x0000008a8907723e */ /* 0x000fc40004807046 */
[----:B------:R-:W-:Y:S01]  /*1baa0*/  LOP3.LUT R16, R3, 0x20, RZ, 0x3c, !PT ;  /* 0x0000002003107812 */ /* 0x000fe200078e3cff */
[----:B0-----:R-:W-:Y:S01]  /*1bab0*/  FADD R66, R61, R66 ;  /* 0x000000423d427221 */ /* 0x001fe20000000000 */
[----:B------:R-:W-:Y:S01]  /*1bac0*/  STS.128 [R3+UR6+0x20000], R12 ;  /* 0x0200000c03007988 */ /* 0x000fe20008000c06 */
[----:B------:R-:W-:Y:S02]  /*1bad0*/  F2FP.SATFINITE.E4M3.F32.PACK_AB_MERGE_C R68, R68, R69, RZ ;  /* 0x000000454444723e */ /* 0x000fe400048070ff */
[----:B------:R-:W-:Y:S01]  /*1bae0*/  F2FP.SATFINITE.E4M3.F32.PACK_AB_MERGE_C R92, R92, R93, RZ ;  /* 0x0000005d5c5c723e */ /* 0x000fe200048070ff */
[----:B------:R-:W-:Y:S01]  /*1baf0*/  STS.128 [R17+UR6+0x20000], R8 ;  /* 0x0200000811007988 */ /* 0x000fe20008000c06 */
[----:B------:R-:W-:Y:S01]  /*1bb00*/  F2FP.SATFINITE.E4M3.F32.PACK_AB_MERGE_C R90, R90, R91, RZ ;  /* 0x0000005b5a5a723e */ /* 0x000fe200048070ff */
[----:B---3--:R-:W-:Y:S01]  /*1bb10*/  FADD R66, R60, R66 ;  /* 0x000000423c427221 */ /* 0x008fe20000000000 */
[----:B------:R-:W-:Y:S01]  /*1bb20*/  F2FP.SATFINITE.E4M3.F32.PACK_AB_MERGE_C R88, R88, R89, RZ ;  /* 0x000000595858723e */ /* 0x000fe200048070ff */
[----:B------:R1:W-:Y:S01]  /*1bb30*/  STS.128 [R16+UR6+0x20000], R4 ;  /* 0x0200000410007988 */ /* 0x0003e20008000c06 */
[----:B------:R-:W-:-:S02]  /*1bb40*/  F2FP.SATFINITE.E4M3.F32.PACK_AB_MERGE_C R86, R86, R87, RZ ;  /* 0x000000575656723e */ /* 0x000fc400048070ff */
[----:B------:R-:W-:Y:S02]  /*1bb50*/  F2FP.SATFINITE.E4M3.F32.PACK_AB_MERGE_C R114, R114, R115, RZ ;  /* 0x000000737272723e */ /* 0x000fe400048070ff */
[----:B------:R-:W-:Y:S02]  /*1bb60*/  F2FP.SATFINITE.E4M3.F32.PACK_AB_MERGE_C R112, R112, R113, RZ ;  /* 0x000000717070723e */ /* 0x000fe400048070ff */
[----:B------:R-:W-:Y:S02]  /*1bb70*/  F2FP.SATFINITE.E4M3.F32.PACK_AB_MERGE_C R110, R110, R111, RZ ;  /* 0x0000006f6e6e723e */ /* 0x000fe400048070ff */
[----:B------:R-:W-:Y:S02]  /*1bb80*/  F2FP.SATFINITE.E4M3.F32.PACK_AB_MERGE_C R108, R108, R109, RZ ;  /* 0x0000006d6c6c723e */ /* 0x000fe400048070ff */
[----:B------:R-:W-:Y:S02]  /*1bb90*/  F2FP.SATFINITE.E4M3.F32.PACK_AB_MERGE_C R106, R106, R107, RZ ;  /* 0x0000006b6a6a723e */ /* 0x000fe400048070ff */
[----:B------:R-:W-:-:S02]  /*1bba0*/  F2FP.SATFINITE.E4M3.F32.PACK_AB_MERGE_C R104, R104, R105, RZ ;  /* 0x000000696868723e */ /* 0x000fc400048070ff */
[----:B------:R-:W-:Y:S02]  /*1bbb0*/  F2FP.SATFINITE.E4M3.F32.PACK_AB_MERGE_C R102, R102, R103, RZ ;  /* 0x000000676666723e */ /* 0x000fe400048070ff */
[----:B-1----:R-:W-:Y:S02]  /*1bbc0*/  F2FP.SATFINITE.E4M3.F32.PACK_AB_MERGE_C R6, R196, R197, RZ ;  /* 0x000000c5c406723e */ /* 0x002fe400048070ff */
[----:B------:R-:W-:Y:S02]  /*1bbd0*/  F2FP.SATFINITE.E4M3.F32.PACK_AB_MERGE_C R178, R100, R101, RZ ;  /* 0x0000006564b2723e */ /* 0x000fe400048070ff */
[----:B------:R-:W-:Y:S02]  /*1bbe0*/  F2FP.SATFINITE.E4M3.F32.PACK_AB_MERGE_C R98, R98, R99, RZ ;  /* 0x000000636262723e */ /* 0x000fe400048070ff */
[----:B------:R-:W-:Y:S02]  /*1bbf0*/  F2FP.SATFINITE.E4M3.F32.PACK_AB_MERGE_C R177, R96, R97, RZ ;  /* 0x0000006160b1723e */ /* 0x000fe400048070ff */
[----:B------:R-:W-:Y:S01]  /*1bc00*/  F2FP.SATFINITE.E4M3.F32.PACK_AB_MERGE_C R176, R94, R95, RZ ;  /* 0x0000005f5eb0723e */ /* 0x000fe200048070ff */
[----:B----4-:R-:W-:Y:S01]  /*1bc10*/  FADD R212, R25, R66 ;  /* 0x0000004219d47221 */ /* 0x010fe20000000000 */
[----:B------:R-:W-:-:S02]  /*1bc20*/  F2FP.SATFINITE.E4M3.F32.PACK_AB_MERGE_C R62, R62, R63, RZ ;  /* 0x0000003f3e3e723e */ /* 0x000fc400048070ff */
[----:B------:R-:W-:Y:S02]  /*1bc30*/  F2FP.SATFINITE.E4M3.F32.PACK_AB_MERGE_C R61, R60, R61, RZ ;  /* 0x0000003d3c3d723e */ /* 0x000fe400048070ff */
[----:B------:R-:W-:Y:S02]  /*1bc40*/  F2FP.SATFINITE.E4M3.F32.PACK_AB_MERGE_C R21, R139, R140, R92 ;  /* 0x0000008c8b15723e */ /* 0x000fe4000480705c */
[----:B------:R-:W-:Y:S02]  /*1bc50*/  F2FP.SATFINITE.E4M3.F32.PACK_AB_MERGE_C R20, R141, R142, R68 ;  /* 0x0000008e8d14723e */ /* 0x000fe40004807044 */
[----:B------:R-:W-:Y:S02]  /*1bc60*/  F2FP.SATFINITE.E4M3.F32.PACK_AB_MERGE_C R22, R143, R144, R90 ;  /* 0x000000908f16723e */ /* 0x000fe4000480705a */
[----:B------:R-:W-:Y:S02]  /*1bc70*/  F2FP.SATFINITE.E4M3.F32.PACK_AB_MERGE_C R23, R145, R146, R88 ;  /* 0x000000929117723e */ /* 0x000fe40004807058 */
[----:B------:R-:W-:-:S02]  /*1bc80*/  LOP3.LUT R27, R3, 0x30, RZ, 0x3c, !PT ;  /* 0x00000030031b7812 */ /* 0x000fc400078e3cff */
[----:B------:R-:W-:Y:S02]  /*1bc90*/  F2FP.SATFINITE.E4M3.F32.PACK_AB_MERGE_C R7, R209, R210, RZ ;  /* 0x000000d2d107723e */ /* 0x000fe400048070ff */
[----:B------:R-:W-:Y:S02]  /*1bca0*/  F2FP.SATFINITE.E4M3.F32.PACK_AB_MERGE_C R17, R147, R148, R114 ;  /* 0x000000949311723e */ /* 0x000fe40004807072 */
[----:B------:R-:W-:Y:S02]  /*1bcb0*/  F2FP.SATFINITE.E4M3.F32.PACK_AB_MERGE_C R16, R149, R150, R86 ;  /* 0x000000969510723e */ /* 0x000fe40004807056 */
[----:B------:R-:W-:Y:S02]  /*1bcc0*/  F2FP.SATFINITE.E4M3.F32.PACK_AB_MERGE_C R18, R151, R152, R112 ;  /* 0x000000989712723e */ /* 0x000fe40004807070 */
[----:B------:R-:W-:Y:S02]  /*1bcd0*/  F2FP.SATFINITE.E4M3.F32.PACK_AB_MERGE_C R19, R153, R154, R110 ;  /* 0x0000009a9913723e */ /* 0x000fe4000480706e */
[----:B------:R-:W-:-:S02]  /*1bce0*/  F2FP.SATFINITE.E4M3.F32.PACK_AB_MERGE_C R6, R208, R25, R6 ;  /* 0x00000019d006723e */ /* 0x000fc40004807006 */
[----:B------:R-:W-:Y:S02]  /*1bcf0*/  LOP3.LUT R26, R3, 0x40, RZ, 0x3c, !PT ;  /* 0x00000040031a7812 */ /* 0x000fe400078e3cff */
[----:B------:R-:W-:Y:S02]  /*1bd00*/  F2FP.SATFINITE.E4M3.F32.PACK_AB_MERGE_C R13, R155, R156, R106 ;  /* 0x0000009c9b0d723e */ /* 0x000fe4000480706a */
[----:B------:R-:W-:Y:S02]  /*1bd10*/  F2FP.SATFINITE.E4M3.F32.PACK_AB_MERGE_C R12, R157, R158, R108 ;  /* 0x0000009e9d0c723e */ /* 0x000fe4000480706c */
[----:B------:R-:W-:Y:S02]  /*1bd20*/  F2FP.SATFINITE.E4M3.F32.PACK_AB_MERGE_C R14, R159, R160, R104 ;  /* 0x000000a09f0e723e */ /* 0x000fe40004807068 */
[----:B------:R-:W-:Y:S02]  /*1bd30*/  F2FP.SATFINITE.E4M3.F32.PACK_AB_MERGE_C R15, R161, R162, R102 ;  /* 0x000000a2a10f723e */ /* 0x000fe40004807066 */
[----:B------:R-:W-:-:S02]  /*1bd40*/  LOP3.LUT R25, R3, 0x50, RZ, 0x3c, !PT ;  /* 0x0000005003197812 */ /* 0x000fc400078e3cff */
[----:B------:R-:W-:Y:S02]  /*1bd50*/  F2FP.SATFINITE.E4M3.F32.PACK_AB_MERGE_C R9, R163, R164, R98 ;  /* 0x000000a4a309723e */ /* 0x000fe40004807062 */
[----:B------:R-:W-:Y:S02]  /*1bd60*/  F2FP.SATFINITE.E4M3.F32.PACK_AB_MERGE_C R8, R165, R166, R178 ;  /* 0x000000a6a508723e */ /* 0x000fe400048070b2 */
[----:B------:R-:W-:Y:S02]  /*1bd70*/  F2FP.SATFINITE.E4M3.F32.PACK_AB_MERGE_C R10, R168, R169, R177 ;  /* 0x000000a9a80a723e */ /* 0x000fe400048070b1 */
[----:B------:R-:W-:Y:S02]  /*1bd80*/  F2FP.SATFINITE.E4M3.F32.PACK_AB_MERGE_C R11, R170, R171, R176 ;  /* 0x000000abaa0b723e */ /* 0x000fe400048070b0 */
[----:B------:R-:W-:Y:S01]  /*1bd90*/  LOP3.LUT R24, R3, 0x60, RZ, 0x3c, !PT ;  /* 0x0000006003187812 */ /* 0x000fe200078e3cff */
[----:B------:R-:W-:Y:S01]  /*1bda0*/  STS.128 [R27+UR6+0x20000], R20 ;  /* 0x020000141b007988 */ /* 0x000fe20008000c06 */
[----:B------:R-:W-:-:S02]  /*1bdb0*/  F2FP.SATFINITE.E4M3.F32.PACK_AB_MERGE_C R5, R64, R65, R61 ;  /* 0x000000414005723e */ /* 0x000fc4000480703d */
[----:B------:R-:W-:Y:S01]  /*1bdc0*/  F2FP.SATFINITE.E4M3.F32.PACK_AB_MERGE_C R4, R167, R172, R62 ;  /* 0x000000aca704723e */ /* 0x000fe2000480703e */
[----:B------:R-:W-:Y:S01]  /*1bdd0*/  LDTM.x64 R68, tmem[UR8] ;  /* 0x00000008004479ee */ /* 0x000fe20008340000 */
[----:B------:R-:W-:Y:S02]  /*1bde0*/  LOP3.LUT R3, R3, 0x70, RZ, 0x3c, !PT ;  /* 0x0000007003037812 */ /* 0x000fe400078e3cff */
[----:B------:R-:W-:Y:S01]  /*1bdf0*/  F2FP.SATFINITE.E4M3.F32.PACK_AB_MERGE_C R7, R211, R198, R7 ;  /* 0x000000c6d307723e */ /* 0x000fe20004807007 */
[----:B------:R-:W-:Y:S04]  /*1be00*/  STS.128 [R26+UR6+0x20000], R16 ;  /* 0x020000101a007988 */ /* 0x000fe80008000c06 */
[----:B------:R-:W-:Y:S04]  /*1be10*/  STS.128 [R25+UR6+0x20000], R12 ;  /* 0x0200000c19007988 */ /* 0x000fe80008000c06 */
[----:B------:R-:W-:Y:S04]  /*1be20*/  STS.128 [R24+UR6+0x20000], R8 ;  /* 0x0200000818007988 */ /* 0x000fe80008000c06 */
[----:B------:R0:W-:Y:S02]  /*1be30*/  STS.128 [R3+UR6+0x20000], R4 ;  /* 0x0200000403007988 */ /* 0x0001e40008000c06 */
[----:B0-----:R-:W-:Y:S01]  /*1be40*/  LDTM.x64 R4, tmem[UR8+0x40] ;  /* 0x00004008000479ee */ /* 0x001fe20008340000 */
[----:B------:R-:W0:Y:S01]  /*1be50*/  LDTM.x64 R132, tmem[UR8+0x80] ;  /* 0x00008008008479ee */ /* 0x000e220008340000 */
[----:B------:R-:W-:-:S04]  /*1be60*/  FADD R0, -R2, -INF ;  /* 0xff80000002007421 */ /* 0x000fc80000000100 */
[----:B------:R-:W-:Y:S01]  /*1be70*/  FMUL R0, R0, 1.4426950216293334961 ;  /* 0x3fb8aa3b00007820 */ /* 0x000fe20000400000 */
[----:B0-----:R-:W-:Y:S04]  /*1be80*/  STL.64 [R1], R132 ;  /* 0x0000008401007387 */ /* 0x001fe80000100a00 */
[----:B------:R-:W-:Y:S04]  /*1be90*/  STL.64 [R1+0x8], R134 ;  /* 0x0000088601007387 */ /* 0x000fe80000100a00 */
        /* <DEDUP_REMOVED lines=13> */
[----:B------:R-:W-:Y:S01]  /*1bf70*/  STL.64 [R1+0x78], R162 ;  /* 0x000078a201007387 */ /* 0x000fe20000100a00 */
[----:B------:R-:W0:Y:S03]  /*1bf80*/  MUFU.EX2 R0, R0 ;  /* 0x0000000000007308 */ /* 0x000e260000000800 */
        /* <DEDUP_REMOVED lines=15> */
[----:B------:R1:W-:Y:S01]  /*1c080*/  STL.64 [R1+0xf8], R194 ;  /* 0x0000f8c201007387 */ /* 0x0003e20000100a00 */
[C---:B0-----:R-:W-:Y:S01]  /*1c090*/  FMUL R68, R0.reuse, R68 ;  /* 0x0000004400447220 */ /* 0x041fe20000400000 */
[C---:B------:R-:W-:Y:S01]  /*1c0a0*/  FMUL R69, R0.reuse, R69 ;  /* 0x0000004500457220 */ /* 0x040fe20000400000 */
[C---:B------:R-:W-:Y:S01]  /*1c0b0*/  FMUL R70, R0.reuse, R70 ;  /* 0x0000004600467220 */ /* 0x040fe20000400000 */
[C---:B------:R-:W-:Y:S01]  /*1c0c0*/  FMUL R71, R0.reuse, R71 ;  /* 0x0000004700477220 */ /* 0x040fe20000400000 */
[C---:B------:R-:W-:Y:S01]  /*1c0d0*/  FMUL R72, R0.reuse, R72 ;  /* 0x0000004800487220 */ /* 0x040fe20000400000 */
[C---:B------:R-:W-:Y:S01]  /*1c0e0*/  FMUL R73, R0.reuse, R73 ;  /* 0x0000004900497220 */ /* 0x040fe20000400000 */
[C---:B------:R-:W-:Y:S01]  /*1c0f0*/  FMUL R74, R0.reuse, R74 ;  /* 0x0000004a004a7220 */ /* 0x040fe20000400000 */
[C---:B------:R-:W-:Y:S01]  /*1c100*/  FMUL R75, R0.reuse, R75 ;  /* 0x0000004b004b7220 */ /* 0x040fe20000400000 */
[----:B-1----:R-:W0:Y:S01]  /*1c110*/  LDTM.x64 R132, tmem[UR8+0xc0] ;  /* 0x0000c008008479ee */ /* 0x002e220008340000 */
[----:B------:R-:W-:Y:S01]  /*1c120*/  NOP ;  /* 0x0000000000007918 */ /* 0x000fe20000000000 */
[C---:B------:R-:W-:Y:S01]  /*1c130*/  FMUL R76, R0.reuse, R76 ;  /* 0x0000004c004c7220 */ /* 0x040fe20000400000 */
        /* <DEDUP_REMOVED lines=118> */
[----:B------:R-:W-:Y:S01]  /*1c8a0*/  FMUL R67, R0, R67 ;  /* 0x0000004300437220 */ /* 0x000fe20000400000 */
[----:B0-----:R-:W-:Y:S06]  /*1c8b0*/  @!P0 BRA `(.L_x_9) ;  /* 0x0000000000088947 */ /* 0x001fec0003800000 */
[----:B------:R0:W-:Y:S01]  /*1c8c0*/  STTM.x64 tmem[UR8], R68 ;  /* 0x00000044000079ed */ /* 0x0001e20008340008 */
[----:B------:R0:W-:Y:S02]  /*1c8d0*/  STTM.x64 tmem[UR8+0x40], R4 ;  /* 0x00004004000079ed */ /* 0x0001e40008340008 */
.L_x_9:
[----:B0-----:R-:W2:Y:S04]  /*1c8e0*/  LDL.LU R66, [R1+0x4] ;  /* 0x0000040001427983 */ /* 0x001ea80000300800 */
[----:B------:R-:W3:Y:S04]  /*1c8f0*/  LDL.LU R65, [R1+0x8] ;  /* 0x0000080001417983 */ /* 0x000ee80000300800 */
        /* <DEDUP_REMOVED lines=38> */
[----:B------:R-:W4:Y:S04]  /*1cb60*/  LDL.LU R67, [R1] ;  /* 0x0000000001437983 */ /* 0x000f280000300800 */
        /* <DEDUP_REMOVED lines=23> */
[----:B------:R-:W-:Y:S01]  /*1cce0*/  FADD R3, -R2, -INF ;  /* 0xff80000002037421 */ /* 0x000fe20000000100 */
[----:B------:R-:W-:-:S03]  /*1ccf0*/  FADD R208, R208, R212 ;  /* 0x000000d4d0d07221 */ /* 0x000fc60000000000 */
[----:B------:R-:W-:Y:S01]  /*1cd00*/  FMUL R3, R3, 1.4426950216293334961 ;  /* 0x3fb8aa3b03037820 */ /* 0x000fe20000400000 */
[----:B------:R-:W-:-:S04]  /*1cd10*/  FADD R197, R197, R208 ;  /* 0x000000d0c5c57221 */ /* 0x000fc80000000000 */
[----:B------:R-:W-:Y:S01]  /*1cd20*/  FADD R196, R196, R197 ;  /* 0x000000c5c4c47221 */ /* 0x000fe20000000000 */
[----:B------:R-:W0:Y:S03]  /*1cd30*/  MUFU.EX2 R3, R3 ;  /* 0x0000000300037308 */ /* 0x000e260000000800 */
[----:B------:R-:W-:Y:S01]  /*1cd40*/  FADD R196, R198, R196 ;  /* 0x000000c4c6c47221 */ /* 0x000fe20000000000 */
[C---:B--2---:R-:W-:Y:S01]  /*1cd50*/  FMUL R69, R0.reuse, R66 ;  /* 0x0000004200457220 */ /* 0x044fe20000400000 */
[C---:B------:R-:W-:Y:S01]  /*1cd60*/  FMUL R66, R0.reuse, R194 ;  /* 0x000000c200427220 */ /* 0x040fe20000400000 */
[C---:B---3--:R-:W-:Y:S01]  /*1cd70*/  FMUL R70, R0.reuse, R65 ;  /* 0x0000004100467220 */ /* 0x048fe20000400000 */
[C---:B------:R-:W-:Y:S01]  /*1cd80*/  FMUL R65, R0.reuse, R193 ;  /* 0x000000c100417220 */ /* 0x040fe20000400000 */
[C---:B----4-:R-:W-:Y:S01]  /*1cd90*/  FMUL R71, R0.reuse, R64 ;  /* 0x0000004000477220 */ /* 0x050fe20000400000 */
        /* <DEDUP_REMOVED lines=124> */
[----:B------:R0:W-:Y:S01]  /*1d560*/  STTM.x64 tmem[UR8+0x80], R68 ;  /* 0x00008044000079ed */ /* 0x0001e20008340008 */
[----:B------:R-:W-:Y:S05]  /*1d570*/  @!P0 BRA `(.L_x_10) ;  /* 0x0000000000048947 */ /* 0x000fea0003800000 */
[----:B------:R1:W-:Y:S02]  /*1d580*/  STTM.x64 tmem[UR8+0xc0], R4 ;  /* 0x0000c004000079ed */ /* 0x0003e40008340008 */
.L_x_10:
[----:B------:R-:W2:Y:S02]  /*1d590*/  FENCE.VIEW.ASYNC.T ;  /* 0x00000000000073c6 */ /* 0x000ea40000000200 */
[----:B--2---:R-:W-:Y:S01]  /*1d5a0*/  BAR.SYNC.DEFER_BLOCKING 0x0 ;  /* 0x0000000000007b1d */ /* 0x004fe20000010000 */
[----:B------:R-:W-:Y:S01]  /*1d5b0*/  FADD R0, R211, R196 ;  /* 0x000000c4d3007221 */ /* 0x000fe20000000000 */
[----:B------:R-:W-:-:S03]  /*1d5c0*/  ISETP.GE.AND P2, PT, R207, 0x1, PT ;  /* 0x00000001cf00780c */ /* 0x000fc60003f46270 */
[----:B------:R-:W-:-:S04]  /*1d5d0*/  FADD R0, R210, R0 ;  /* 0x00000000d2007221 */ /* 0x000fc80000000000 */
[----:B------:R-:W-:-:S04]  /*1d5e0*/  FADD R0, R209, R0 ;  /* 0x00000000d1007221 */ /* 0x000fc80000000000 */
[----:B------:R-:W-:Y:S01]  /*1d5f0*/  FADD R0, R3, R0 ;  /* 0x0000000003007221 */ /* 0x000fe20000000000 */
[----:B------:R2:W-:Y:S06]  /*1d600*/  MEMBAR.ALL.CTA ;  /* 0x0000000000007992 */ /* 0x0005ec0000008000 */
[----:B--2---:R-:W2:Y:S02]  /*1d610*/  FENCE.VIEW.ASYNC.S ;  /* 0x00000000000073c6 */ /* 0x004ea40000000000 */
[----:B--2---:R-:W-:Y:S06]  /*1d620*/  BAR.SYNC.DEFER_BLOCKING 0x0 ;  /* 0x0000000000007b1d */ /* 0x004fec0000010000 */
[----:B------:R-:W-:Y:S05]  /*1d630*/  @!P1 BRA `(.L_x_11) ;  /* 0x0000000000909947 */ /* 0x000fea0003800000 */
[----:B------:R-:W-:Y:S02]  /*1d640*/  UIADD3 UR4, UPT, UPT, UR6, 0x20000, URZ ;  /* 0x0002000006047890 */ /* 0x000fe4000fffe0ff */
[----:B------:R-:W-:Y:S02]  /*1d650*/  UIADD3 UR5, UPT, UPT, UR6, 0x8000, URZ ;  /* 0x0000800006057890 */ /* 0x000fe4000fffe0ff */
[----:B------:R-:W-:Y:S02]  /*1d660*/  USHF.R.U32.HI UR14, URZ, 0x4, UR4 ;  /* 0x00000004ff0e7899 */ /* 0x000fe40008011604 */
[----:B------:R-:W-:Y:S02]  /*1d670*/  USHF.R.U32.HI UR5, URZ, 0x4, UR5 ;  /* 0x00000004ff057899 */ /* 0x000fe40008011605 */
[----:B------:R-:W-:Y:S02]  /*1d680*/  USGXT.U32 UR14, UR14, 0xe ;  /* 0x0000000e0e0e789a */ /* 0x000fe40008000000 */
[----:B------:R-:W-:-:S02]  /*1d690*/  USGXT.U32 UR16, UR5, 0xe ;  /* 0x0000000e0510789a */ /* 0x000fc40008000000 */
[----:B------:R-:W-:Y:S02]  /*1d6a0*/  UIADD3 UR22, UP2, UPT, UR14, 0x2, URZ ;  /* 0x000000020e167890 */ /* 0x000fe4000ff5e0ff */
[----:B------:R-:W-:Y:S01]  /*1d6b0*/  UIADD3 UR26, UP3, UPT, UR16, 0x2, URZ ;  /* 0x00000002101a7890 */ /* 0x000fe2000ff7e0ff */
[----:B------:R-:W-:Y:S01]  /*1d6c0*/  UMOV UR4, URZ ;  /* 0x000000ff00047c82 */ /* 0x000fe20008000000 */
[----:B------:R-:W-:Y:S01]  /*1d6d0*/  UMOV UR5, URZ ;  /* 0x000000ff00057c82 */ /* 0x000fe20008000000 */
[----:B------:R-:W-:Y:S02]  /*1d6e0*/  UIADD3.X UR23, UPT, UPT, UR4, 0x40004040, URZ, UP2, !UPT ;  /* 0x4000404004177890 */ /* 0x000fe400097fe4ff */
[----:B------:R-:W-:Y:S02]  /*1d6f0*/  UIADD3.X UR27, UPT, UPT, UR5, 0x40004040, URZ, UP3, !UPT ;  /* 0x40004040051b7890 */ /* 0x000fe40009ffe4ff */
[----:B------:R-:W-:Y:S01]  /*1d700*/  UIADD3 UR30, UP2, UPT, UR26, 0x2, URZ ;  /* 0x000000021a1e7890 */ /* 0x000fe2000ff5e0ff */
[----:B------:R-:W-:Y:S01]  /*1d710*/  UMOV UR4, UR9 ;  /* 0x0000000900047c82 */ /* 0x000fe20008000000 */
[----:B------:R-:W-:Y:S01]  /*1d720*/  UIADD3 UR34, UP3, UPT, UR26, 0x4, URZ ;  /* 0x000000041a227890 */ /* 0x000fe2000ff7e0ff */
[----:B------:R-:W-:Y:S01]  /*1d730*/  UMOV UR11, UR4 ;  /* 0x00000004000b7c82 */ /* 0x000fe20008000000 */
[----:B------:R-:W-:-:S02]  /*1d740*/  UIADD3.X UR31, UPT, UPT, UR27, URZ, URZ, UP2, !UPT ;  /* 0x000000ff1b1f7290 */ /* 0x000fc400097fe4ff */
[----:B------:R-:W-:Y:S02]  /*1d750*/  UIADD3.64 UR4, UPT, UPT, UR22, 0x2, URZ ;  /* 0x0000000216047897 */ /* 0x000fe4000fffe0ff */
[----:B------:R-:W-:Y:S02]  /*1d760*/  UIADD3.64 UR18, UPT, UPT, UR22, 0x4, URZ ;  /* 0x0000000416127897 */ /* 0x000fe4000fffe0ff */
[----:B------:R-:W-:Y:S01]  /*1d770*/  UIADD3.X UR35, UPT, UPT, UR27, URZ, URZ, UP3, !UPT ;  /* 0x000000ff1b237290 */ /* 0x000fe20009ffe4ff */
[----:B------:R-:W-:Y:S01]  /*1d780*/  UMOV UR24, 0x0 ;  /* 0x0000000000187882 */ /* 0x000fe20000000000 */
[----:B------:R-:W-:Y:S01]  /*1d790*/  UMOV UR25, 0x8400010 ;  /* 0x0840001000197882 */ /* 0x000fe20000000000 */
[----:B------:R-:W-:Y:S01]  /*1d7a0*/  UMOV UR15, 0x40004040 ;  /* 0x40004040000f7882 */ /* 0x000fe20000000000 */
[----:B------:R-:W-:Y:S01]  /*1d7b0*/  UMOV UR17, 0x40004040 ;  /* 0x4000404000117882 */ /* 0x000fe20000000000 */
[----:B------:R-:W-:Y:S01]  /*1d7c0*/  UMOV UR28, 0x0 ;  /* 0x00000000001c7882 */ /* 0x000fe20000000000 */
[----:B------:R-:W-:Y:S01]  /*1d7d0*/  UMOV UR29, 0x8400010 ;  /* 0x08400010001d7882 */ /* 0x000fe20000000000 */
        /* <DEDUP_REMOVED lines=10> */
.L_x_11:
[----:B------:R-:W-:Y:S01]  /*1d880*/  FSEL R0, R0, 1, P0 ;  /* 0x3f80000000007808 */ /* 0x000fe20000000000 */
[----:B------:R-:W-:Y:S01]  /*1d890*/  UMOV UR74, URZ ;  /* 0x000000ff004a7c82 */ /* 0x000fe20008000000 */
[----:B------:R-:W-:-:S03]  /*1d8a0*/  FSEL R198, R2, -INF , P0 ;  /* 0xff80000002c67808 */ /* 0x000fc60000000000 */
[----:B------:R3:W-:Y:S01]  /*1d8b0*/  STL [R1+0x2a0], R0 ;  /* 0x0002a00001007387 */ /* 0x0007e20000100800 */
[----:B------:R-:W-:Y:S05]  /*1d8c0*/  @!P2 BRA `(.L_x_12) ;  /* 0x0000014c00fca947 */ /* 0x000fea0003800000 */
[----:B--2---:R-:W2:Y:S01]  /*1d8d0*/  LDCU UR24, c[0x0][0x3c4] ;  /* 0x00007880ff1877ac */ /* 0x004ea20008000800 */
[----:B------:R4:W-:Y:S01]  /*1d8e0*/  STL [R1+0x144], R198 ;  /* 0x000144c601007387 */ /* 0x0009e20000100800 */
[----:B------:R-:W-:Y:S01]  /*1d8f0*/  CS2R R196, SRZ ;  /* 0x0000000000c47805 */ /* 0x000fe2000001ff00 */
[----:B------:R-:W0:Y:S01]  /*1d900*/  LDCU UR22, c[0x0][0x3d4] ;  /* 0x00007a80ff1677ac */ /* 0x000e220008000800 */
[----:B------:R-:W-:Y:S02]  /*1d910*/  USHF.R.U32.HI UR16, URZ, 0x4, UR6 ;  /* 0x00000004ff107899 */ /* 0x000fe40008011606 */
[----:B------:R-:W-:Y:S02]  /*1d920*/  USHF.R.U32.HI UR17, URZ, 0x4, UR12 ;  /* 0x00000004ff117899 */ /* 0x000fe4000801160c */
[----:B------:R-:W-:Y:S02]  /*1d930*/  UIADD3 UR19, UPT, UPT, UR6, 0x20000, URZ ;  /* 0x0002000006137890 */ /* 0x000fe4000fffe0ff */
[----:B------:R-:W-:-:S02]  /*1d940*/  UIADD3 UR18, UPT, UPT, UR6, 0x18000, URZ ;  /* 0x0001800006127890 */ /* 0x000fc4000fffe0ff */
[----:B------:R-:W-:Y:S02]  /*1d950*/  USGXT.U32 UR16, UR16, 0xe ;  /* 0x0000000e1010789a */ /* 0x000fe40008000000 */
[----:B------:R-:W-:Y:S02]  /*1d960*/  USGXT.U32 UR17, UR17, 0xe ;  /* 0x0000000e1111789a */ /* 0x000fe40008000000 */
[----:B------:R-:W-:Y:S02]  /*1d970*/  USHF.R.U32.HI UR66, URZ, 0x4, UR19 ;  /* 0x00000004ff427899 */ /* 0x000fe40008011613 */
[----:B------:R-:W-:Y:S02]  /*1d980*/  USHF.R.U32.HI UR67, URZ, 0x4, UR18 ;  /* 0x00000004ff437899 */ /* 0x000fe40008011612 */
[----:B--2---:R-:W-:Y:S02]  /*1d990*/  USHF.L.U32 UR18, UR24, 0x7, URZ ;  /* 0x0000000718127899 */ /* 0x004fe400080006ff */
[----:B0-----:R-:W-:-:S02]  /*1d9a0*/  USHF.L.U32 UR19, UR22, 0x7, URZ ;  /* 0x0000000716137899 */ /* 0x001fc400080006ff */
[----:B------:R-:W-:Y:S02]  /*1d9b0*/  UIADD3 UR22, UP4, UPT, UR16, 0x100, URZ ;  /* 0x0000010010167890 */ /* 0x000fe4000ff9e0ff */
[----:B------:R-:W-:Y:S01]  /*1d9c0*/  UIADD3 UR24, UP3, UPT, UR17, 0x2, URZ ;  /* 0x0000000211187890 */ /* 0x000fe2000ff7e0ff */
[----:B------:R-:W-:Y:S01]  /*1d9d0*/  UMOV UR23, URZ ;  /* 0x000000ff00177c82 */ /* 0x000fe20008000000 */
[----:B------:R-:W-:Y:S01]  /*1d9e0*/  UMOV UR4, URZ ;  /* 0x000000ff00047c82 */ /* 0x000fe20008000000 */
[----:B------:R-:W-:Y:S02]  /*1d9f0*/  UIADD3.X UR23, UPT, UPT, UR23, 0x40004040, URZ, UP4, !UPT ;  /* 0x4000404017177890 */ /* 0x000fe4000a7fe4ff */
[----:B------:R-:W-:Y:S02]  /*1da00*/  UIADD3.X UR25, UPT, UPT, UR4, 0x40004040, URZ, UP3, !UPT ;  /* 0x4000404004197890 */ /* 0x000fe40009ffe4ff */
[----:B------:R-:W-:Y:S02]  /*1da10*/  UIADD3 UR26, UP3, UPT, UR22, 0x100, URZ ;  /* 0x00000100161a7890 */ /* 0x000fe4000ff7e0ff */
[----:B------:R-:W-:-:S02]  /*1da20*/  UIADD3 UR28, UP4, UPT, UR22, 0x200, URZ ;  /* 0x00000200161c7890 */ /* 0x000fc4000ff9e0ff */
[----:B------:R-:W-:Y:S02]  /*1da30*/  UIADD3 UR30, UP6, UPT, UR22, 0x300, URZ ;  /* 0x00000300161e7890 */ /* 0x000fe4000ffde0ff */
[----:B------:R-:W-:Y:S02]  /*1da40*/  UIADD3 UR32, UP5, UPT, UR22, 0x400, URZ ;  /* 0x0000040016207890 */ /* 0x000fe4000ffbe0ff */
[----:B------:R-:W-:Y:S02]  /*1da50*/  USGXT.U32 UR66, UR66, 0xe ;  /* 0x0000000e4242789a */ /* 0x000fe40008000000 */
[----:B------:R-:W-:Y:S02]  /*1da60*/  USGXT.U32 UR67, UR67, 0xe ;  /* 0x0000000e4343789a */ /* 0x000fe40008000000 */
[----:B------:R-:W-:Y:S02]  /*1da70*/  UIADD3.X UR27, UPT, UPT, UR23, URZ, URZ, UP3, !UPT ;  /* 0x000000ff171b7290 */ /* 0x000fe40009ffe4ff */
[----:B------:R-:W-:-:S02]  /*1da80*/  UIADD3.X UR29, UPT, UPT, UR23, URZ, URZ, UP4, !UPT ;  /* 0x000000ff171d7290 */ /* 0x000fc4000a7fe4ff */
[----:B------:R-:W-:Y:S02]  /*1da90*/  UIADD3 UR34, UP3, UPT, UR22, 0x500, URZ ;  /* 0x0000050016227890 */ /* 0x000fe4000ff7e0ff */
[----:B------:R-:W-:Y:S02]  /*1daa0*/  UIADD3 UR36, UP4, UPT, UR22, 0x600, URZ ;  /* 0x0000060016247890 */ /* 0x000fe4000ff9e0ff */
[----:B------:R-:W-:Y:S02]  /*1dab0*/  UIADD3.X UR31, UPT, UPT, UR23, URZ, URZ, UP6, !UPT ;  /* 0x000000ff171f7290 */ /* 0x000fe4000b7fe4ff */
[----:B------:R-:W-:Y:S02]  /*1dac0*/  UIADD3.X UR33, UPT, UPT, UR23, URZ, URZ, UP5, !UPT ;  /* 0x000000ff17217290 */ /* 0x000fe4000affe4ff */
[----:B------:R-:W-:Y:S02]  /*1dad0*/  UIADD3 UR38, UP6, UPT, UR66, 0x2, URZ ;  /* 0x0000000242267890 */ /* 0x000fe4000ffde0ff */
[----:B------:R-:W-:Y:S01]  /*1dae0*/  UIADD3 UR40, UP5, UPT, UR67, 0x2, URZ ;  /* 0x0000000243287890 */ /* 0x000fe2000ffbe0ff */
[----:B------:R-:W-:Y:S01]  /*1daf0*/  UMOV UR39, URZ ;  /* 0x000000ff00277c82 */ /* 0x000fe20008000000 */
[----:B------:R-:W-:Y:S01]  /*1db00*/  UMOV UR5, URZ ;  /* 0x000000ff00057c82 */ /* 0x000fe20008000000 */
[----:B------:R-:W-:-:S02]  /*1db10*/  UIADD3.X UR35, UPT, UPT, UR23, URZ, URZ, UP3, !UPT ;  /* 0x000000ff17237290 */ /* 0x000fc40009ffe4ff */
[----:B------:R-:W-:Y:S02]  /*1db20*/  UIADD3.X UR37, UPT, UPT, UR23, URZ, URZ, UP4, !UPT ;  /* 0x000000ff17257290 */ /* 0x000fe4000a7fe4ff */
[----:B------:R-:W-:Y:S02]  /*1db30*/  UIADD3.X UR39, UPT, UPT, UR39, 0x40004040, URZ, UP6, !UPT ;  /* 0x4000404027277890 */ /* 0x000fe4000b7fe4ff */
[----:B------:R-:W-:Y:S02]  /*1db40*/  UIADD3.X UR41, UPT, UPT, UR5, 0x40004040, URZ, UP5, !UPT ;  /* 0x4000404005297890 */ /* 0x000fe4000affe4ff */
[----:B------:R-:W-:Y:S02]  /*1db50*/  UIADD3 UR42, UP3, UPT, UR38, 0x2, URZ ;  /* 0x00000002262a7890 */ /* 0x000fe4000ff7e0ff */
[----:B------:R-:W-:Y:S02]  /*1db60*/  UIADD3 UR44, UP4, UPT, UR38, 0x4, URZ ;  /* 0x00000004262c7890 */ /* 0x000fe4000ff9e0ff */
[----:B------:R-:W-:Y:S01]  /*1db70*/  UISETP.NE.U32.AND UP2, UPT, UR52, URZ, UPT ;  /* 0x000000ff3400728c */ /* 0x000fe2000bf45070 */
[----:B------:R-:W-:Y:S01]  /*1db80*/  UMOV UR11, 0x1 ;  /* 0x00000001000b7882 */ /* 0x000fe20000000000 */
[----:B------:R-:W-:Y:S01]  /*1db90*/  UMOV UR72, URZ ;  /* 0x000000ff00487c82 */ /* 0x000fe20008000000 */
[----:B------:R-:W-:Y:S01]  /*1dba0*/  UMOV UR73, URZ ;  /* 0x000000ff00497c82 */ /* 0x000fe20008000000 */
[----:B------:R-:W0:Y:S01]  /*1dbb0*/  LDCU UR12, c[0x0][0x3c4] ;  /* 0x00007880ff0c77ac */ /* 0x000e220008000800 */
[----:B------:R-:W2:Y:S01]  /*1dbc0*/  LDCU UR13, c[0x0][0x3d4] ;  /* 0x00007a80ff0d77ac */ /* 0x000ea20008000800 */
[----:B------:R-:W1:Y:S01]  /*1dbd0*/  LDCU UR14, c[0x0][0x3a8] ;  /* 0x00007500ff0e77ac */ /* 0x000e620008000800 */
[----:B------:R-:W3:Y:S01]  /*1dbe0*/  LDCU UR15, c[0x0][0x3c4] ;  /* 0x00007880ff0f77ac */ /* 0x000ee20008000800 */
[----:B------:R-:W-:-:S02]  /*1dbf0*/  UIADD3.64 UR46, UPT, UPT, UR24, 0x2, URZ ;  /* 0x00000002182e7897 */ /* 0x000fc4000fffe0ff */
[----:B------:R-:W-:Y:S02]  /*1dc00*/  UIADD3.64 UR48, UPT, UPT, UR24, 0x4, URZ ;  /* 0x0000000418307897 */ /* 0x000fe4000fffe0ff */
[----:B------:R-:W-:Y:S02]  /*1dc10*/  UIADD3.64 UR50, UPT, UPT, UR24, 0x3fe, URZ ;  /* 0x000003fe18327897 */ /* 0x000fe4000fffe0ff */
[----:B------:R-:W-:Y:S02]  /*1dc20*/  UIADD3.64 UR52, UPT, UPT, UR24, 0x400, URZ ;  /* 0x0000040018347897 */ /* 0x000fe4000fffe0ff */
[----:B------:R-:W-:Y:S02]  /*1dc30*/  UIADD3.64 UR54, UPT, UPT, UR24, 0x402, URZ ;  /* 0x0000040218367897 */ /* 0x000fe4000fffe0ff */
[----:B------:R-:W-:Y:S02]  /*1dc40*/  UIADD3.64 UR56, UPT, UPT, UR24, 0x404, URZ ;  /* 0x0000040418387897 */ /* 0x000fe4000fffe0ff */
[----:B------:R-:W-:-:S02]  /*1dc50*/  UIADD3.X UR43, UPT, UPT, UR39, URZ, URZ, UP3, !UPT ;  /* 0x000000ff272b7290 */ /* 0x000fc40009ffe4ff */
[----:B------:R-:W-:Y:S02]  /*1dc60*/  UIADD3.X UR45, UPT, UPT, UR39, URZ, URZ, UP4, !UPT ;  /* 0x000000ff272d7290 */ /* 0x000fe4000a7fe4ff */
[----:B------:R-:W-:Y:S02]  /*1dc70*/  UIADD3.64 UR58, UPT, UPT, UR40, 0x2, URZ ;  /* 0x00000002283a7897 */ /* 0x000fe4000fffe0ff */
[----:B01234-:R-:W-:-:S12]  /*1dc80*/  UIADD3.64 UR60, UPT, UPT, UR40, 0x4, URZ ;  /* 0x00000004283c7897 */ /* 0x01ffd8000fffe0ff */
.L_x_17:
[----:B------:R-:W2:Y:S04]  /*1dc90*/  LDL.64 R10, [R1+0x260] ;  /* 0x00026000010a7983 */ /* 0x000ea80000100a00 */
[----:B------:R-:W3:Y:S04]  /*1dca0*/  LDL.64 R18, [R1+0x258] ;  /* 0x0002580001127983 */ /* 0x000ee80000100a00 */
[----:B----4-:R-:W4:Y:S04]  /*1dcb0*/  LDL.64 R16, [R1+0x1e0] ;  /* 0x0001e00001107983 */ /* 0x010f280000100a00 */
[----:B------:R-:W4:Y:S04]  /*1dcc0*/  LDL.64 R8, [R1+0x1090] ;  /* 0x0010900001087983 */ /* 0x000f280000100a00 */
[----:B------:R-:W4:Y:S04]  /*1dcd0*/  LDL.64 R14, [R1+0x1018] ;  /* 0x00101800010e7983 */ /* 0x000f280000100a00 */
[----:B------:R-:W4:Y:S04]  /*1dce0*/  LDL.64 R22, [R1+0x1010] ;  /* 0x0010100001167983 */ /* 0x000f280000100a00 */
[----:B------:R-:W4:Y:S01]  /*1dcf0*/  LDL.64 R12, [R1+0xf90] ;  /* 0x000f9000010c7983 */ /* 0x000f220000100a00 */
[----:B------:R-:W-:-:S03]  /*1dd00*/  USHF.R.S32.HI UR5, URZ, 0x1f, UR18 ;  /* 0x0000001fff057899 */ /* 0x000fc60008011412 */
[----:B------:R-:W4:Y:S01]  /*1dd10*/  LDL.64 R26, [R1+0xf98] ;  /* 0x000f9800011a7983 */ /* 0x000f220000100a00 */
[----:B-----5:R-:W-:Y:S01]  /*1dd20*/  IADD3 RZ, P0, PT, R200, UR18, RZ ;  /* 0x00000012c8ff7c10 */ /* 0x020fe2000ff1e0ff */
[C---:B------:R-:W-:Y:S01]  /*1dd30*/  VIADD R4, R202.reuse, UR18 ;  /* 0x00000012ca047c36 */ /* 0x040fe20008000000 */
[----:B------:R-:W-:Y:S01]  /*1dd40*/  IADD3 RZ, P1, PT, R202, UR18, RZ ;  /* 0x00000012caff7c10 */ /* 0x000fe2000ff3e0ff */
[----:B------:R-:W4:Y:S01]  /*1dd50*/  LDL.64 R20, [R1+0xf18] ;  /* 0x000f180001147983 */ /* 0x000f220000100a00 */
[----:B------:R-:W-:Y:S01]  /*1dd60*/  IADD3.X R7, PT, PT, R201, UR5, RZ, P0, !PT ;  /* 0x00000005c9077c10 */ /* 0x000fe200087fe4ff */
[----:B------:R-:W-:Y:S01]  /*1dd70*/  USHF.R.S32.HI UR62, URZ, 0x1f, UR18 ;  /* 0x0000001fff3e7899 */ /* 0x000fe20008011412 */
[----:B------:R-:W-:Y:S01]  /*1dd80*/  IADD3.X R5, PT, PT, R203, UR5, RZ, P1, !PT ;  /* 0x00000005cb057c10 */ /* 0x000fe20008ffe4ff */
[----:B------:R-:W-:Y:S01]  /*1dd90*/  USHF.R.S32.HI UR4, URZ, 0x1f, UR18 ;  /* 0x0000001fff047899 */ /* 0x000fe20008011412 */
[----:B------:R-:W4:Y:S01]  /*1dda0*/  LDL.64 R24, [R1+0xe90] ;  /* 0x000e900001187983 */ /* 0x000f220000100a00 */
[----:B------:R-:W-:Y:S01]  /*1ddb0*/  VIADD R6, R200, UR18 ;  /* 0x00000012c8067c36 */ /* 0x000fe20008000000 */
[----:B------:R-:W0:Y:S02]  /*1ddc0*/  LDCU UR63, c[0x0][0x3c4] ;  /* 0x00007880ff3f77ac */ /* 0x000e240008000800 */
[----:B------:R1:W4:Y:S04]  /*1ddd0*/  LDG.E.U8 R166, desc[UR20][R4.64] ;  /* 0x0000001404a67981 */ /* 0x000328000c1e1100 */
[----:B------:R0:W4:Y:S04]  /*1dde0*/  LDG.E.U8 R167, desc[UR20][R6.64] ;  /* 0x0000001406a77981 */ /* 0x000128000c1e1100 */
[----:B------:R-:W4:Y:S04]  /*1ddf0*/  LDL.64 R28, [R1+0xc68] ;  /* 0x000c6800011c7983 */ /* 0x000f280000100a00 */
        /* <DEDUP_REMOVED lines=22> */
[----:B------:R-:W4:Y:S01]  /*1df60*/  LDL.64 R212, [R1+0x1128] ;  /* 0x0011280001d47983 */ /* 0x000f220000100a00 */
[----:B------:R-:W-:-:S03]  /*1df70*/  UIMAD UR64, UR12, 0x12, URZ ;  /* 0x000000120c4078a4 */ /* 0x000fc6000f8e02ff */
[----:B------:R-:W4:Y:S04]  /*1df80*/  LDL.64 R214, [R1+0x1118] ;  /* 0x0011180001d67983 */ /* 0x000f280000100a00 */
[----:B------:R-:W4:Y:S04]  /*1df90*/  LDL.64 R218, [R1+0x1188] ;  /* 0x0011880001da7983 */ /* 0x000f280000100a00 */
[----:B------:R-:W4:Y:S04]  /*1dfa0*/  LDL.64 R220, [R1+0x1108] ;  /* 0x0011080001dc7983 */ /* 0x000f280000100a00 */
[----:B------:R-:W4:Y:S01]  /*1dfb0*/  LDL.64 R216, [R1+0x1178] ;  /* 0x0011780001d87983 */ /* 0x000f220000100a00 */
[C---:B--2---:R-:W-:Y:S01]  /*1dfc0*/  IADD3 RZ, P2, PT, R10.reuse, UR18, RZ ;  /* 0x000000120aff7c10 */ /* 0x044fe2000ff5e0ff */
[----:B------:R-:W-:-:S03]  /*1dfd0*/  VIADD R160, R10, UR18 ;  /* 0x000000120aa07c36 */ /* 0x000fc60008000000 */
[----:B------:R-:W-:Y:S02]  /*1dfe0*/  IADD3.X R161, PT, PT, R11, UR5, RZ, P2, !PT ;  /* 0x000000050ba17c10 */ /* 0x000fe400097fe4ff */
[----:B------:R-:W2:Y:S01]  /*1dff0*/  LDL.64 R10, [R1+0xf10] ;  /* 0x000f1000010a7983 */ /* 0x000ea20000100a00 */
[C---:B---3--:R-:W-:Y:S01]  /*1e000*/  IADD3 RZ, P0, PT, R18.reuse, UR18, RZ ;  /* 0x0000001212ff7c10 */ /* 0x048fe2000ff1e0ff */
[----:B------:R-:W-:Y:S01]  /*1e010*/  VIADD R158, R18, UR18 ;  /* 0x00000012129e7c36 */ /* 0x000fe20008000000 */
[C---:B----4-:R-:W-:Y:S01]  /*1e020*/  IADD3 RZ, P1, PT, R16.reuse, UR18, RZ ;  /* 0x0000001210ff7c10 */ /* 0x050fe2000ff3e0ff */
[----:B------:R-:W-:Y:S01]  /*1e030*/  VIADD R140, R16, UR18 ;  /* 0x00000012108c7c36 */ /* 0x000fe20008000000 */
[----:B------:R-:W-:Y:S01]  /*1e040*/  IADD3.X R159, PT, PT, R19, UR5, RZ, P0, !PT ;  /* 0x00000005139f7c10 */ /* 0x000fe200087fe4ff */
[----:B------:R-:W3:Y:S04]  /*1e050*/  LDG.E.U8 R160, desc[UR20][R160.64] ;  /* 0x00000014a0a07981 */ /* 0x000ee8000c1e1100 */
[----:B------:R-:W4:Y:S01]  /*1e060*/  LDL.64 R18, [R1+0xe98] ;  /* 0x000e980001127983 */ /* 0x000f220000100a00 */
[----:B------:R-:W-:-:S02]  /*1e070*/  IADD3.X R141, PT, PT, R17, UR62, RZ, P1, !PT ;  /* 0x0000003e118d7c10 */ /* 0x000fc40008ffe4ff */
[----:B------:R-:W-:Y:S01]  /*1e080*/  IADD3 R138, P0, PT, R8, UR18, RZ ;  /* 0x00000012088a7c10 */ /* 0x000fe2000ff1e0ff */
[----:B------:R-:W3:Y:S01]  /*1e090*/  LDL.64 R16, [R1+0xe18] ;  /* 0x000e180001107983 */ /* 0x000ee20000100a00 */
[----:B-1----:R-:W-:Y:S02]  /*1e0a0*/  IADD3 R4, P1, PT, R14, UR18, RZ ;  /* 0x000000120e047c10 */ /* 0x002fe4000ff3e0ff */
[----:B------:R-:W-:Y:S01]  /*1e0b0*/  IADD3.X R139, PT, PT, R9, UR4, RZ, P0, !PT ;  /* 0x00000004098b7c10 */ /* 0x000fe200087fe4ff */
[----:B------:R-:W3:Y:S01]  /*1e0c0*/  LDG.E.U8 R140, desc[UR20][R140.64] ;  /* 0x000000148c8c7981 */ /* 0x000ee2000c1e1100 */
[----:B------:R-:W-:Y:S02]  /*1e0d0*/  IADD3.X R5, PT, PT, R15, UR4, RZ, P1, !PT ;  /* 0x000000040f057c10 */ /* 0x000fe40008ffe4ff */
[----:B------:R-:W-:Y:S01]  /*1e0e0*/  IADD3 R8, P0, PT, R22, UR18, RZ ;  /* 0x0000001216087c10 */ /* 0x000fe2000ff1e0ff */
[----:B------:R-:W3:Y:S03]  /*1e0f0*/  LDL.64 R14, [R1+0xe10] ;  /* 0x000e1000010e7983 */ /* 0x000ee60000100a00 */
[----:B------:R-:W-:Y:S01]  /*1e100*/  IADD3.X R9, PT, PT, R23, UR4, RZ, P0, !PT ;  /* 0x0000000417097c10 */ /* 0x000fe200087fe4ff */
[----:B------:R1:W3:Y:S04]  /*1e110*/  LDG.E.U8 R115, desc[UR20][R4.64] ;  /* 0x0000001404737981 */ /* 0x0002e8000c1e1100 */
[----:B------:R-:W3:Y:S01]  /*1e120*/  LDL.64 R22, [R1+0xd98] ;  /* 0x000d980001167983 */ /* 0x000ee20000100a00 */
[----:B0-----:R-:W-:-:S03]  /*1e130*/  IADD3 R6, P1, PT, R26, UR18, RZ ;  /* 0x000000121a067c10 */ /* 0x001fc6000ff3e0ff */
[----:B------:R0:W3:Y:S01]  /*1e140*/  LDG.E.U8 R114, desc[UR20][R8.64] ;  /* 0x0000001408727981 */ /* 0x0000e2000c1e1100 */
[----:B-1----:R-:W-:-:S03]  /*1e150*/  IADD3 R4, P0, PT, R12, UR18, RZ ;  /* 0x000000120c047c10 */ /* 0x002fc6000ff1e0ff */
[----:B------:R-:W3:Y:S01]  /*1e160*/  LDG.E.U8 R138, desc[UR20][R138.64] ;  /* 0x000000148a8a7981 */ /* 0x000ee2000c1e1100 */
[----:B------:R-:W-:-:S03]  /*1e170*/  IADD3.X R5, PT, PT, R13, UR4, RZ, P0, !PT ;  /* 0x000000040d057c10 */ /* 0x000fc600087fe4ff */
[----:B------:R-:W3:Y:S01]  /*1e180*/  LDL.64 R12, [R1+0xd18] ;  /* 0x000d1800010c7983 */ /* 0x000ee20000100a00 */
[----:B------:R-:W-:-:S03]  /*1e190*/  IADD3.X R7, PT, PT, R27, UR4, RZ, P1, !PT ;  /* 0x000000041b077c10 */ /* 0x000fc60008ffe4ff */
[----:B------:R-:W3:Y:S01]  /*1e1a0*/  LDL.64 R26, [R1+0xd90] ;  /* 0x000d9000011a7983 */ /* 0x000ee20000100a00 */
[----:B0-----:R-:W-:-:S03]  /*1e1b0*/  IADD3 R8, P1, PT, R20, UR18, RZ ;  /* 0x0000001214087c10 */ /* 0x001fc6000ff3e0ff */
[----:B------:R2:W3:Y:S01]  /*1e1c0*/  LDG.E.U8 R113, desc[UR20][R6.64] ;  /* 0x0000001406717981 */ /* 0x0004e2000c1e1100 */
[----:B------:R-:W-:-:S03]  /*1e1d0*/  IADD3.X R9, PT, PT, R21, UR4, RZ, P1, !PT ;  /* 0x0000000415097c10 */ /* 0x000fc60008ffe4ff */
[----:B------:R-:W3:Y:S04]  /*1e1e0*/  LDL.64 R20, [R1+0xd10] ;  /* 0x000d100001147983 */ /* 0x000ee80000100a00 */
[----:B------:R4:W3:Y:S04]  /*1e1f0*/  LDG.E.U8 R112, desc[UR20][R4.64] ;  /* 0x0000001404707981 */ /* 0x0008e8000c1e1100 */
[----:B------:R0:W3:Y:S04]  /*1e200*/  LDG.E.U8 R111, desc[UR20][R8.64] ;  /* 0x00000014086f7981 */ /* 0x0000e8000c1e1100 */
[----:B------:R-:W3:Y:S01]  /*1e210*/  LDG.E.U8 R158, desc[UR20][R158.64] ;  /* 0x000000149e9e7981 */ /* 0x000ee2000c1e1100 */
[----:B--2---:R-:W-:-:S04]  /*1e220*/  IADD3 R6, P0, PT, R10, UR18, RZ ;  /* 0x000000120a067c10 */ /* 0x004fc8000ff1e0ff */
[----:B------:R-:W-:Y:S02]  /*1e230*/  IADD3.X R7, PT, PT, R11, UR4, RZ, P0, !PT ;  /* 0x000000040b077c10 */ /* 0x000fe400087fe4ff */
[----:B------:R-:W2:Y:S01]  /*1e240*/  LDL.64 R10, [R1+0xc98] ;  /* 0x000c9800010a7983 */ /* 0x000ea20000100a00 */
[----:B----4-:R-:W-:-:S03]  /*1e250*/  IADD3 R4, P1, PT, R18, UR18, RZ ;  /* 0x0000001212047c10 */ /* 0x010fc6000ff3e0ff */
[----:B------:R3:W4:Y:S01]  /*1e260*/  LDG.E.U8 R110, desc[UR20][R6.64] ;  /* 0x00000014066e7981 */ /* 0x000722000c1e1100 */
[----:B------:R-:W-:-:S03]  /*1e270*/  IADD3.X R5, PT, PT, R19, UR4, RZ, P1, !PT ;  /* 0x0000000413057c10 */ /* 0x000fc60008ffe4ff */
[----:B------:R-:W4:Y:S01]  /*1e280*/  LDL.64 R18, [R1+0xc90] ;  /* 0x000c900001127983 */ /* 0x000f220000100a00 */
[----:B0-----:R-:W-:-:S03]  /*1e290*/  IADD3 R8, P0, PT, R24, UR18, RZ ;  /* 0x0000001218087c10 */ /* 0x001fc6000ff1e0ff */
[----:B------:R0:W4:Y:S01]  /*1e2a0*/  LDG.E.U8 R109, desc[UR20][R4.64] ;  /* 0x00000014046d7981 */ /* 0x000122000c1e1100 */
[----:B---3--:R-:W-:Y:S02]  /*1e2b0*/  IADD3 R6, P1, PT, R16, UR18, RZ ;  /* 0x0000001210067c10 */ /* 0x008fe4000ff3e0ff */
[----:B------:R-:W-:Y:S02]  /*1e2c0*/  IADD3.X R9, PT, PT, R25, UR4, RZ, P0, !PT ;  /* 0x0000000419097c10 */ /* 0x000fe400087fe4ff */
[----:B------:R-:W-:Y:S01]  /*1e2d0*/  IADD3.X R7, PT, PT, R17, UR4, RZ, P1, !PT ;  /* 0x0000000411077c10 */ /* 0x000fe20008ffe4ff */
[----:B------:R-:W3:Y:S04]  /*1e2e0*/  LDL.64 R24, [R1+0xc18] ;  /* 0x000c180001187983 */ /* 0x000ee80000100a00 */
[----:B------:R-:W3:Y:S01]  /*1e2f0*/  LDL.64 R16, [R1+0xc10] ;  /* 0x000c100001107983 */ /* 0x000ee20000100a00 */
[----:B0-----:R-:W-:-:S03]  /*1e300*/  IADD3 R4, P0, PT, R14, UR18, RZ ;  /* 0x000000120e047c10 */ /* 0x001fc6000ff1e0ff */
[----:B------:R0:W3:Y:S01]  /*1e310*/  LDG.E.U8 R108, desc[UR20][R8.64] ;  /* 0x00000014086c7981 */ /* 0x0000e2000c1e1100 */
[----:B------:R-:W-:-:S03]  /*1e320*/  IADD3.X R5, PT, PT, R15, UR4, RZ, P0, !PT ;  /* 0x000000040f057c10 */ /* 0x000fc600087fe4ff */
[----:B------:R-:W3:Y:S04]  /*1e330*/  LDL.64 R14, [R1+0xb98] ;  /* 0x000b9800010e7983 */ /* 0x000ee80000100a00 */
[----:B------:R1:W3:Y:S01]  /*1e340*/  LDG.E.U8 R106, desc[UR20][R4.64] ;  /* 0x00000014046a7981 */ /* 0x0002e2000c1e1100 */
[----:B0-----:R-:W-:-:S03]  /*1e350*/  IADD3 R8, P1, PT, R22, UR18, RZ ;  /* 0x0000001216087c10 */ /* 0x001fc6000ff3e0ff */
[----:B------:R0:W3:Y:S01]  /*1e360*/  LDG.E.U8 R107, desc[UR20][R6.64] ;  /* 0x00000014066b7981 */ /* 0x0000e2000c1e1100 */
[----:B------:R-:W-:-:S03]  /*1e370*/  IADD3.X R9, PT, PT, R23, UR4, RZ, P1, !PT ;  /* 0x0000000417097c10 */ /* 0x000fc60008ffe4ff */
[----:B------:R-:W3:Y:S01]  /*1e380*/  LDL.64 R22, [R1+0xb90] ;  /* 0x000b900001167983 */ /* 0x000ee20000100a00 */
[----:B-1----:R-:W-:-:S03]  /*1e390*/  IADD3 R4, P1, PT, R12, UR18, RZ ;  /* 0x000000120c047c10 */ /* 0x002fc6000ff3e0ff */
[----:B------:R1:W3:Y:S01]  /*1e3a0*/  LDG.E.U8 R105, desc[UR20][R8.64] ;  /* 0x0000001408697981 */ /* 0x0002e2000c1e1100 */
[----:B------:R-:W-:-:S03]  /*1e3b0*/  IADD3.X R5, PT, PT, R13, UR4, RZ, P1, !PT ;  /* 0x000000040d057c10 */ /* 0x000fc60008ffe4ff */
[----:B------:R-:W3:Y:S01]  /*1e3c0*/  LDL.64 R12, [R1+0xb10] ;  /* 0x000b1000010c7983 */ /* 0x000ee20000100a00 */
[----:B0-----:R-:W-:-:S03]  /*1e3d0*/  IADD3 R6, P0, PT, R26, UR18, RZ ;  /* 0x000000121a067c10 */ /* 0x001fc6000ff1e0ff */
[----:B------:R-:W3:Y:S01]  /*1e3e0*/  LDG.E.U8 R103, desc[UR20][R4.64] ;  /* 0x0000001404677981 */ /* 0x000ee2000c1e1100 */
[----:B------:R-:W-:-:S03]  /*1e3f0*/  IADD3.X R7, PT, PT, R27, UR4, RZ, P0, !PT ;  /* 0x000000041b077c10 */ /* 0x000fc600087fe4ff */
[----:B------:R-:W3:Y:S01]  /*1e400*/  LDL.64 R26, [R1+0xb18] ;  /* 0x000b1800011a7983 */ /* 0x000ee20000100a00 */
[----:B-1----:R-:W-:-:S03]  /*1e410*/  IADD3 R8, P0, PT, R20, UR18, RZ ;  /* 0x0000001214087c10 */ /* 0x002fc6000ff1e0ff */
[----:B------:R2:W3:Y:S01]  /*1e420*/  LDG.E.U8 R104, desc[UR20][R6.64] ;  /* 0x0000001406687981 */ /* 0x0004e2000c1e1100 */
[----:B------:R-:W-:-:S03]  /*1e430*/  IADD3.X R9, PT, PT, R21, UR4, RZ, P0, !PT ;  /* 0x0000000415097c10 */ /* 0x000fc600087fe4ff */
[----:B------:R-:W3:Y:S04]  /*1e440*/  LDL.64 R20, [R1+0x250] ;  /* 0x0002500001147983 */ /* 0x000ee80000100a00 */
[----:B------:R3:W3:Y:S01]  /*1e450*/  LDG.E.U8 R102, desc[UR20][R8.64] ;  /* 0x0000001408667981 */ /* 0x0006e2000c1e1100 */
[----:B--2---:R-:W-:-:S04]  /*1e460*/  IADD3 R6, P1, PT, R10, UR18, RZ ;  /* 0x000000120a067c10 */ /* 0x004fc8000ff3e0ff */
[----:B------:R-:W-:Y:S02]  /*1e470*/  IADD3.X R7, PT, PT, R11, UR4, RZ, P1, !PT ;  /* 0x000000040b077c10 */ /* 0x000fe40008ffe4ff */
[----:B------:R-:W2:Y:S01]  /*1e480*/  LDL.64 R10, [R1+0x248] ;  /* 0x00024800010a7983 */ /* 0x000ea20000100a00 */
[----:B----4-:R-:W-:-:S03]  /*1e490*/  IADD3 R4, P0, PT, R18, UR18, RZ ;  /* 0x0000001212047c10 */ /* 0x010fc6000ff1e0ff */
[----:B------:R0:W4:Y:S01]  /*1e4a0*/  LDG.E.U8 R101, desc[UR20][R6.64] ;  /* 0x0000001406657981 */ /* 0x000122000c1e1100 */
[----:B------:R-:W-:-:S03]  /*1e4b0*/  IADD3.X R5, PT, PT, R19, UR4, RZ, P0, !PT ;  /* 0x0000000413057c10 */ /* 0x000fc600087fe4ff */
[----:B------:R-:W4:Y:S01]  /*1e4c0*/  LDL.64 R18, [R1+0x1088] ;  /* 0x0010880001127983 */ /* 0x000f220000100a00 */
[----:B---3--:R-:W-:-:S03]  /*1e4d0*/  IADD3 R8, P1, PT, R24, UR18, RZ ;  /* 0x0000001218087c10 */ /* 0x008fc6000ff3e0ff */
[----:B------:R1:W3:Y:S01]  /*1e4e0*/  LDG.E.U8 R100, desc[UR20][R4.64] ;  /* 0x0000001404647981 */ /* 0x0002e2000c1e1100 */
[----:B0-----:R-:W-:Y:S02]  /*1e4f0*/  IADD3 R6, P0, PT, R16, UR18, RZ ;  /* 0x0000001210067c10 */ /* 0x001fe4000ff1e0ff */
[----:B------:R-:W-:Y:S02]  /*1e500*/  IADD3.X R9, PT, PT, R25, UR4, RZ, P1, !PT ;  /* 0x0000000419097c10 */ /* 0x000fe40008ffe4ff */
[----:B------:R-:W-:Y:S01]  /*1e510*/  IADD3.X R7, PT, PT, R17, UR4, RZ, P0, !PT ;  /* 0x0000000411077c10 */ /* 0x000fe200087fe4ff */
[----:B------:R-:W3:Y:S01]  /*1e520*/  LDL.64 R24, [R1+0x1080] ;  /* 0x0010800001187983 */ /* 0x000ee20000100a00 */
[----:B-1----:R-:W-:-:S03]  /*1e530*/  IADD3 R4, P1, PT, R14, UR18, RZ ;  /* 0x000000120e047c10 */ /* 0x002fc6000ff3e0ff */
[----:B------:R-:W3:Y:S01]  /*1e540*/  LDL.64 R16, [R1+0x1008] ;  /* 0x0010080001107983 */ /* 0x000ee20000100a00 */
[----:B------:R-:W-:-:S03]  /*1e550*/  IADD3.X R5, PT, PT, R15, UR4, RZ, P1, !PT ;  /* 0x000000040f057c10 */ /* 0x000fc60008ffe4ff */
[----:B------:R0:W3:Y:S04]  /*1e560*/  LDG.E.U8 R99, desc[UR20][R8.64] ;  /* 0x0000001408637981 */ /* 0x0000e8000c1e1100 */
[----:B------:R-:W3:Y:S04]  /*1e570*/  LDL.64 R14, [R1+0x1000] ;  /* 0x00100000010e7983 */ /* 0x000ee80000100a00 */
[----:B------:R1:W3:Y:S01]  /*1e580*/  LDG.E.U8 R97, desc[UR20][R4.64] ;  /* 0x0000001404617981 */ /* 0x0002e2000c1e1100 */
[----:B0-----:R-:W-:-:S03]  /*1e590*/  IADD3 R8, P0, PT, R22, UR18, RZ ;  /* 0x0000001216087c10 */ /* 0x001fc6000ff1e0ff */
[----:B------:R0:W3:Y:S01]  /*1e5a0*/  LDG.E.U8 R98, desc[UR20][R6.64] ;  /* 0x0000001406627981 */ /* 0x0000e2000c1e1100 */
[----:B------:R-:W-:-:S03]  /*1e5b0*/  IADD3.X R9, PT, PT, R23, UR4, RZ, P0, !PT ;  /* 0x0000000417097c10 */ /* 0x000fc600087fe4ff */
[----:B------:R-:W3:Y:S01]  /*1e5c0*/  LDL.64 R22, [R1+0xf88] ;  /* 0x000f880001167983 */ /* 0x000ee20000100a00 */
[----:B-1----:R-:W-:-:S03]  /*1e5d0*/  IADD3 R4, P2, PT, R12, UR18, RZ ;  /* 0x000000120c047c10 */ /* 0x002fc6000ff5e0ff */
[----:B------:R-:W3:Y:S01]  /*1e5e0*/  LDG.E.U8 R96, desc[UR20][R8.64] ;  /* 0x0000001408607981 */ /* 0x000ee2000c1e1100 */
[----:B------:R-:W-:-:S03]  /*1e5f0*/  IADD3.X R5, PT, PT, R13, UR4, RZ, P2, !PT ;  /* 0x000000040d057c10 */ /* 0x000fc600097fe4ff */
[----:B------:R-:W3:Y:S01]  /*1e600*/  LDL.64 R12, [R1+0xf08] ;  /* 0x000f0800010c7983 */ /* 0x000ee20000100a00 */
[----:B0-----:R-:W-:-:S03]  /*1e610*/  IADD3 R6, P1, PT, R26, UR18, RZ ;  /* 0x000000121a067c10 */ /* 0x001fc6000ff3e0ff */
[----:B------:R0:W3:Y:S01]  /*1e620*/  LDG.E.U8 R94, desc[UR20][R4.64] ;  /* 0x00000014045e7981 */ /* 0x0000e2000c1e1100 */
[----:B------:R-:W-:-:S03]  /*1e630*/  IADD3.X R7, PT, PT, R27, UR4, RZ, P1, !PT ;  /* 0x000000041b077c10 */ /* 0x000fc60008ffe4ff */
[----:B------:R-:W3:Y:S01]  /*1e640*/  LDL.64 R26, [R1+0xf80] ;  /* 0x000f8000011a7983 */ /* 0x000ee20000100a00 */
[C---:B------:R-:W-:Y:S01]  /*1e650*/  IADD3 RZ, P0, PT, R20.reuse, UR18, RZ ;  /* 0x0000001214ff7c10 */ /* 0x040fe2000ff1e0ff */
[----:B------:R-:W-:Y:S02]  /*1e660*/  VIADD R156, R20, UR18 ;  /* 0x00000012149c7c36 */ /* 0x000fe40008000000 */
[----:B------:R1:W3:Y:S01]  /*1e670*/  LDG.E.U8 R95, desc[UR20][R6.64] ;  /* 0x00000014065f7981 */ /* 0x0002e2000c1e1100 */
[----:B------:R-:W-:-:S03]  /*1e680*/  IADD3.X R157, PT, PT, R21, UR5, RZ, P0, !PT ;  /* 0x00000005159d7c10 */ /* 0x000fc600087fe4ff */
[----:B------:R-:W3:Y:S04]  /*1e690*/  LDL.64 R20, [R1+0xf00] ;  /* 0x000f000001147983 */ /* 0x000ee80000100a00 */
[----:B------:R-:W3:Y:S01]  /*1e6a0*/  LDG.E.U8 R156, desc[UR20][R156.64] ;  /* 0x000000149c9c7981 */ /* 0x000ee2000c1e1100 */
[C---:B--2---:R-:W-:Y:S01]  /*1e6b0*/  IADD3 RZ, P1, PT, R10.reuse, UR18, RZ ;  /* 0x000000120aff7c10 */ /* 0x044fe2000ff3e0ff */
[----:B------:R-:W-:-:S03]  /*1e6c0*/  VIADD R154, R10, UR18 ;  /* 0x000000120a9a7c36 */ /* 0x000fc60008000000 */
[----:B------:R-:W-:Y:S02]  /*1e6d0*/  IADD3.X R155, PT, PT, R11, UR5, RZ, P1, !PT ;  /* 0x000000050b9b7c10 */ /* 0x000fe40008ffe4ff */
[----:B------:R-:W2:Y:S01]  /*1e6e0*/  LDL.64 R10, [R1+0xe88] ;  /* 0x000e8800010a7983 */ /* 0x000ea20000100a00 */
[----:B----4-:R-:W-:-:S03]  /*1e6f0*/  IADD3 R136, P0, PT, R18, UR18, RZ ;  /* 0x0000001212887c10 */ /* 0x010fc6000ff1e0ff */
[----:B------:R-:W4:Y:S01]  /*1e700*/  LDG.E.U8 R154, desc[UR20][R154.64] ;  /* 0x000000149a9a7981 */ /* 0x000f22000c1e1100 */
[----:B------:R-:W-:-:S03]  /*1e710*/  IADD3.X R137, PT, PT, R19, UR4, RZ, P0, !PT ;  /* 0x0000000413897c10 */ /* 0x000fc600087fe4ff */
[----:B------:R-:W4:Y:S04]  /*1e720*/  LDL.64 R18, [R1+0xe80] ;  /* 0x000e800001127983 */ /* 0x000f280000100a00 */
[----:B------:R-:W4:Y:S01]  /*1e730*/  LDG.E.U8 R136, desc[UR20][R136.64] ;  /* 0x0000001488887981 */ /* 0x000f22000c1e1100 */
[----:B---3--:R-:W-:Y:S02]  /*1e740*/  IADD3 R134, P1, PT, R24, UR18, RZ ;  /* 0x0000001218867c10 */ /* 0x008fe4000ff3e0ff */
[----:B0-----:R-:W-:Y:S02]  /*1e750*/  IADD3 R4, P0, PT, R16, UR18, RZ ;  /* 0x0000001210047c10 */ /* 0x001fe4000ff1e0ff */
[----:B------:R-:W-:Y:S02]  /*1e760*/  IADD3.X R135, PT, PT, R25, UR4, RZ, P1, !PT ;  /* 0x0000000419877c10 */ /* 0x000fe40008ffe4ff */
[----:B------:R-:W-:Y:S01]  /*1e770*/  IADD3.X R5, PT, PT, R17, UR4, RZ, P0, !PT ;  /* 0x0000000411057c10 */ /* 0x000fe200087fe4ff */
[----:B------:R-:W3:Y:S01]  /*1e780*/  LDL.64 R24, [R1+0xe08] ;  /* 0x000e080001187983 */ /* 0x000ee20000100a00 */
[----:B------:R-:W-:-:S03]  /*1e790*/  IADD3 R8, P1, PT, R14, UR18, RZ ;  /* 0x000000120e087c10 */ /* 0x000fc6000ff3e0ff */
[----:B------:R-:W3:Y:S01]  /*1e7a0*/  LDL.64 R16, [R1+0xe00] ;  /* 0x000e000001107983 */ /* 0x000ee20000100a00 */
[----:B------:R-:W-:-:S03]  /*1e7b0*/  IADD3.X R9, PT, PT, R15, UR4, RZ, P1, !PT ;  /* 0x000000040f097c10 */ /* 0x000fc60008ffe4ff */
[----:B------:R-:W3:Y:S04]  /*1e7c0*/  LDG.E.U8 R93, desc[UR20][R4.64] ;  /* 0x00000014045d7981 */ /* 0x000ee8000c1e1100 */
[----:B------:R-:W3:Y:S01]  /*1e7d0*/  LDL.64 R14, [R1+0xd88] ;  /* 0x000d8800010e7983 */ /* 0x000ee20000100a00 */
[----:B-1----:R-:W-:-:S03]  /*1e7e0*/  IADD3 R6, P0, PT, R22, UR18, RZ ;  /* 0x0000001216067c10 */ /* 0x002fc6000ff1e0ff */
[----:B------:R0:W3:Y:S01]  /*1e7f0*/  LDG.E.U8 R92, desc[UR20][R8.64] ;  /* 0x00000014085c7981 */ /* 0x0000e2000c1e1100 */
[----:B------:R-:W-:-:S03]  /*1e800*/  IADD3.X R7, PT, PT, R23, UR4, RZ, P0, !PT ;  /* 0x0000000417077c10 */ /* 0x000fc600087fe4ff */
[----:B------:R-:W3:Y:S04]  /*1e810*/  LDG.E.U8 R134, desc[UR20][R134.64] ;  /* 0x0000001486867981 */ /* 0x000ee8000c1e1100 */
[----:B------:R-:W3:Y:S01]  /*1e820*/  LDL.64 R22, [R1+0xd80] ;  /* 0x000d800001167983 */ /* 0x000ee20000100a00 */
[----:B0-----:R-:W-:-:S03]  /*1e830*/  IADD3 R8, P0, PT, R12, UR18, RZ ;  /* 0x000000120c087c10 */ /* 0x001fc6000ff1e0ff */
[----:B------:R0:W3:Y:S01]  /*1e840*/  LDG.E.U8 R91, desc[UR20][R6.64] ;  /* 0x00000014065b7981 */ /* 0x0000e2000c1e1100 */
[----:B------:R-:W-:-:S03]  /*1e850*/  IADD3.X R9, PT, PT, R13, UR4, RZ, P0, !PT ;  /* 0x000000040d097c10 */ /* 0x000fc600087fe4ff */
[----:B------:R-:W3:Y:S01]  /*1e860*/  LDL.64 R12, [R1+0xd00] ;  /* 0x000d0000010c7983 */ /* 0x000ee20000100a00 */
[----:B------:R-:W-:-:S03]  /*1e870*/  IADD3 R4, P1, PT, R26, UR18, RZ ;  /* 0x000000121a047c10 */ /* 0x000fc6000ff3e0ff */
[----:B------:R-:W3:Y:S01]  /*1e880*/  LDG.E.U8 R89, desc[UR20][R8.64] ;  /* 0x0000001408597981 */ /* 0x000ee2000c1e1100 */
[----:B------:R-:W-:-:S03]  /*1e890*/  IADD3.X R5, PT, PT, R27, UR4, RZ, P1, !PT ;  /* 0x000000041b057c10 */ /* 0x000fc60008ffe4ff */
[----:B------:R-:W3:Y:S01]  /*1e8a0*/  LDL.64 R26, [R1+0xd08] ;  /* 0x000d0800011a7983 */ /* 0x000ee20000100a00 */
[----:B0-----:R-:W-:-:S03]  /*1e8b0*/  IADD3 R6, P1, PT, R20, UR18, RZ ;  /* 0x0000001214067c10 */ /* 0x001fc6000ff3e0ff */
        /* <DEDUP_REMOVED lines=10> */
[----:B------:R-:W4:Y:S04]  /*1e960*/  LDL.64 R18, [R1+0xc08] ;  /* 0x000c080001127983 */ /* 0x000f280000100a00 */
[----:B------:R1:W4:Y:S01]  /*1e970*/  LDG.E.U8 R86, desc[UR20][R8.64] ;  /* 0x0000001408567981 */ /* 0x000322000c1e1100 */
[----:B---3--:R-:W-:Y:S02]  /*1e980*/  IADD3 R6, P0, PT, R24, UR18, RZ ;  /* 0x0000001218067c10 */ /* 0x008fe4000ff1e0ff */
        /* <DEDUP_REMOVED lines=47> */
[----:B------:R-:W3:Y:S01]  /*1ec80*/  LDG.E.U8 R74, desc[UR20][R8.64] ;  /* 0x00000014084a7981 */ /* 0x000ee2000c1e1100 */
[----:B------:R-:W-:-:S03]  /*1ec90*/  IADD3.X R7, PT, PT, R23, UR4, RZ, P0, !PT ;  /* 0x0000000417077c10 */ /* 0x000fc600087fe4ff */
[----:B------:R-:W3:Y:S01]  /*1eca0*/  LDL.64 R22, [R1+0xf70] ;  /* 0x000f700001167983 */ /* 0x000ee20000100a00 */
[C---:B------:R-:W-:Y:S01]  /*1ecb0*/  IADD3 RZ, P0, PT, R12.reuse, UR18, RZ ;  /* 0x000000120cff7c10 */ /* 0x040fe2000ff1e0ff */
[----:B------:R-:W-:Y:S02]  /*1ecc0*/  VIADD R152, R12, UR18 ;  /* 0x000000120c987c36 */ /* 0x000fe40008000000 */
[----:B------:R-:W3:Y:S01]  /*1ecd0*/  LDG.E.U8 R73, desc[UR20][R6.64] ;  /* 0x0000001406497981 */ /* 0x000ee2000c1e1100 */
[----:B------:R-:W-:-:S03]  /*1ece0*/  IADD3.X R153, PT, PT, R13, UR5, RZ, P0, !PT ;  /* 0x000000050d997c10 */ /* 0x000fc600087fe4ff */
[----:B------:R-:W3:Y:S01]  /*1ecf0*/  LDL.64 R12, [R1+0xef0] ;  /* 0x000ef000010c7983 */ /* 0x000ee20000100a00 */
[----:B-1----:R-:W-:-:S03]  /*1ed00*/  IADD3 R4, P1, PT, R26, UR18, RZ ;  /* 0x000000121a047c10 */ /* 0x002fc6000ff3e0ff */
[----:B------:R-:W3:Y:S01]  /*1ed10*/  LDG.E.U8 R152, desc[UR20][R152.64] ;  /* 0x0000001498987981 */ /* 0x000ee2000c1e1100 */
        /* <DEDUP_REMOVED lines=8> */
[----:B--2---:R-:W-:-:S04]  /*1eda0*/  IADD3 R132, P0, PT, R10, UR18, RZ ;  /* 0x000000120a847c10 */ /* 0x004fc8000ff1e0ff */
        /* <DEDUP_REMOVED lines=8> */
[----:B------:R-:W-:Y:S02]  /*1ee30*/  IADD3 R8, P1, PT, R16, UR18, RZ ;  /* 0x0000001210087c10 */ /* 0x000fe4000ff3e0ff */
[----:B------:R-:W-:Y:S02]  /*1ee40*/  IADD3.X R5, PT, PT, R25, UR4, RZ, P0, !PT ;  /* 0x0000000419057c10 */ /* 0x000fe400087fe4ff */
[----:B------:R-:W-:Y:S01]  /*1ee50*/  IADD3.X R9, PT, PT, R17, UR4, RZ, P1, !PT ;  /* 0x0000000411097c10 */ /* 0x000fe20008ffe4ff */
[----:B------:R-:W3:Y:S01]  /*1ee60*/  LDL.64 R24, [R1+0xdf0] ;  /* 0x000df00001187983 */ /* 0x000ee20000100a00 */
[----:B------:R-:W-:-:S03]  /*1ee70*/  IADD3 R6, P0, PT, R14, UR18, RZ ;  /* 0x000000120e067c10 */ /* 0x000fc6000ff1e0ff */
        /* <DEDUP_REMOVED lines=76> */
[----:B------:R-:W3:Y:S01]  /*1f340*/  LDG.E.U8 R51, desc[UR20][R6.64] ;  /* 0x0000001406337981 */ /* 0x000ee2000c1e1100 */
[----:B0-----:R-:W-:-:S03]  /*1f350*/  IADD3 R4, P1, PT, R22, UR18, RZ ;  /* 0x0000001216047c10 */ /* 0x001fc6000ff3e0ff */
[----:B------:R-:W3:Y:S01]  /*1f360*/  LDG.E.U8 R52, desc[UR20][R8.64] ;  /* 0x0000001408347981 */ /* 0x000ee2000c1e1100 */
[----:B------:R-:W-:-:S03]  /*1f370*/  IADD3.X R5, PT, PT, R23, UR4, RZ, P1, !PT ;  /* 0x0000000417057c10 */ /* 0x000fc60008ffe4ff */
[----:B------:R-:W3:Y:S01]  /*1f380*/  LDL.64 R22, [R1+0xee8] ;  /* 0x000ee80001167983 */ /* 0x000ee20000100a00 */
[C---:B------:R-:W-:Y:S01]  /*1f390*/  IADD3 RZ, P1, PT, R12.reuse, UR18, RZ ;  /* 0x000000120cff7c10 */ /* 0x040fe2000ff3e0ff */
[----:B------:R-:W-:Y:S02]  /*1f3a0*/  VIADD R146, R12, UR18 ;  /* 0x000000120c927c36 */ /* 0x000fe40008000000 */
[----:B------:R2:W3:Y:S01]  /*1f3b0*/  LDG.E.U8 R50, desc[UR20][R4.64] ;  /* 0x0000001404327981 */ /* 0x0004e2000c1e1100 */
[----:B------:R-:W-:-:S03]  /*1f3c0*/  IADD3.X R147, PT, PT, R13, UR5, RZ, P1, !PT ;  /* 0x000000050d937c10 */ /* 0x000fc60008ffe4ff */
[----:B------:R-:W3:Y:S01]  /*1f3d0*/  LDL.64 R12, [R1+0xe68] ;  /* 0x000e6800010c7983 */ /* 0x000ee20000100a00 */
[C---:B------:R-:W-:Y:S01]  /*1f3e0*/  IADD3 RZ, P0, PT, R26.reuse, UR18, RZ ;  /* 0x000000121aff7c10 */ /* 0x040fe2000ff1e0ff */
[----:B------:R-:W-:Y:S02]  /*1f3f0*/  VIADD R148, R26, UR18 ;  /* 0x000000121a947c36 */ /* 0x000fe40008000000 */
[----:B------:R-:W3:Y:S01]  /*1f400*/  LDG.E.U8 R146, desc[UR20][R146.64] ;  /* 0x0000001492927981 */ /* 0x000ee2000c1e1100 */
[----:B------:R-:W-:-:S03]  /*1f410*/  IADD3.X R149, PT, PT, R27, UR5, RZ, P0, !PT ;  /* 0x000000051b957c10 */ /* 0x000fc600087fe4ff */
[----:B------:R-:W3:Y:S01]  /*1f420*/  LDL.64 R26, [R1+0xee0] ;  /* 0x000ee000011a7983 */ /* 0x000ee20000100a00 */
[----:B------:R-:W-:-:S03]  /*1f430*/  IADD3 R128, P0, PT, R20, UR18, RZ ;  /* 0x0000001214807c10 */ /* 0x000fc6000ff1e0ff */
[----:B------:R-:W3:Y:S01]  /*1f440*/  LDG.E.U8 R148, desc[UR20][R148.64] ;  /* 0x0000001494947981 */ /* 0x000ee2000c1e1100 */
[----:B------:R-:W-:-:S03]  /*1f450*/  IADD3.X R129, PT, PT, R21, UR4, RZ, P0, !PT ;  /* 0x0000000415817c10 */ /* 0x000fc600087fe4ff */
[----:B------:R-:W3:Y:S04]  /*1f460*/  LDL.64 R20, [R1+0xe60] ;  /* 0x000e600001147983 */ /* 0x000ee80000100a00 */
[----:B------:R-:W3:Y:S01]  /*1f470*/  LDG.E.U8 R128, desc[UR20][R128.64] ;  /* 0x0000001480807981 */ /* 0x000ee2000c1e1100 */
        /* <DEDUP_REMOVED lines=29> */
[----:B------:R-:W-:Y:S02]  /*1f650*/  IADD3.X R5, PT, PT, R27, UR4, RZ, P1, !PT ;  /* 0x000000041b057c10 */ /* 0x000fe40008ffe4ff */
[----:B-1----:R-:W-:Y:S01]  /*1f660*/  IADD3 R8, P1, PT, R20, UR18, RZ ;  /* 0x0000001214087c10 */ /* 0x002fe2000ff3e0ff */
[----:B------:R-:W3:Y:S04]  /*1f670*/  LDL.64 R26, [R1+0xb68] ;  /* 0x000b6800011a7983 */ /* 0x000ee80000100a00 */
        /* <DEDUP_REMOVED lines=32> */
[----:B------:R0:W3:Y:S01]  /*1f880*/  LDG.E.U8 R0, desc[UR20][R6.64] ;  /* 0x0000001406007981 */ /* 0x0000e2000c1e1100 */
[----:B------:R-:W-:Y:S02]  /*1f890*/  IADD3.X R5, PT, PT, R29, UR4, RZ, P0, !PT ;  /* 0x000000041d057c10 */ /* 0x000fe400087fe4ff */
[----:B-1----:R-:W-:-:S03]  /*1f8a0*/  IADD3 R8, P0, PT, R20, UR18, RZ ;  /* 0x0000001214087c10 */ /* 0x002fc6000ff1e0ff */
[----:B------:R2:W3:Y:S01]  /*1f8b0*/  LDG.E.U8 R34, desc[UR20][R4.64] ;  /* 0x0000001404227981 */ /* 0x0004e2000c1e1100 */
[----:B------:R-:W-:-:S03]  /*1f8c0*/  IADD3.X R9, PT, PT, R21, UR4, RZ, P0, !PT ;  /* 0x0000000415097c10 */ /* 0x000fc600087fe4ff */
[----:B------:R-:W3:Y:S01]  /*1f8d0*/  LDL.64 R20, [R1+0x218] ;  /* 0x0002180001147983 */ /* 0x000ee20000100a00 */
[----:B0-----:R-:W-:-:S03]  /*1f8e0*/  IADD3 R6, P0, PT, R26, UR18, RZ ;  /* 0x000000121a067c10 */ /* 0x001fc6000ff1e0ff */
[----:B------:R3:W3:Y:S01]  /*1f8f0*/  LDG.E.U8 R33, desc[UR20][R8.64] ;  /* 0x0000001408217981 */ /* 0x0006e2000c1e1100 */
[----:B------:R-:W-:-:S03]  /*1f900*/  IADD3.X R7, PT, PT, R27, UR4, RZ, P0, !PT ;  /* 0x000000041b077c10 */ /* 0x000fc600087fe4ff */
[----:B------:R-:W3:Y:S04]  /*1f910*/  LDL.64 R26, [R1+0xfd8] ;  /* 0x000fd800011a7983 */ /* 0x000ee80000100a00 */
[----:B------:R-:W3:Y:S01]  /*1f920*/  LDG.E.U8 R6, desc[UR20][R6.64] ;  /* 0x0000001406067981 */ /* 0x000ee2000c1e1100 */
[----:B--2---:R-:W-:-:S04]  /*1f930*/  IADD3 R4, P1, PT, R10, UR18, RZ ;  /* 0x000000120a047c10 */ /* 0x004fc8000ff3e0ff */
[----:B------:R-:W-:-:S05]  /*1f940*/  IADD3.X R5, PT, PT, R11, UR4, RZ, P1, !PT ;  /* 0x000000040b057c10 */ /* 0x000fca0008ffe4ff */
[----:B------:R0:W2:Y:S01]  /*1f950*/  LDG.E.U8 R32, desc[UR20][R4.64] ;  /* 0x0000001404207981 */ /* 0x0000a2000c1e1100 */
[----:B----4-:R-:W-:-:S04]  /*1f960*/  IADD3 R10, P1, PT, R18, UR18, RZ ;  /* 0x00000012120a7c10 */ /* 0x010fc8000ff3e0ff */
[----:B------:R-:W-:Y:S02]  /*1f970*/  IADD3.X R11, PT, PT, R19, UR4, RZ, P1, !PT ;  /* 0x00000004130b7c10 */ /* 0x000fe40008ffe4ff */
[----:B------:R-:W4:Y:S04]  /*1f980*/  LDL.64 R18, [R1+0x1050] ;  /* 0x0010500001127983 */ /* 0x000f280000100a00 */
[----:B------:R1:W2:Y:S01]  /*1f990*/  LDG.E.U8 R31, desc[UR20][R10.64] ;  /* 0x000000140a1f7981 */ /* 0x0002a2000c1e1100 */
[----:B---3--:R-:W-:Y:S02]  /*1f9a0*/  IADD3 R8, P0, PT, R24, UR18, RZ ;  /* 0x0000001218087c10 */ /* 0x008fe4000ff1e0ff */
[----:B0-----:R-:W-:Y:S02]  /*1f9b0*/  IADD3 R4, P1, PT, R16, UR18, RZ ;  /* 0x0000001210047c10 */ /* 0x001fe4000ff3e0ff */
[----:B------:R-:W-:-:S02]  /*1f9c0*/  IADD3.X R9, PT, PT, R25, UR4, RZ, P0, !PT ;  /* 0x0000000419097c10 */ /* 0x000fc400087fe4ff */
[----:B------:R-:W-:Y:S01]  /*1f9d0*/  IADD3.X R5, PT, PT, R17, UR4, RZ, P1, !PT ;  /* 0x0000000411057c10 */ /* 0x000fe20008ffe4ff */
[----:B------:R-:W3:Y:S01]  /*1f9e0*/  LDL.64 R24, [R1+0xf58] ;  /* 0x000f580001187983 */ /* 0x000ee20000100a00 */
[----:B------:R-:W-:-:S03]  /*1f9f0*/  IADD3 RZ, P0, PT, R14, UR18, RZ ;  /* 0x000000120eff7c10 */ /* 0x000fc6000ff1e0ff */
[----:B------:R-:W2:Y:S01]  /*1fa00*/  LDL.64 R16, [R1+0xfd0] ;  /* 0x000fd00001107983 */ /* 0x000ea20000100a00 */
[----:B------:R-:W-:Y:S01]  /*1fa10*/  VIADD R164, R14, UR18 ;  /* 0x000000120ea47c36 */ /* 0x000fe20008000000 */
[----:B------:R-:W-:Y:S02]  /*1fa20*/  IADD3.X R165, PT, PT, R15, UR5, RZ, P0, !PT ;  /* 0x000000050fa57c10 */ /* 0x000fe400087fe4ff */
[----:B------:R-:W3:Y:S04]  /*1fa30*/  LDG.E.U8 R30, desc[UR20][R8.64] ;  /* 0x00000014081e7981 */ /* 0x000ee8000c1e1100 */
[----:B------:R-:W3:Y:S01]  /*1fa40*/  LDL.64 R14, [R1+0xf50] ;  /* 0x000f5000010e7983 */ /* 0x000ee20000100a00 */
[C---:B------:R-:W-:Y:S01]  /*1fa50*/  VIADD R144, R12.reuse, UR18 ;  /* 0x000000120c907c36 */ /* 0x040fe20008000000 */
[----:B------:R-:W-:Y:S01]  /*1fa60*/  IADD3 RZ, P0, PT, R12, UR18, RZ ;  /* 0x000000120cff7c10 */ /* 0x000fe2000ff1e0ff */
[C---:B------:R-:W-:Y:S01]  /*1fa70*/  VIADD R162, R22.reuse, UR18 ;  /* 0x0000001216a27c36 */ /* 0x040fe20008000000 */
[----:B------:R-:W-:Y:S01]  /*1fa80*/  IADD3 RZ, P1, PT, R22, UR18, RZ ;  /* 0x0000001216ff7c10 */ /* 0x000fe2000ff3e0ff */
[----:B------:R0:W3:Y:S01]  /*1fa90*/  LDG.E.U8 R29, desc[UR20][R4.64] ;  /* 0x00000014041d7981 */ /* 0x0000e2000c1e1100 */
[----:B------:R-:W-:-:S03]  /*1faa0*/  IADD3.X R145, PT, PT, R13, UR5, RZ, P0, !PT ;  /* 0x000000050d917c10 */ /* 0x000fc600087fe4ff */
[----:B------:R-:W3:Y:S01]  /*1fab0*/  LDL.64 R12, [R1+0xed0] ;  /* 0x000ed000010c7983 */ /* 0x000ee20000100a00 */
[----:B------:R-:W-:-:S03]  /*1fac0*/  IADD3.X R163, PT, PT, R23, UR5, RZ, P1, !PT ;  /* 0x0000000517a37c10 */ /* 0x000fc60008ffe4ff */
[----:B------:R-:W3:Y:S01]  /*1fad0*/  LDL.64 R22, [R1+0xed8] ;  /* 0x000ed80001167983 */ /* 0x000ee20000100a00 */
[C---:B------:R-:W-:Y:S01]  /*1fae0*/  IADD3 RZ, P1, PT, R20.reuse, UR18, RZ ;  /* 0x0000001214ff7c10 */ /* 0x040fe2000ff3e0ff */
[----:B------:R-:W-:Y:S01]  /*1faf0*/  VIADD R142, R20, UR18 ;  /* 0x00000012148e7c36 */ /* 0x000fe20008000000 */
[----:B-1----:R-:W-:Y:S01]  /*1fb00*/  IADD3 R10, P0, PT, R116, UR18, RZ ;  /* 0x00000012740a7c10 */ /* 0x002fe2000ff1e0ff */
[----:B------:R-:W3:Y:S01]  /*1fb10*/  LDG.E.U8 R144, desc[UR20][R144.64] ;  /* 0x0000001490907981 */ /* 0x000ee2000c1e1100 */
[----:B------:R-:W-:-:S03]  /*1fb20*/  IADD3.X R143, PT, PT, R21, UR5, RZ, P1, !PT ;  /* 0x00000005158f7c10 */ /* 0x000fc60008ffe4ff */
[----:B------:R-:W3:Y:S01]  /*1fb30*/  LDL.64 R20, [R1+0xe58] ;  /* 0x000e580001147983 */ /* 0x000ee20000100a00 */
[----:B------:R-:W-:Y:S02]  /*1fb40*/  IADD3.X R11, PT, PT, R117, UR4, RZ, P0, !PT ;  /* 0x00000004750b7c10 */ /* 0x000fe400087fe4ff */
[----:B0-----:R-:W-:Y:S01]  /*1fb50*/  IADD3 R4, P0, PT, R26, UR18, RZ ;  /* 0x000000121a047c10 */ /* 0x001fe2000ff1e0ff */
[----:B------:R-:W3:Y:S03]  /*1fb60*/  LDL.64 R116, [R1+0xcd0] ;  /* 0x000cd00001747983 */ /* 0x000ee60000100a00 */
[----:B------:R-:W-:Y:S01]  /*1fb70*/  IADD3.X R5, PT, PT, R27, UR4, RZ, P0, !PT ;  /* 0x000000041b057c10 */ /* 0x000fe200087fe4ff */
[----:B------:R2:W3:Y:S04]  /*1fb80*/  LDG.E.U8 R28, desc[UR20][R10.64] ;  /* 0x000000140a1c7981 */ /* 0x0004e8000c1e1100 */
[----:B------:R-:W3:Y:S04]  /*1fb90*/  LDG.E.U8 R26, desc[UR20][R4.64] ;  /* 0x00000014041a7981 */ /* 0x000ee8000c1e1100 */
[----:B------:R-:W3:Y:S04]  /*1fba0*/  LDG.E.U8 R142, desc[UR20][R142.64] ;  /* 0x000000148e8e7981 */ /* 0x000ee8000c1e1100 */
[----:B------:R-:W3:Y:S04]  /*1fbb0*/  LDG.E.U8 R164, desc[UR20][R164.64] ;  /* 0x00000014a4a47981 */ /* 0x000ee8000c1e1100 */
[----:B------:R-:W3:Y:S01]  /*1fbc0*/  LDG.E.U8 R162, desc[UR20][R162.64] ;  /* 0x00000014a2a27981 */ /* 0x000ee2000c1e1100 */
[----:B----4-:R-:W-:-:S04]  /*1fbd0*/  IADD3 R8, P1, PT, R18, UR18, RZ ;  /* 0x0000001212087c10 */ /* 0x010fc8000ff3e0ff */
[----:B------:R-:W-:Y:S02]  /*1fbe0*/  IADD3.X R9, PT, PT, R19, UR4, RZ, P1, !PT ;  /* 0x0000000413097c10 */ /* 0x000fe40008ffe4ff */
[----:B------:R-:W4:Y:S04]  /*1fbf0*/  LDL.64 R18, [R1+0xdd8] ;  /* 0x000dd80001127983 */ /* 0x000f280000100a00 */
[----:B------:R3:W4:Y:S01]  /*1fc00*/  LDG.E.U8 R27, desc[UR20][R8.64] ;  /* 0x00000014081b7981 */ /* 0x000722000c1e1100 */
[----:B--2---:R-:W-:Y:S02]  /*1fc10*/  IADD3 R10, P1, PT, R16, UR18, RZ ;  /* 0x00000012100a7c10 */ /* 0x004fe4000ff3e0ff */
[----:B---3--:R-:W-:Y:S02]  /*1fc20*/  IADD3 R8, P0, PT, R24, UR18, RZ ;  /* 0x0000001218087c10 */ /* 0x008fe4000ff1e0ff */
[----:B------:R-:W-:-:S02]  /*1fc30*/  IADD3.X R11, PT, PT, R17, UR4, RZ, P1, !PT ;  /* 0x00000004110b7c10 */ /* 0x000fc40008ffe4ff */
[----:B------:R-:W2:Y:S01]  /*1fc40*/  LDL.64 R16, [R1+0xd58] ;  /* 0x000d580001107983 */ /* 0x000ea20000100a00 */
[----:B------:R-:W-:Y:S02]  /*1fc50*/  IADD3 R4, P1, PT, R14, UR18, RZ ;  /* 0x000000120e047c10 */ /* 0x000fe4000ff3e0ff */
[----:B------:R-:W-:Y:S02]  /*1fc60*/  IADD3.X R9, PT, PT, R25, UR4, RZ, P0, !PT ;  /* 0x0000000419097c10 */ /* 0x000fe400087fe4ff */
[----:B------:R-:W-:Y:S01]  /*1fc70*/  IADD3.X R5, PT, PT, R15, UR4, RZ, P1, !PT ;  /* 0x000000040f057c10 */ /* 0x000fe20008ffe4ff */
[----:B------:R-:W3:Y:S04]  /*1fc80*/  LDG.E.U8 R25, desc[UR20][R10.64] ;  /* 0x000000140a197981 */ /* 0x000ee8000c1e1100 */
[----:B------:R-:W3:Y:S04]  /*1fc90*/  LDL.64 R14, [R1+0xcd8] ;  /* 0x000cd800010e7983 */ /* 0x000ee80000100a00 */
[----:B------:R0:W3:Y:S02]  /*1fca0*/  LDG.E.U8 R24, desc[UR20][R8.64] ;  /* 0x0000001408187981 */ /* 0x0000e4000c1e1100 */
[----:B0-----:R-:W-:-:S04]  /*1fcb0*/  IADD3 R8, P1, PT, R12, UR18, RZ ;  /* 0x000000120c087c10 */ /* 0x001fc8000ff3e0ff */
[----:B------:R-:W-:Y:S02]  /*1fcc0*/  IADD3.X R9, PT, PT, R13, UR4, RZ, P1, !PT ;  /* 0x000000040d097c10 */ /* 0x000fe40008ffe4ff */
[----:B------:R-:W3:Y:S01]  /*1fcd0*/  LDL.64 R12, [R1+0xc58] ;  /* 0x000c5800010c7983 */ /* 0x000ee20000100a00 */
[----:B------:R-:W-:-:S04]  /*1fce0*/  IADD3 R10, P0, PT, R22, UR18, RZ ;  /* 0x00000012160a7c10 */ /* 0x000fc8000ff1e0ff */
[----:B------:R-:W-:Y:S02]  /*1fcf0*/  IADD3.X R11, PT, PT, R23, UR4, RZ, P0, !PT ;  /* 0x00000004170b7c10 */ /* 0x000fe400087fe4ff */
[----:B------:R0:W3:Y:S04]  /*1fd00*/  LDG.E.U8 R23, desc[UR20][R4.64] ;  /* 0x0000001404177981 */ /* 0x0000e8000c1e1100 */
[----:B------:R1:W3:Y:S01]  /*1fd10*/  LDG.E.U8 R22, desc[UR20][R10.64] ;  /* 0x000000140a167981 */ /* 0x0002e2000c1e1100 */
[----:B0-----:R-:W-:Y:S02]  /*1fd20*/  IADD3 R4, P0, PT, R20, UR18, RZ ;  /* 0x0000001214047c10 */ /* 0x001fe4000ff1e0ff */
[----:B-1----:R-:W-:Y:S02]  /*1fd30*/  IADD3 R10, P1, PT, R120, UR18, RZ ;  /* 0x00000012780a7c10 */ /* 0x002fe4000ff3e0ff */
[----:B------:R-:W-:-:S02]  /*1fd40*/  IADD3.X R5, PT, PT, R21, UR4, RZ, P0, !PT ;  /* 0x0000000415057c10 */ /* 0x000fc400087fe4ff */
[----:B------:R-:W3:Y:S01]  /*1fd50*/  LDG.E.U8 R21, desc[UR20][R8.64] ;  /* 0x0000001408157981 */ /* 0x000ee2000c1e1100 */
[----:B------:R-:W-:-:S03]  /*1fd60*/  IADD3.X R11, PT, PT, R121, UR4, RZ, P1, !PT ;  /* 0x00000004790b7c10 */ /* 0x000fc60008ffe4ff */
[----:B------:R0:W3:Y:S04]  /*1fd70*/  LDG.E.U8 R20, desc[UR20][R4.64] ;  /* 0x0000001404147981 */ /* 0x0000e8000c1e1100 */
[----:B------:R-:W3:Y:S01]  /*1fd80*/  LDL.64 R120, [R1+0xbd0] ;  /* 0x000bd00001787983 */ /* 0x000ee20000100a00 */
[----:B0-----:R-:W-:-:S04]  /*1fd90*/  IADD3 R4, P1, PT, R118, UR18, RZ ;  /* 0x0000001276047c10 */ /* 0x001fc8000ff3e0ff */
[----:B------:R-:W-:Y:S02]  /*1fda0*/  IADD3.X R5, PT, PT, R119, UR4, RZ, P1, !PT ;  /* 0x0000000477057c10 */ /* 0x000fe40008ffe4ff */
[----:B------:R-:W3:Y:S01]  /*1fdb0*/  LDL.64 R118, [R1+0xb58] ;  /* 0x000b580001767983 */ /* 0x000ee20000100a00 */
[----:B----4-:R-:W-:-:S04]  /*1fdc0*/  IADD3 R8, P0, PT, R18, UR18, RZ ;  /* 0x0000001212087c10 */ /* 0x010fc8000ff1e0ff */
[----:B------:R-:W-:Y:S02]  /*1fdd0*/  IADD3.X R9, PT, PT, R19, UR4, RZ, P0, !PT ;  /* 0x0000000413097c10 */ /* 0x000fe400087fe4ff */
[----:B------:R-:W4:Y:S04]  /*1fde0*/  LDG.E.U8 R19, desc[UR20][R10.64] ;  /* 0x000000140a137981 */ /* 0x000f28000c1e1100 */
[----:B------:R0:W4:Y:S02]  /*1fdf0*/  LDG.E.U8 R18, desc[UR20][R8.64] ;  /* 0x0000001408127981 */ /* 0x000124000c1e1100 */
[----:B0-----:R-:W-:-:S04]  /*1fe00*/  IADD3 R8, P1, PT, R124, UR18, RZ ;  /* 0x000000127c087c10 */ /* 0x001fc8000ff3e0ff */
[----:B------:R-:W-:Y:S02]  /*1fe10*/  IADD3.X R9, PT, PT, R125, UR4, RZ, P1, !PT ;  /* 0x000000047d097c10 */ /* 0x000fe40008ffe4ff */
[----:B------:R-:W4:Y:S01]  /*1fe20*/  LDL.64 R124, [R1+0x290] ;  /* 0x00029000017c7983 */ /* 0x000f220000100a00 */
[----:B--2---:R-:W-:-:S04]  /*1fe30*/  IADD3 R10, P0, PT, R16, UR18, RZ ;  /* 0x00000012100a7c10 */ /* 0x004fc8000ff1e0ff */
[----:B------:R-:W-:Y:S02]  /*1fe40*/  IADD3.X R11, PT, PT, R17, UR4, RZ, P0, !PT ;  /* 0x00000004110b7c10 */ /* 0x000fe400087fe4ff */
[----:B------:R3:W2:Y:S04]  /*1fe50*/  LDG.E.U8 R17, desc[UR20][R4.64] ;  /* 0x0000001404117981 */ /* 0x0006a8000c1e1100 */
[----:B------:R0:W2:Y:S01]  /*1fe60*/  LDG.E.U8 R16, desc[UR20][R10.64] ;  /* 0x000000140a107981 */ /* 0x0000a2000c1e1100 */
[----:B---3--:R-:W-:-:S04]  /*1fe70*/  IADD3 R4, P0, PT, R14, UR18, RZ ;  /* 0x000000120e047c10 */ /* 0x008fc8000ff1e0ff */
[----:B------:R-:W-:Y:S02]  /*1fe80*/  IADD3.X R5, PT, PT, R15, UR4, RZ, P0, !PT ;  /* 0x000000040f057c10 */ /* 0x000fe400087fe4ff */
[----:B0-----:R-:W-:Y:S01]  /*1fe90*/  IADD3 R10, P1, PT, R116, UR18, RZ ;  /* 0x00000012740a7c10 */ /* 0x001fe2000ff3e0ff */
[----:B------:R0:W3:Y:S03]  /*1fea0*/  LDG.E.U8 R15, desc[UR20][R8.64] ;  /* 0x00000014080f7981 */ /* 0x0000e6000c1e1100 */
[----:B------:R-:W-:Y:S01]  /*1feb0*/  IADD3.X R11, PT, PT, R117, UR4, RZ, P1, !PT ;  /* 0x00000004750b7c10 */ /* 0x000fe20008ffe4ff */
[----:B------:R1:W2:Y:S01]  /*1fec0*/  LDG.E.U8 R14, desc[UR20][R4.64] ;  /* 0x00000014040e7981 */ /* 0x0002a2000c1e1100 */
[----:B0-----:R-:W-:Y:S02]  /*1fed0*/  IADD3 R8, P0, PT, R12, UR18, RZ ;  /* 0x000000120c087c10 */ /* 0x001fe4000ff1e0ff */
[----:B-1----:R-:W-:-:S02]  /*1fee0*/  IADD3 R4, P1, PT, R170, UR18, RZ ;  /* 0x00000012aa047c10 */ /* 0x002fc4000ff3e0ff */
[----:B------:R-:W-:Y:S02]  /*1fef0*/  IADD3.X R9, PT, PT, R13, UR4, RZ, P0, !PT ;  /* 0x000000040d097c10 */ /* 0x000fe400087fe4ff */
[----:B------:R-:W-:Y:S01]  /*1ff00*/  IADD3.X R5, PT, PT, R171, UR4, RZ, P1, !PT ;  /* 0x00000004ab057c10 */ /* 0x000fe20008ffe4ff */
[----:B------:R-:W2:Y:S01]  /*1ff10*/  LDG.E.U8 R13, desc[UR20][R10.64] ;  /* 0x000000140a0d7981 */ /* 0x000ea2000c1e1100 */
[----:B------:R-:W-:-:S03]  /*1ff20*/  IADD3 R116, P0, PT, R122, UR18, RZ ;  /* 0x000000127a747c10 */ /* 0x000fc6000ff1e0ff */
[----:B------:R-:W2:Y:S01]  /*1ff30*/  LDL.64 R170, [R1+0x210] ;  /* 0x0002100001aa7983 */ /* 0x000ea20000100a00 */
[----:B------:R-:W-:-:S03]  /*1ff40*/  IADD3.X R117, PT, PT, R123, UR4, RZ, P0, !PT ;  /* 0x000000047b757c10 */ /* 0x000fc600087fe4ff */
[----:B------:R-:W3:Y:S04]  /*1ff50*/  LDL.64 R122, [R1+0x208] ;  /* 0x00020800017a7983 */ /* 0x000ee80000100a00 */
[----:B------:R0:W3:Y:S04]  /*1ff60*/  LDG.E.U8 R12, desc[UR20][R8.64] ;  /* 0x00000014080c7981 */ /* 0x0000e8000c1e1100 */
[----:B------:R1:W3:Y:S04]  /*1ff70*/  LDG.E.U8 R11, desc[UR20][R4.64] ;  /* 0x00000014040b7981 */ /* 0x0002e8000c1e1100 */
[----:B------:R1:W3:Y:S01]  /*1ff80*/  LDG.E.U8 R10, desc[UR20][R116.64] ;  /* 0x00000014740a7981 */ /* 0x0002e2000c1e1100 */
[----:B0-----:R-:W-:-:S04]  /*1ff90*/  IADD3 R8, P1, PT, R120, UR18, RZ ;  /* 0x0000001278087c10 */ /* 0x001fc8000ff3e0ff */
[----:B------:R-:W-:Y:S02]  /*1ffa0*/  IADD3.X R9, PT, PT, R121, UR4, RZ, P1, !PT ;  /* 0x0000000479097c10 */ /* 0x000fe40008ffe4ff */
[----:B------:R-:W-:Y:S02]  /*1ffb0*/  IADD3 R120, P1, PT, R172, UR18, RZ ;  /* 0x00000012ac787c10 */ /* 0x000fe4000ff3e0ff */
[----:B-1----:R-:W-:Y:S02]  /*1ffc0*/  IADD3 R4, P0, PT, R118, UR18, RZ ;  /* 0x0000001276047c10 */ /* 0x002fe4000ff1e0ff */
[----:B------:R-:W3:Y:S02]  /*1ffd0*/  LDG.E.U8 R9, desc[UR20][R8.64] ;  /* 0x0000001408097981 */ /* 0x000ee4000c1e1100 */
[----:B------:R-:W-:Y:S02]  /*1ffe0*/  IADD3.X R5, PT, PT, R119, UR4, RZ, P0, !PT ;  /* 0x0000000477057c10 */ /* 0x000fe400087fe4ff */
[----:B------:R-:W-:-:S02]  /*1fff0*/  IADD3 R118, P0, PT, R168, UR18, RZ ;  /* 0x00000012a8767c10 */ /* 0x000fc4000ff1e0ff */
[----:B------:R-:W-:Y:S01]  /*20000*/  IADD3.X R121, PT, PT, R173, UR4, RZ, P1, !PT ;  /* 0x00000004ad797c10 */ /* 0x000fe20008ffe4ff */
[----:B------:R-:W3:Y:S01]  /*20010*/  LDG.E.U8 R4, desc[UR20][R4.64] ;  /* 0x0000001404047981 */ /* 0x000ee2000c1e1100 */
[----:B------:R-:W-:Y:S02]  /*20020*/  IADD3 R116, P1, PT, R126, UR18, RZ ;  /* 0x000000127e747c10 */ /* 0x000fe4000ff3e0ff */
[----:B------:R-:W-:Y:S01]  /*20030*/  IADD3.X R119, PT, PT, R169, UR4, RZ, P0, !PT ;  /* 0x00000004a9777c10 */ /* 0x000fe200087fe4ff */
[----:B------:R-:W3:Y:S01]  /*20040*/  LDL.64 R172, [R1+0xf48] ;  /* 0x000f480001ac7983 */ /* 0x000ee20000100a00 */
[----:B------:R-:W-:Y:S02]  /*20050*/  IADD3.X R117, PT, PT, R127, UR4, RZ, P1, !PT ;  /* 0x000000047f757c10 */ /* 0x000fe40008ffe4ff */
[----:B------:R-:W-:Y:S01]  /*20060*/  IADD3 RZ, P1, PT, R182, UR18, RZ ;  /* 0x00000012b6ff7c10 */ /* 0x000fe2000ff3e0ff */
[----:B------:R-:W3:Y:S04]  /*20070*/  LDL.64 R168, [R1+0xf40] ;  /* 0x000f400001a87983 */ /* 0x000ee80000100a00 */
[----:B------:R0:W3:Y:S04]  /*20080*/  LDG.E.U8 R7, desc[UR20][R118.64] ;  /* 0x0000001476077981 */ /* 0x0000e8000c1e1100 */
[----:B------:R1:W3:Y:S04]  /*20090*/  LDG.E.U8 R5, desc[UR20][R116.64] ;  /* 0x0000001474057981 */ /* 0x0002e8000c1e1100 */
[----:B------:R0:W3:Y:S01]  /*200a0*/  LDG.E.U8 R8, desc[UR20][R120.64] ;  /* 0x0000001478087981 */ /* 0x0000e2000c1e1100 */
[----:B----4-:R-:W-:-:S04]  /*200b0*/  IADD3 RZ, P0, PT, R124, UR18, RZ ;  /* 0x000000127cff7c10 */ /* 0x010fc8000ff1e0ff */
[----:B------:R-:W-:Y:S02]  /*200c0*/  IADD3.X R127, PT, PT, R125, UR5, RZ, P0, !PT ;  /* 0x000000057d7f7c10 */ /* 0x000fe400087fe4ff */
[----:B------:R-:W-:Y:S01]  /*200d0*/  IADD3.X R125, PT, PT, R183, UR5, RZ, P1, !PT ;  /* 0x00000005b77d7c10 */ /* 0x000fe20008ffe4ff */
[----:B------:R-:W-:Y:S02]  /*200e0*/  VIADD R126, R124, UR18 ;  /* 0x000000127c7e7c36 */ /* 0x000fe40008000000 */
[----:B------:R-:W-:Y:S02]  /*200f0*/  VIADD R124, R182, UR18 ;  /* 0x00000012b67c7c36 */ /* 0x000fe40008000000 */
[----:B------:R-:W4:Y:S04]  /*20100*/  LDL.64 R182, [R1+0xe48] ;  /* 0x000e480001b67983 */ /* 0x000f280000100a00 */
[----:B------:R-:W4:Y:S04]  /*20110*/  LDG.E.U8 R124, desc[UR20][R124.64] ;  /* 0x000000147c7c7981 */ /* 0x000f28000c1e1100 */
[----:B------:R-:W4:Y:S01]  /*20120*/  LDG.E.U8 R126, desc[UR20][R126.64] ;  /* 0x000000147e7e7981 */ /* 0x000f22000c1e1100 */
[C---:B--2---:R-:W-:Y:S01]  /*20130*/  IADD3 RZ, P0, PT, R170.reuse, UR18, RZ ;  /* 0x00000012aaff7c10 */ /* 0x044fe2000ff1e0ff */
[----:B0-----:R-:W-:-:S03]  /*20140*/  VIADD R118, R170, UR18 ;  /* 0x00000012aa767c36 */ /* 0x001fc60008000000 */
[----:B------:R-:W-:Y:S02]  /*20150*/  IADD3.X R119, PT, PT, R171, UR5, RZ, P0, !PT ;  /* 0x00000005ab777c10 */ /* 0x000fe400087fe4ff */
[C---:B---3--:R-:W-:Y:S01]  /*20160*/  IADD3 RZ, P1, PT, R122.reuse, UR18, RZ ;  /* 0x000000127aff7c10 */ /* 0x048fe2000ff3e0ff */
[----:B------:R-:W2:Y:S01]  /*20170*/  LDL.64 R170, [R1+0xec0] ;  /* 0x000ec00001aa7983 */ /* 0x000ea20000100a00 */
[----:B-1----:R-:W-:Y:S02]  /*20180*/  VIADD R116, R122, UR18 ;  /* 0x000000127a747c36 */ /* 0x002fe40008000000 */
[----:B------:R-:W-:Y:S01]  /*20190*/  IADD3.X R117, PT, PT, R123, UR5, RZ, P1, !PT ;  /* 0x000000057b757c10 */ /* 0x000fe20008ffe4ff */
[----:B------:R0:W3:Y:S01]  /*201a0*/  LDG.E.U8 R122, desc[UR20][R118.64] ;  /* 0x00000014767a7981 */ /* 0x0000e2000c1e1100 */
[----:B------:R-:W-:-:S03]  /*201b0*/  IADD3 R120, P0, PT, R180, UR18, RZ ;  /* 0x00000012b4787c10 */ /* 0x000fc6000ff1e0ff */
[----:B------:R-:W3:Y:S01]  /*201c0*/  LDG.E.U8 R123, desc[UR20][R116.64] ;  /* 0x00000014747b7981 */ /* 0x000ee2000c1e1100 */
[----:B0-----:R-:W-:-:S04]  /*201d0*/  IADD3 R118, P1, PT, R174, UR18, RZ ;  /* 0x00000012ae767c10 */ /* 0x001fc8000ff3e0ff */
[----:B------:R-:W-:Y:S02]  /*201e0*/  IADD3.X R119, PT, PT, R175, UR4, RZ, P1, !PT ;  /* 0x00000004af777c10 */ /* 0x000fe40008ffe4ff */
[----:B------:R-:W3:Y:S01]  /*201f0*/  LDL.64 R174, [R1+0xdc8] ;  /* 0x000dc80001ae7983 */ /* 0x000ee20000100a00 */
[----:B------:R-:W-:-:S03]  /*20200*/  IADD3.X R121, PT, PT, R181, UR4, RZ, P0, !PT ;  /* 0x00000004b5797c10 */ /* 0x000fc600087fe4ff */
[----:B------:R-:W3:Y:S04]  /*20210*/  LDL.64 R180, [R1+0xe40] ;  /* 0x000e400001b47983 */ /* 0x000ee80000100a00 */
[----:B------:R0:W3:Y:S04]  /*20220*/  LDG.E.U8 R125, desc[UR20][R120.64] ;  /* 0x00000014787d7981 */ /* 0x0000e8000c1e1100 */
[----:B------:R1:W3:Y:S01]  /*20230*/  LDG.E.U8 R127, desc[UR20][R118.64] ;  /* 0x00000014767f7981 */ /* 0x0002e2000c1e1100 */
[----:B0-----:R-:W-:-:S04]  /*20240*/  IADD3 R120, P1, PT, R176, UR18, RZ ;  /* 0x00000012b0787c10 */ /* 0x001fc8000ff3e0ff */
[----:B------:R-:W-:Y:S02]  /*20250*/  IADD3.X R121, PT, PT, R177, UR4, RZ, P1, !PT ;  /* 0x00000004b1797c10 */ /* 0x000fe40008ffe4ff */
[----:B------:R-:W3:Y:S01]  /*20260*/  LDL.64 R176, [R1+0xd48] ;  /* 0x000d480001b07983 */ /* 0x000ee20000100a00 */
[----:B------:R-:W-:-:S03]  /*20270*/  IADD3 R116, P0, PT, R178, UR18, RZ ;  /* 0x00000012b2747c10 */ /* 0x000fc6000ff1e0ff */
[----:B------:R0:W3:Y:S01]  /*20280*/  LDG.E.U8 R131, desc[UR20][R120.64] ;  /* 0x0000001478837981 */ /* 0x0000e2000c1e1100 */
[----:B------:R-:W-:Y:S02]  /*20290*/  IADD3.X R117, PT, PT, R179, UR4, RZ, P0, !PT ;  /* 0x00000004b3757c10 */ /* 0x000fe400087fe4ff */
[----:B-1----:R-:W-:Y:S01]  /*202a0*/  IADD3 R118, P0, PT, R172, UR18, RZ ;  /* 0x00000012ac767c10 */ /* 0x002fe2000ff1e0ff */
[----:B------:R-:W3:Y:S03]  /*202b0*/  LDL.64 R178, [R1+0xdc0] ;  /* 0x000dc00001b27983 */ /* 0x000ee60000100a00 */
[----:B------:R-:W-:Y:S01]  /*202c0*/  IADD3.X R119, PT, PT, R173, UR4, RZ, P0, !PT ;  /* 0x00000004ad777c10 */ /* 0x000fe200087fe4ff */
[----:B------:R1:W3:Y:S04]  /*202d0*/  LDG.E.U8 R129, desc[UR20][R116.64] ;  /* 0x0000001474817981 */ /* 0x0002e8000c1e1100 */
[----:B------:R-:W3:Y:S01]  /*202e0*/  LDL.64 R172, [R1+0xd40] ;  /* 0x000d400001ac7983 */ /* 0x000ee20000100a00 */
[----:B0-----:R-:W-:-:S03]  /*202f0*/  IADD3 R120, P0, PT, R184, UR18, RZ ;  /* 0x00000012b8787c10 */ /* 0x001fc6000ff1e0ff */
[----:B------:R-:W3:Y:S01]  /*20300*/  LDG.E.U8 R133, desc[UR20][R118.64] ;  /* 0x0000001476857981 */ /* 0x000ee2000c1e1100 */
[----:B-1----:R-:W-:-:S04]  /*20310*/  IADD3 R116, P1, PT, R168, UR18, RZ ;  /* 0x00000012a8747c10 */ /* 0x002fc8000ff3e0ff */
[----:B------:R-:W-:Y:S02]  /*20320*/  IADD3.X R117, PT, PT, R169, UR4, RZ, P1, !PT ;  /* 0x00000004a9757c10 */ /* 0x000fe40008ffe4ff */
[----:B------:R-:W3:Y:S01]  /*20330*/  LDL.64 R168, [R1+0xcc8] ;  /* 0x000cc80001a87983 */ /* 0x000ee20000100a00 */
[----:B------:R-:W-:-:S03]  /*20340*/  IADD3.X R121, PT, PT, R185, UR4, RZ, P0, !PT ;  /* 0x00000004b9797c10 */ /* 0x000fc600087fe4ff */
[----:B------:R4:W3:Y:S04]  /*20350*/  LDG.E.U8 R135, desc[UR20][R116.64] ;  /* 0x0000001474877981 */ /* 0x0008e8000c1e1100 */
[----:B------:R-:W3:Y:S04]  /*20360*/  LDL.64 R184, [R1+0xbc8] ;  /* 0x000bc80001b87983 */ /* 0x000ee80000100a00 */
[----:B------:R-:W3:Y:S01]  /*20370*/  LDG.E.U8 R137, desc[UR20][R120.64] ;  /* 0x0000001478897981 */ /* 0x000ee2000c1e1100 */
[----:B----4-:R-:W-:-:S04]  /*20380*/  IADD3 R116, P0, PT, R182, UR18, RZ ;  /* 0x00000012b6747c10 */ /* 0x010fc8000ff1e0ff */
[----:B------:R-:W-:Y:S02]  /*20390*/  IADD3.X R117, PT, PT, R183, UR4, RZ, P0, !PT ;  /* 0x00000004b7757c10 */ /* 0x000fe400087fe4ff */
[----:B------:R-:W4:Y:S04]  /*203a0*/  LDL.64 R182, [R1+0xb48] ;  /* 0x000b480001b67983 */ /* 0x000f280000100a00 */
[----:B------:R-:W4:Y:S01]  /*203b0*/  LDG.E.U8 R141, desc[UR20][R116.64] ;  /* 0x00000014748d7981 */ /* 0x000f22000c1e1100 */
[----:B--2---:R-:W-:-:S04]  /*203c0*/  IADD3 R118, P1, PT, R170, UR18, RZ ;  /* 0x00000012aa767c10 */ /* 0x004fc8000ff3e0ff */
[----:B------:R-:W-:Y:S02]  /*203d0*/  IADD3.X R119, PT, PT, R171, UR4, RZ, P1, !PT ;  /* 0x00000004ab777c10 */ /* 0x000fe40008ffe4ff */
[----:B------:R-:W2:Y:S04]  /*203e0*/  LDL.64 R170, [R1+0xc48] ;  /* 0x000c480001aa7983 */ /* 0x000ea80000100a00 */
[----:B------:R3:W4:Y:S02]  /*203f0*/  LDG.E.U8 R139, desc[UR20][R118.64] ;  /* 0x00000014768b7981 */ /* 0x000724000c1e1100 */
[----:B---3--:R-:W-:-:S04]  /*20400*/  IADD3 R118, P0, PT, R174, UR18, RZ ;  /* 0x00000012ae767c10 */ /* 0x008fc8000ff1e0ff */
[----:B------:R-:W-:Y:S02]  /*20410*/  IADD3.X R119, PT, PT, R175, UR4, RZ, P0, !PT ;  /* 0x00000004af777c10 */ /* 0x000fe400087fe4ff */
[----:B------:R-:W-:Y:S01]  /*20420*/  IADD3 R120, P1, PT, R180, UR18, RZ ;  /* 0x00000012b4787c10 */ /* 0x000fe2000ff3e0ff */
[----:B------:R-:W3:Y:S03]  /*20430*/  LDL.64 R174, [R1+0xbc0] ;  /* 0x000bc00001ae7983 */ /* 0x000ee60000100a00 */
[----:B------:R-:W-:Y:S01]  /*20440*/  IADD3.X R121, PT, PT, R181, UR4, RZ, P1, !PT ;  /* 0x00000004b5797c10 */ /* 0x000fe20008ffe4ff */
[----:B------:R-:W4:Y:S04]  /*20450*/  LDG.E.U8 R145, desc[UR20][R118.64] ;  /* 0x0000001476917981 */ /* 0x000f28000c1e1100 */
[----:B------:R-:W4:Y:S04]  /*20460*/  LDL.64 R180, [R1+0xb40] ;  /* 0x000b400001b47983 */ /* 0x000f280000100a00 */
[----:B------:R0:W4:Y:S02]  /*20470*/  LDG.E.U8 R143, desc[UR20][R120.64] ;  /* 0x00000014788f7981 */ /* 0x000124000c1e1100 */
[----:B0-----:R-:W-:-:S04]  /*20480*/  IADD3 R120, P0, PT, R176, UR18, RZ ;  /* 0x00000012b0787c10 */ /* 0x001fc8000ff1e0ff */
[----:B------:R-:W-:Y:S02]  /*20490*/  IADD3.X R121, PT, PT, R177, UR4, RZ, P0, !PT ;  /* 0x00000004b1797c10 */ /* 0x000fe400087fe4ff */
[----:B------:R-:W4:Y:S01]  /*204a0*/  LDL.64 R176, [R1+0xac0] ;  /* 0x000ac00001b07983 */ /* 0x000f220000100a00 */
[----:B------:R-:W-:-:S03]  /*204b0*/  IADD3 R116, P1, PT, R178, UR18, RZ ;  /* 0x00000012b2747c10 */ /* 0x000fc6000ff3e0ff */
[----:B------:R0:W4:Y:S01]  /*204c0*/  LDG.E.U8 R149, desc[UR20][R120.64] ;  /* 0x0000001478957981 */ /* 0x000122000c1e1100 */
[----:B------:R-:W-:Y:S02]  /*204d0*/  IADD3.X R117, PT, PT, R179, UR4, RZ, P1, !PT ;  /* 0x00000004b3757c10 */ /* 0x000fe40008ffe4ff */
[----:B------:R-:W-:Y:S01]  /*204e0*/  IADD3 R118, P1, PT, R172, UR18, RZ ;  /* 0x00000012ac767c10 */ /* 0x000fe2000ff3e0ff */
[----:B------:R-:W4:Y:S03]  /*204f0*/  LDL.64 R178, [R1+0xac8] ;  /* 0x000ac80001b27983 */ /* 0x000f260000100a00 */
[----:B------:R-:W-:Y:S01]  /*20500*/  IADD3.X R119, PT, PT, R173, UR4, RZ, P1, !PT ;  /* 0x00000004ad777c10 */ /* 0x000fe20008ffe4ff */
[----:B------:R1:W4:Y:S01]  /*20510*/  LDG.E.U8 R147, desc[UR20][R116.64] ;  /* 0x0000001474937981 */ /* 0x000322000c1e1100 */
[----:B0-----:R-:W-:-:S03]  /*20520*/  IADD3 R120, P1, PT, R188, UR18, RZ ;  /* 0x00000012bc787c10 */ /* 0x001fc6000ff3e0ff */
[----:B------:R-:W4:Y:S01]  /*20530*/  LDG.E.U8 R151, desc[UR20][R118.64] ;  /* 0x0000001476977981 */ /* 0x000f22000c1e1100 */
[----:B------:R-:W-:-:S03]  /*20540*/  IADD3.X R121, PT, PT, R189, UR4, RZ, P1, !PT ;  /* 0x00000004bd797c10 */ /* 0x000fc60008ffe4ff */
[----:B------:R-:W4:Y:S01]  /*20550*/  LDL.64 R172, [R1+0x278] ;  /* 0x0002780001ac7983 */ /* 0x000f220000100a00 */
[----:B-1----:R-:W-:-:S03]  /*20560*/  IADD3 R116, P0, PT, R168, UR18, RZ ;  /* 0x00000012a8747c10 */ /* 0x002fc6000ff1e0ff */
[----:B------:R-:W4:Y:S01]  /*20570*/  LDG.E.U8 R155, desc[UR20][R120.64] ;  /* 0x00000014789b7981 */ /* 0x000f22000c1e1100 */
[----:B------:R-:W-:-:S03]  /*20580*/  IADD3.X R117, PT, PT, R169, UR4, RZ, P0, !PT ;  /* 0x00000004a9757c10 */ /* 0x000fc600087fe4ff */
[----:B------:R-:W4:Y:S04]  /*20590*/  LDL.64 R168, [R1+0x280] ;  /* 0x0002800001a87983 */ /* 0x000f280000100a00 */
[----:B------:R0:W4:Y:S01]  /*205a0*/  LDG.E.U8 R153, desc[UR20][R116.64] ;  /* 0x0000001474997981 */ /* 0x000122000c1e1100 */
[----:B------:R-:W-:-:S03]  /*205b0*/  USHF.L.U32 UR62, UR12, 0x3, URZ ;  /* 0x000000030c3e7899 */ /* 0x000fc600080006ff */
[----:B------:R-:W4:Y:S01]  /*205c0*/  LDL.64 R188, [R1+0x10d0] ;  /* 0x0010d00001bc7983 */ /* 0x000f220000100a00 */
[----:B0-----:R-:W-:-:S04]  /*205d0*/  IADD3 R116, P1, PT, R186, UR18, RZ ;  /* 0x00000012ba747c10 */ /* 0x001fc8000ff3e0ff */
[----:B------:R-:W-:Y:S02]  /*205e0*/  IADD3.X R117, PT, PT, R187, UR4, RZ, P1, !PT ;  /* 0x00000004bb757c10 */ /* 0x000fe40008ffe4ff */
[----:B------:R-:W4:Y:S04]  /*205f0*/  LDL.64 R186, [R1+0x1150] ;  /* 0x0011500001ba7983 */ /* 0x000f280000100a00 */
[----:B------:R-:W4:Y:S01]  /*20600*/  LDG.E.U8 R159, desc[UR20][R116.64] ;  /* 0x00000014749f7981 */ /* 0x000f22000c1e1100 */
[----:B--2---:R-:W-:-:S04]  /*20610*/  IADD3 R118, P0, PT, R170, UR18, RZ ;  /* 0x00000012aa767c10 */ /* 0x004fc8000ff1e0ff */
[----:B------:R-:W-:Y:S02]  /*20620*/  IADD3.X R119, PT, PT, R171, UR4, RZ, P0, !PT ;  /* 0x00000004ab777c10 */ /* 0x000fe400087fe4ff */
[----:B------:R-:W-:Y:S01]  /*20630*/  IADD3 R120, P0, PT, R184, UR18, RZ ;  /* 0x00000012b8787c10 */ /* 0x000fe2000ff1e0ff */
[----:B------:R-:W2:Y:S03]  /*20640*/  LDL.64 R170, [R1+0x200] ;  /* 0x0002000001aa7983 */ /* 0x000ea60000100a00 */
[----:B------:R-:W-:Y:S01]  /*20650*/  IADD3.X R121, PT, PT, R185, UR4, RZ, P0, !PT ;  /* 0x00000004b9797c10 */ /* 0x000fe200087fe4ff */
[----:B------:R3:W2:Y:S04]  /*20660*/  LDG.E.U8 R157, desc[UR20][R118.64] ;  /* 0x00000014769d7981 */ /* 0x0006a8000c1e1100 */
[----:B------:R4:W2:Y:S04]  /*20670*/  LDG.E.U8 R161, desc[UR20][R120.64] ;  /* 0x0000001478a17981 */ /* 0x0008a8000c1e1100 */
[----:B------:R-:W2:Y:S01]  /*20680*/  LDL.64 R184, [R1+0x10e0] ;  /* 0x0010e00001b87983 */ /* 0x000ea20000100a00 */
[----:B---3--:R-:W-:-:S04]  /*20690*/  IADD3 R118, P1, PT, R174, UR18, RZ ;  /* 0x00000012ae767c10 */ /* 0x008fc8000ff3e0ff */
[----:B------:R-:W-:Y:S02]  /*206a0*/  IADD3.X R119, PT, PT, R175, UR4, RZ, P1, !PT ;  /* 0x00000004af777c10 */ /* 0x000fe40008ffe4ff */
[----:B------:R-:W3:Y:S01]  /*206b0*/  LDL.64 R174, [R1+0x1f8] ;  /* 0x0001f80001ae7983 */ /* 0x000ee20000100a00 */
[----:B----4-:R-:W-:Y:S02]  /*206c0*/  IADD3 R120, P1, PT, R180, UR18, RZ ;  /* 0x00000012b4787c10 */ /* 0x010fe4000ff3e0ff */
[----:B------:R-:W-:Y:S01]  /*206d0*/  IADD3 R116, P0, PT, R182, UR18, RZ ;  /* 0x00000012b6747c10 */ /* 0x000fe2000ff1e0ff */
[----:B------:R-:W4:Y:S01]  /*206e0*/  LDG.E.U8 R163, desc[UR20][R118.64] ;  /* 0x0000001476a37981 */ /* 0x000f22000c1e1100 */
[----:B------:R-:W-:-:S03]  /*206f0*/  IADD3.X R121, PT, PT, R181, UR4, RZ, P1, !PT ;  /* 0x00000004b5797c10 */ /* 0x000fc60008ffe4ff */
[----:B------:R-:W4:Y:S01]  /*20700*/  LDL.64 R180, [R1+0x11d0] ;  /* 0x0011d00001b47983 */ /* 0x000f220000100a00 */
[----:B------:R-:W-:-:S03]  /*20710*/  IADD3.X R117, PT, PT, R183, UR4, RZ, P0, !PT ;  /* 0x00000004b7757c10 */ /* 0x000fc600087fe4ff */
[----:B------:R-:W4:Y:S04]  /*20720*/  LDL.64 R182, [R1+0x1160] ;  /* 0x0011600001b67983 */ /* 0x000f280000100a00 */
[----:B------:R0:W4:Y:S04]  /*20730*/  LDG.E.U8 R165, desc[UR20][R116.64] ;  /* 0x0000001474a57981 */ /* 0x000128000c1e1100 */
[----:B------:R-:W4:Y:S01]  /*20740*/  LDG.E.U8 R120, desc[UR20][R120.64] ;  /* 0x0000001478787981 */ /* 0x000f22000c1e1100 */
[----:B0-----:R-:W-:-:S04]  /*20750*/  IADD3 R116, P1, PT, R176, UR18, RZ ;  /* 0x00000012b0747c10 */ /* 0x001fc8000ff3e0ff */
[----:B------:R-:W-:Y:S02]  /*20760*/  IADD3.X R117, PT, PT, R177, UR4, RZ, P1, !PT ;  /* 0x00000004b1757c10 */ /* 0x000fe40008ffe4ff */
[----:B------:R-:W4:Y:S01]  /*20770*/  LDL.64 R176, [R1+0x11c8] ;  /* 0x0011c80001b07983 */ /* 0x000f220000100a00 */
[----:B------:R-:W-:-:S04]  /*20780*/  IADD3 R118, P0, PT, R178, UR18, RZ ;  /* 0x00000012b2767c10 */ /* 0x000fc8000ff1e0ff */
[----:B------:R-:W-:Y:S02]  /*20790*/  IADD3.X R119, PT, PT, R179, UR4, RZ, P0, !PT ;  /* 0x00000004b3777c10 */ /* 0x000fe400087fe4ff */
[----:B------:R-:W4:Y:S04]  /*207a0*/  LDL.64 R178, [R1+0x1158] ;  /* 0x0011580001b27983 */ /* 0x000f280000100a00 */
[----:B------:R0:W4:Y:S01]  /*207b0*/  LDG.E.U8 R121, desc[UR20][R118.64] ;  /* 0x0000001476797981 */ /* 0x000122000c1e1100 */
[----:B------:R-:W-:Y:S02]  /*207c0*/  IADD3 RZ, P0, PT, R168, UR18, RZ ;  /* 0x00000012a8ff7c10 */ /* 0x000fe4000ff1e0ff */
[----:B------:R-:W-:Y:S01]  /*207d0*/  IADD3 RZ, P1, PT, R172, UR18, RZ ;  /* 0x00000012acff7c10 */ /* 0x000fe2000ff3e0ff */
[----:B0-----:R-:W-:Y:S01]  /*207e0*/  VIADD R118, R168, UR18 ;  /* 0x00000012a8767c36 */ /* 0x001fe20008000000 */
[----:B------:R-:W-:Y:S01]  /*207f0*/  IADD3.X R119, PT, PT, R169, UR5, RZ, P0, !PT ;  /* 0x00000005a9777c10 */ /* 0x000fe200087fe4ff */
[----:B------:R0:W4:Y:S04]  /*20800*/  LDG.E.U8 R168, desc[UR20][R116.64] ;  /* 0x0000001474a87981 */ /* 0x000128000c1e1100 */
[----:B------:R1:W4:Y:S01]  /*20810*/  LDG.E.U8 R169, desc[UR20][R118.64] ;  /* 0x0000001476a97981 */ /* 0x000322000c1e1100 */
[----:B0-----:R-:W-:-:S02]  /*20820*/  VIADD R116, R172, UR18 ;  /* 0x00000012ac747c36 */ /* 0x001fc40008000000 */
[----:B------:R-:W-:Y:S01]  /*20830*/  VIADD R172, R200, UR12 ;  /* 0x0000000cc8ac7c36 */ /* 0x000fe20008000000 */
[----:B------:R-:W-:Y:S02]  /*20840*/  IADD3.X R117, PT, PT, R173, UR5, RZ, P1, !PT ;  /* 0x00000005ad757c10 */ /* 0x000fe40008ffe4ff */
[C---:B--2---:R-:W-:Y:S01]  /*20850*/  IADD3 RZ, P0, PT, R170.reuse, UR18, RZ ;  /* 0x00000012aaff7c10 */ /* 0x044fe2000ff1e0ff */
[----:B-1----:R-:W-:Y:S02]  /*20860*/  VIADD R118, R170, UR18 ;  /* 0x00000012aa767c36 */ /* 0x002fe40008000000 */
[----:B------:R0:W2:Y:S01]  /*20870*/  LDG.E.U8 R170, desc[UR20][R116.64] ;  /* 0x0000001474aa7981 */ /* 0x0000a2000c1e1100 */
[----:B------:R-:W-:Y:S02]  /*20880*/  IADD3.X R119, PT, PT, R171, UR5, RZ, P0, !PT ;  /* 0x00000005ab777c10 */ /* 0x000fe400087fe4ff */
[----:B------:R-:W-:-:S03]  /*20890*/  IADD3 RZ, P0, PT, R172, UR18, RZ ;  /* 0x00000012acff7c10 */ /* 0x000fc6000ff1e0ff */
[----:B------:R1:W2:Y:S01]  /*208a0*/  LDG.E.U8 R171, desc[UR20][R118.64] ;  /* 0x0000001476ab7981 */ /* 0x0002a2000c1e1100 */
[C---:B---3--:R-:W-:Y:S01]  /*208b0*/  IADD3 RZ, P1, PT, R174.reuse, UR18, RZ ;  /* 0x00000012aeff7c10 */ /* 0x048fe2000ff3e0ff */
[----:B0-----:R-:W-:Y:S02]  /*208c0*/  VIADD R116, R174, UR18 ;  /* 0x00000012ae747c36 */ /* 0x001fe40008000000 */
[----:B------:R-:W-:Y:S01]  /*208d0*/  VIADD R174, R200, UR62 ;  /* 0x0000003ec8ae7c36 */ /* 0x000fe20008000000 */
[----:B------:R-:W-:Y:S01]  /*208e0*/  IADD3.X R117, PT, PT, R175, UR5, RZ, P1, !PT ;  /* 0x00000005af757c10 */ /* 0x000fe20008ffe4ff */
[----:B-1----:R-:W-:Y:S01]  /*208f0*/  VIADD R118, R172, UR18 ;  /* 0x00000012ac767c36 */ /* 0x002fe20008000000 */
[----:B----4-:R-:W-:Y:S01]  /*20900*/  IADD3.X R119, PT, PT, R181, UR5, RZ, P0, !PT ;  /* 0x00000005b5777c10 */ /* 0x010fe200087fe4ff */
[----:B------:R-:W-:Y:S01]  /*20910*/  VIADD R175, R202, UR63 ;  /* 0x0000003fcaaf7c36 */ /* 0x000fe20008000000 */
[----:B------:R-:W3:Y:S01]  /*20920*/  LDL.64 R180, [R1+0x10d8] ;  /* 0x0010d80001b47983 */ /* 0x000ee20000100a00 */
[----:B------:R-:W-:-:S03]  /*20930*/  IADD3 RZ, P1, PT, R174, UR18, RZ ;  /* 0x00000012aeff7c10 */ /* 0x000fc6000ff3e0ff */
[----:B------:R0:W4:Y:S04]  /*20940*/  LDG.E.U8 R173, desc[UR20][R118.64] ;  /* 0x0000001476ad7981 */ /* 0x000128000c1e1100 */
[----:B------:R1:W2:Y:S01]  /*20950*/  LDG.E.U8 R172, desc[UR20][R116.64] ;  /* 0x0000001474ac7981 */ /* 0x0002a2000c1e1100 */
[----:B0-----:R-:W-:-:S03]  /*20960*/  IADD3.X R119, PT, PT, R183, UR5, RZ, P1, !PT ;  /* 0x00000005b7777c10 */ /* 0x001fc60008ffe4ff */
[----:B------:R-:W2:Y:S01]  /*20970*/  LDL.64 R182, [R1+0x1148] ;  /* 0x0011480001b67983 */ /* 0x000ea20000100a00 */
[----:B------:R-:W-:Y:S01]  /*20980*/  USHF.L.U32 UR63, UR12, 0x4, URZ ;  /* 0x000000040c3f7899 */ /* 0x000fe200080006ff */
[----:B------:R-:W-:-:S05]  /*20990*/  VIADD R118, R174, UR18 ;  /* 0x00000012ae767c36 */ /* 0x000fca0008000000 */
[----:B------:R-:W-:Y:S01]  /*209a0*/  VIADD R176, R200, UR63 ;  /* 0x0000003fc8b07c36 */ /* 0x000fe20008000000 */
[C---:B------:R-:W-:Y:S01]  /*209b0*/  IADD3 RZ, P0, PT, R175.reuse, UR18, RZ ;  /* 0x00000012afff7c10 */ /* 0x040fe2000ff1e0ff */
[----:B-1----:R-:W-:Y:S02]  /*209c0*/  VIADD R116, R175, UR18 ;  /* 0x00000012af747c36 */ /* 0x002fe40008000000 */
[----:B------:R0:W4:Y:S01]  /*209d0*/  LDG.E.U8 R175, desc[UR20][R118.64] ;  /* 0x0000001476af7981 */ /* 0x000122000c1e1100 */
[----:B------:R-:W-:-:S04]  /*209e0*/  IADD3 RZ, P1, PT, R176, UR18, RZ ;  /* 0x00000012b0ff7c10 */ /* 0x000fc8000ff3e0ff */
[----:B0-----:R-:W-:Y:S02]  /*209f0*/  IADD3.X R119, PT, PT, R185, UR5, RZ, P1, !PT ;  /* 0x00000005b9777c10 */ /* 0x001fe40008ffe4ff */
[----:B------:R-:W4:Y:S01]  /*20a00*/  LDL.64 R184, [R1+0x10c8] ;  /* 0x0010c80001b87983 */ /* 0x000f220000100a00 */
[----:B------:R-:W-:Y:S01]  /*20a10*/  IADD3.X R117, PT, PT, R177, UR5, RZ, P0, !PT ;  /* 0x00000005b1757c10 */ /* 0x000fe200087fe4ff */
[----:B------:R-:W-:Y:S01]  /*20a20*/  VIADD R177, R202, UR62 ;  /* 0x0000003ecab17c36 */ /* 0x000fe20008000000 */
[----:B------:R-:W-:Y:S01]  /*20a30*/  UIMAD UR62, UR12, 0x9, URZ ;  /* 0x000000090c3e78a4 */ /* 0x000fe2000f8e02ff */
[----:B------:R-:W-:Y:S02]  /*20a40*/  VIADD R118, R176, UR18 ;  /* 0x00000012b0767c36 */ /* 0x000fe40008000000 */
[----:B------:R0:W4:Y:S01]  /*20a50*/  LDG.E.U8 R174, desc[UR20][R116.64] ;  /* 0x0000001474ae7981 */ /* 0x000122000c1e1100 */
[----:B------:R-:W-:Y:S02]  /*20a60*/  IADD3 RZ, P0, PT, R177, UR18, RZ ;  /* 0x00000012b1ff7c10 */ /* 0x000fe4000ff1e0ff */
[----:B------:R-:W-:-:S02]  /*20a70*/  VIADD R178, R200, UR62 ;  /* 0x0000003ec8b27c36 */ /* 0x000fc40008000000 */
[----:B0-----:R-:W-:-:S03]  /*20a80*/  IADD3.X R117, PT, PT, R179, UR5, RZ, P0, !PT ;  /* 0x00000005b3757c10 */ /* 0x001fc600087fe4ff */
[----:B------:R-:W-:Y:S01]  /*20a90*/  IADD3 RZ, P0, PT, R178, UR18, RZ ;  /* 0x00000012b2ff7c10 */ /* 0x000fe2000ff1e0ff */
[----:B------:R-:W-:Y:S02]  /*20aa0*/  VIADD R116, R177, UR18 ;  /* 0x00000012b1747c36 */ /* 0x000fe40008000000 */
[----:B------:R-:W-:Y:S01]  /*20ab0*/  VIADD R179, R202, UR63 ;  /* 0x0000003fcab37c36 */ /* 0x000fe20008000000 */
[----:B------:R0:W4:Y:S01]  /*20ac0*/  LDG.E.U8 R177, desc[UR20][R118.64] ;  /* 0x0000001476b17981 */ /* 0x000122000c1e1100 */
[----:B------:R-:W-:-:S03]  /*20ad0*/  UIMAD UR63, UR12, 0x11, URZ ;  /* 0x000000110c3f78a4 */ /* 0x000fc6000f8e02ff */
[----:B------:R-:W-:Y:S01]  /*20ae0*/  IADD3 RZ, P1, PT, R179, UR18, RZ ;  /* 0x00000012b3ff7c10 */ /* 0x000fe2000ff3e0ff */
[----:B------:R1:W4:Y:S01]  /*20af0*/  LDG.E.U8 R176, desc[UR20][R116.64] ;  /* 0x0000001474b07981 */ /* 0x000322000c1e1100 */
[----:B0-----:R-:W-:-:S03]  /*20b00*/  IADD3.X R119, PT, PT, R187, UR5, RZ, P0, !PT ;  /* 0x00000005bb777c10 */ /* 0x001fc600087fe4ff */
[----:B------:R-:W4:Y:S01]  /*20b10*/  LDL.64 R186, [R1+0x11b8] ;  /* 0x0011b80001ba7983 */ /* 0x000f220000100a00 */
[----:B------:R-:W-:Y:S02]  /*20b20*/  VIADD R118, R178, UR18 ;  /* 0x00000012b2767c36 */ /* 0x000fe40008000000 */
[----:B-1----:R-:W-:-:S03]  /*20b30*/  VIADD R116, R179, UR18 ;  /* 0x00000012b3747c36 */ /* 0x002fc60008000000 */
[----:B------:R0:W4:Y:S01]  /*20b40*/  LDG.E.U8 R179, desc[UR20][R118.64] ;  /* 0x0000001476b37981 */ /* 0x000122000c1e1100 */
[----:B---3--:R-:W-:Y:S01]  /*20b50*/  VIADD R180, R200, UR63 ;  /* 0x0000003fc8b47c36 */ /* 0x008fe20008000000 */
[----:B------:R-:W-:Y:S01]  /*20b60*/  IADD3.X R117, PT, PT, R181, UR5, RZ, P1, !PT ;  /* 0x00000005b5757c10 */ /* 0x000fe20008ffe4ff */
[----:B------:R-:W-:Y:S01]  /*20b70*/  VIADD R181, R202, UR62 ;  /* 0x0000003ecab57c36 */ /* 0x000fe20008000000 */
[----:B------:R-:W-:Y:S02]  /*20b80*/  USHF.L.U32 UR62, UR15, 0x1, URZ ;  /* 0x000000010f3e7899 */ /* 0x000fe400080006ff */
[----:B------:R-:W-:Y:S01]  /*20b90*/  IADD3 RZ, P1, PT, R180, UR18, RZ ;  /* 0x00000012b4ff7c10 */ /* 0x000fe2000ff3e0ff */
[----:B------:R1:W3:Y:S01]  /*20ba0*/  LDG.E.U8 R178, desc[UR20][R116.64] ;  /* 0x0000001474b27981 */ /* 0x0002e2000c1e1100 */
[----:B------:R-:W-:Y:S02]  /*20bb0*/  IADD3 RZ, P0, PT, R181, UR18, RZ ;  /* 0x00000012b5ff7c10 */ /* 0x000fe4000ff1e0ff */
[----:B0-----:R-:W-:-:S02]  /*20bc0*/  IADD3.X R119, PT, PT, R189, UR5, RZ, P1, !PT ;  /* 0x00000005bd777c10 */ /* 0x001fc40008ffe4ff */
[----:B------:R-:W3:Y:S01]  /*20bd0*/  LDL.64 R188, [R1+0x1138] ;  /* 0x0011380001bc7983 */ /* 0x000ee20000100a00 */
[----:B------:R-:W-:Y:S02]  /*20be0*/  VIADD R118, R180, UR18 ;  /* 0x00000012b4767c36 */ /* 0x000fe40008000000 */
[----:B--2---:R-:W-:Y:S01]  /*20bf0*/  VIADD R182, R200, UR62 ;  /* 0x0000003ec8b67c36 */ /* 0x004fe20008000000 */
[----:B-1----:R-:W-:Y:S01]  /*20c00*/  IADD3.X R117, PT, PT, R183, UR5, RZ, P0, !PT ;  /* 0x00000005b7757c10 */ /* 0x002fe200087fe4ff */
[----:B------:R-:W-:Y:S02]  /*20c10*/  VIADD R116, R181, UR18 ;  /* 0x00000012b5747c36 */ /* 0x000fe40008000000 */
[----:B------:R0:W2:Y:S01]  /*20c20*/  LDG.E.U8 R181, desc[UR20][R118.64] ;  /* 0x0000001476b57981 */ /* 0x0000a2000c1e1100 */
[----:B------:R-:W-:Y:S01]  /*20c30*/  IADD3 RZ, P0, PT, R182, UR18, RZ ;  /* 0x00000012b6ff7c10 */ /* 0x000fe2000ff1e0ff */
[----:B------:R-:W-:Y:S02]  /*20c40*/  VIADD R183, R202, UR63 ;  /* 0x0000003fcab77c36 */ /* 0x000fe40008000000 */
[----:B------:R1:W2:Y:S01]  /*20c50*/  LDG.E.U8 R180, desc[UR20][R116.64] ;  /* 0x0000001474b47981 */ /* 0x0002a2000c1e1100 */
[----:B0-----:R-:W-:-:S03]  /*20c60*/  IADD3.X R119, PT, PT, R193, UR5, RZ, P0, !PT ;  /* 0x00000005c1777c10 */ /* 0x001fc600087fe4ff */
[----:B------:R-:W2:Y:S01]  /*20c70*/  LDL.64 R192, [R1+0x11b0] ;  /* 0x0011b00001c07983 */ /* 0x000ea20000100a00 */
[----:B------:R-:W-:Y:S01]  /*20c80*/  UIMAD UR63, UR12, 0xa, URZ ;  /* 0x0000000a0c3f78a4 */ /* 0x000fe2000f8e02ff */
[----:B------:R-:W-:Y:S01]  /*20c90*/  IADD3 RZ, P1, PT, R183, UR18, RZ ;  /* 0x00000012b7ff7c10 */ /* 0x000fe2000ff3e0ff */
[----:B------:R-:W-:-:S04]  /*20ca0*/  VIADD R118, R182, UR18 ;  /* 0x00000012b6767c36 */ /* 0x000fc80008000000 */
[----:B----4-:R-:W-:Y:S01]  /*20cb0*/  VIADD R184, R200, UR63 ;  /* 0x0000003fc8b87c36 */ /* 0x010fe20008000000 */
[----:B-1----:R-:W-:Y:S01]  /*20cc0*/  IADD3.X R117, PT, PT, R185, UR5, RZ, P1, !PT ;  /* 0x00000005b9757c10 */ /* 0x002fe20008ffe4ff */
[----:B------:R-:W-:Y:S02]  /*20cd0*/  VIADD R116, R183, UR18 ;  /* 0x00000012b7747c36 */ /* 0x000fe40008000000 */
[----:B------:R0:W4:Y:S01]  /*20ce0*/  LDG.E.U8 R183, desc[UR20][R118.64] ;  /* 0x0000001476b77981 */ /* 0x000122000c1e1100 */
[----:B------:R-:W-:Y:S01]  /*20cf0*/  IADD3 RZ, P1, PT, R184, UR18, RZ ;  /* 0x00000012b8ff7c10 */ /* 0x000fe2000ff3e0ff */
[----:B------:R-:W-:Y:S02]  /*20d00*/  VIADD R185, R202, UR62 ;  /* 0x0000003ecab97c36 */ /* 0x000fe40008000000 */
[----:B------:R1:W4:Y:S01]  /*20d10*/  LDG.E.U8 R182, desc[UR20][R116.64] ;  /* 0x0000001474b67981 */ /* 0x000322000c1e1100 */
[----:B0-----:R-:W-:-:S03]  /*20d20*/  IADD3.X R119, PT, PT, R191, UR5, RZ, P1, !PT ;  /* 0x00000005bf777c10 */ /* 0x001fc60008ffe4ff */
[----:B------:R-:W4:Y:S01]  /*20d30*/  LDL.64 R190, [R1+0x1130] ;  /* 0x0011300001be7983 */ /* 0x000f220000100a00 */
[C---:B------:R-:W-:Y:S01]  /*20d40*/  IADD3 RZ, P0, PT, R185.reuse, UR18, RZ ;  /* 0x00000012b9ff7c10 */ /* 0x040fe2000ff1e0ff */
[----:B------:R-:W-:Y:S02]  /*20d50*/  VIADD R118, R184, UR18 ;  /* 0x00000012b8767c36 */ /* 0x000fe40008000000 */
[----:B-1----:R-:W-:Y:S01]  /*20d60*/  VIADD R116, R185, UR18 ;  /* 0x00000012b9747c36 */ /* 0x002fe20008000000 */
[----:B------:R-:W-:Y:S02]  /*20d70*/  UIMAD UR62, UR12, 0x3, URZ ;  /* 0x000000030c3e78a4 */ /* 0x000fe4000f8e02ff */
[----:B------:R0:W4:Y:S01]  /*20d80*/  LDG.E.U8 R185, desc[UR20][R118.64] ;  /* 0x0000001476b97981 */ /* 0x000122000c1e1100 */
[----:B------:R-:W-:Y:S01]  /*20d90*/  VIADD R186, R200, UR64 ;  /* 0x00000040c8ba7c36 */ /* 0x000fe20008000000 */
[----:B------:R-:W-:Y:S01]  /*20da0*/  IADD3.X R117, PT, PT, R187, UR5, RZ, P0, !PT ;  /* 0x00000005bb757c10 */ /* 0x000fe200087fe4ff */
[----:B------:R-:W-:-:S03]  /*20db0*/  VIADD R187, R202, UR63 ;  /* 0x0000003fcabb7c36 */ /* 0x000fc60008000000 */
[C---:B------:R-:W-:Y:S01]  /*20dc0*/  IADD3 RZ, P1, PT, R186.reuse, UR18, RZ ;  /* 0x00000012baff7c10 */ /* 0x040fe2000ff3e0ff */
[----:B------:R1:W4:Y:S01]  /*20dd0*/  LDG.E.U8 R184, desc[UR20][R116.64] ;  /* 0x0000001474b87981 */ /* 0x000322000c1e1100 */
[----:B------:R-:W-:Y:S02]  /*20de0*/  IADD3 RZ, P0, PT, R187, UR18, RZ ;  /* 0x00000012bbff7c10 */ /* 0x000fe4000ff1e0ff */
[----:B0-----:R-:W-:Y:S02]  /*20df0*/  IADD3.X R119, PT, PT, R209, UR5, RZ, P1, !PT ;  /* 0x00000005d1777c10 */ /* 0x001fe40008ffe4ff */
[----:B------:R-:W4:Y:S01]  /*20e00*/  LDL.64 R208, [R1+0x10b0] ;  /* 0x0010b00001d07983 */ /* 0x000f220000100a00 */
[----:B------:R-:W-:Y:S02]  /*20e10*/  VIADD R118, R186, UR18 ;  /* 0x00000012ba767c36 */ /* 0x000fe40008000000 */
[----:B-1----:R-:W-:-:S03]  /*20e20*/  VIADD R116, R187, UR18 ;  /* 0x00000012bb747c36 */ /* 0x002fc60008000000 */
[----:B------:R2:W4:Y:S01]  /*20e30*/  LDG.E.U8 R187, desc[UR20][R118.64] ;  /* 0x0000001476bb7981 */ /* 0x000522000c1e1100 */
[----:B------:R-:W-:Y:S01]  /*20e40*/  UIMAD UR63, UR12, 0x13, URZ ;  /* 0x000000130c3f78a4 */ /* 0x000fe2000f8e02ff */
[----:B---3--:R-:W-:Y:S01]  /*20e50*/  IADD3.X R117, PT, PT, R189, UR5, RZ, P0, !PT ;  /* 0x00000005bd757c10 */ /* 0x008fe200087fe4ff */
[----:B------:R-:W-:Y:S02]  /*20e60*/  VIADD R189, R200, UR62 ;  /* 0x0000003ec8bd7c36 */ /* 0x000fe40008000000 */
[----:B------:R-:W-:Y:S02]  /*20e70*/  VIADD R188, R202, UR64 ;  /* 0x00000040cabc7c36 */ /* 0x000fe40008000000 */
[----:B------:R0:W3:Y:S01]  /*20e80*/  LDG.E.U8 R186, desc[UR20][R116.64] ;  /* 0x0000001474ba7981 */ /* 0x0000e2000c1e1100 */
[----:B------:R-:W-:Y:S02]  /*20e90*/  IADD3 RZ, P0, PT, R189, UR18, RZ ;  /* 0x00000012bdff7c10 */ /* 0x000fe4000ff1e0ff */
[----:B------:R-:W-:-:S02]  /*20ea0*/  IADD3 RZ, P1, PT, R188, UR18, RZ ;  /* 0x00000012bcff7c10 */ /* 0x000fc4000ff3e0ff */
[----:B--2---:R-:W-:Y:S02]  /*20eb0*/  IADD3.X R119, PT, PT, R193, UR5, RZ, P0, !PT ;  /* 0x00000005c1777c10 */ /* 0x004fe400087fe4ff */
[----:B------:R-:W2:Y:S01]  /*20ec0*/  LDL.64 R192, [R1+0x11a8] ;  /* 0x0011a80001c07983 */ /* 0x000ea20000100a00 */
[----:B0-----:R-:W-:Y:S01]  /*20ed0*/  VIADD R116, R188, UR18 ;  /* 0x00000012bc747c36 */ /* 0x001fe20008000000 */
[----:B------:R-:W-:Y:S02]  /*20ee0*/  IADD3.X R117, PT, PT, R211, UR5, RZ, P1, !PT ;  /* 0x00000005d3757c10 */ /* 0x000fe40008ffe4ff */
[----:B------:R-:W3:Y:S04]  /*20ef0*/  LDL.64 R210, [R1+0x11a0] ;  /* 0x0011a00001d27983 */ /* 0x000ee80000100a00 */
[----:B------:R0:W3:Y:S01]  /*20f00*/  LDG.E.U8 R188, desc[UR20][R116.64] ;  /* 0x0000001474bc7981 */ /* 0x0000e2000c1e1100 */
[----:B------:R-:W-:Y:S01]  /*20f10*/  VIADD R118, R189, UR18 ;  /* 0x00000012bd767c36 */ /* 0x000fe20008000000 */
[----:B------:R-:W-:-:S04]  /*20f20*/  UIMAD UR64, UR12, 0xb, URZ ;  /* 0x0000000b0c4078a4 */ /* 0x000fc8000f8e02ff */
[----:B------:R1:W3:Y:S01]  /*20f30*/  LDG.E.U8 R189, desc[UR20][R118.64] ;  /* 0x0000001476bd7981 */ /* 0x0002e2000c1e1100 */
[----:B0-----:R-:W-:-:S05]  /*20f40*/  VIADD R116, R202, UR63 ;  /* 0x0000003fca747c36 */ /* 0x001fca0008000000 */
[C---:B------:R-:W-:Y:S01]  /*20f50*/  IADD3 RZ, P1, PT, R116.reuse, UR18, RZ ;  /* 0x0000001274ff7c10 */ /* 0x040fe2000ff3e0ff */
[----:B------:R-:W-:Y:S02]  /*20f60*/  VIADD R116, R116, UR18 ;  /* 0x0000001274747c36 */ /* 0x000fe40008000000 */
[----:B-1----:R-:W-:Y:S01]  /*20f70*/  VIADD R118, R200, UR64 ;  /* 0x00000040c8767c36 */ /* 0x002fe20008000000 */
[----:B------:R-:W-:Y:S02]  /*20f80*/  IADD3.X R117, PT, PT, R195, UR5, RZ, P1, !PT ;  /* 0x00000005c3757c10 */ /* 0x000fe40008ffe4ff */
[----:B------:R-:W3:Y:S02]  /*20f90*/  LDL.64 R194, [R1+0x1198] ;  /* 0x0011980001c27983 */ /* 0x000ee40000100a00 */
[----:B------:R-:W-:Y:S02]  /*20fa0*/  IADD3 RZ, P0, PT, R118, UR18, RZ ;  /* 0x0000001276ff7c10 */ /* 0x000fe4000ff1e0ff */
[----:B----4-:R0:W4:Y:S02]  /*20fb0*/  LDG.E.U8 R190, desc[UR20][R116.64] ;  /* 0x0000001474be7981 */ /* 0x010124000c1e1100 */
[----:B------:R-:W-:Y:S01]  /*20fc0*/  IADD3.X R119, PT, PT, R191, UR5, RZ, P0, !PT ;  /* 0x00000005bf777c10 */ /* 0x000fe200087fe4ff */
[----:B0-----:R-:W-:-:S05]  /*20fd0*/  VIADD R116, R202, UR64 ;  /* 0x00000040ca747c36 */ /* 0x001fca0008000000 */
[----:B------:R-:W-:-:S04]  /*20fe0*/  IADD3 RZ, P0, PT, R116, UR18, RZ ;  /* 0x0000001274ff7c10 */ /* 0x000fc8000ff1e0ff */
[----:B------:R-:W-:Y:S02]  /*20ff0*/  IADD3.X R117, PT, PT, R213, UR5, RZ, P0, !PT ;  /* 0x00000005d5757c10 */ /* 0x000fe400087fe4ff */
[----:B------:R-:W4:Y:S01]  /*21000*/  LDL.64 R212, [R1+0x1120] ;  /* 0x0011200001d47983 */ /* 0x000f220000100a00 */
[----:B------:R-:W-:Y:S02]  /*21010*/  VIADD R118, R118, UR18 ;  /* 0x0000001276767c36 */ /* 0x000fe40008000000 */
[----:B------:R-:W-:-:S04]  /*21020*/  VIADD R116, R116, UR18 ;  /* 0x0000001274747c36 */ /* 0x000fc80008000000 */
[----:B------:R-:W4:Y:S04]  /*21030*/  LDG.E.U8 R118, desc[UR20][R118.64] ;  /* 0x0000001476767981 */ /* 0x000f28000c1e1100 */
[----:B------:R0:W4:Y:S02]  /*21040*/  LDG.E.U8 R119, desc[UR20][R116.64] ;  /* 0x0000001474777981 */ /* 0x000124000c1e1100 */
[----:B0-----:R-:W-:-:S05]  /*21050*/  VIADD R116, R200, UR63 ;  /* 0x0000003fc8747c36 */ /* 0x001fca0008000000 */
[C---:B------:R-:W-:Y:S01]  /*21060*/  IADD3 RZ, P0, PT, R116.reuse, UR18, RZ ;  /* 0x0000001274ff7c10 */ /* 0x040fe2000ff1e0ff */
[----:B------:R-:W-:-:S03]  /*21070*/  VIADD R116, R116, UR18 ;  /* 0x0000001274747c36 */ /* 0x000fc60008000000 */
[----:B------:R-:W-:Y:S02]  /*21080*/  IADD3.X R117, PT, PT, R209, UR5, RZ, P0, !PT ;  /* 0x00000005d1757c10 */ /* 0x000fe400087fe4ff */
[----:B------:R-:W4:Y:S04]  /*21090*/  LDL.64 R208, [R1+0x1190] ;  /* 0x0011900001d07983 */ /* 0x000f280000100a00 */
[----:B------:R0:W4:Y:S02]  /*210a0*/  LDG.E.U8 R191, desc[UR20][R116.64] ;  /* 0x0000001474bf7981 */ /* 0x000124000c1e1100 */
[----:B0-----:R-:W-:Y:S01]  /*210b0*/  VIADD R116, R202, UR62 ;  /* 0x0000003eca747c36 */ /* 0x001fe20008000000 */
[----:B------:R-:W-:-:S04]  /*210c0*/  USHF.L.U32 UR62, UR12, 0x2, URZ ;  /* 0x000000020c3e7899 */ /* 0x000fc800080006ff */
[C---:B------:R-:W-:Y:S01]  /*210d0*/  IADD3 RZ, P0, PT, R116.reuse, UR18, RZ ;  /* 0x0000001274ff7c10 */ /* 0x040fe2000ff1e0ff */
[----:B------:R-:W-:-:S03]  /*210e0*/  VIADD R116, R116, UR18 ;  /* 0x0000001274747c36 */ /* 0x000fc60008000000 */
[----:B--2---:R-:W-:-:S05]  /*210f0*/  IADD3.X R117, PT, PT, R193, UR5, RZ, P0, !PT ;  /* 0x00000005c1757c10 */ /* 0x004fca00087fe4ff */
[----:B------:R0:W2:Y:S02]  /*21100*/  LDG.E.U8 R192, desc[UR20][R116.64] ;  /* 0x0000001474c07981 */ /* 0x0000a4000c1e1100 */
[----:B0-----:R-:W-:-:S05]  /*21110*/  VIADD R116, R200, UR62 ;  /* 0x0000003ec8747c36 */ /* 0x001fca0008000000 */
[C---:B------:R-:W-:Y:S01]  /*21120*/  IADD3 RZ, P0, PT, R116.reuse, UR18, RZ ;  /* 0x0000001274ff7c10 */ /* 0x040fe2000ff1e0ff */
[----:B------:R-:W-:-:S03]  /*21130*/  VIADD R116, R116, UR18 ;  /* 0x0000001274747c36 */ /* 0x000fc60008000000 */
[----:B---3--:R-:W-:Y:S02]  /*21140*/  IADD3.X R117, PT, PT, R211, UR5, RZ, P0, !PT ;  /* 0x00000005d3757c10 */ /* 0x008fe400087fe4ff */
[----:B------:R-:W3:Y:S04]  /*21150*/  LDL.64 R210, [R1+0x1110] ;  /* 0x0011100001d27983 */ /* 0x000ee80000100a00 */
[----:B------:R0:W2:Y:S02]  /*21160*/  LDG.E.U8 R193, desc[UR20][R116.64] ;  /* 0x0000001474c17981 */ /* 0x0000a4000c1e1100 */
[----:B0-----:R-:W-:Y:S01]  /*21170*/  VIADD R116, R202, UR62 ;  /* 0x0000003eca747c36 */ /* 0x001fe20008000000 */
[----:B------:R-:W-:-:S04]  /*21180*/  UIMAD UR62, UR12, 0xc, URZ ;  /* 0x0000000c0c3e78a4 */ /* 0x000fc8000f8e02ff */
[C---:B------:R-:W-:Y:S01]  /*21190*/  IADD3 RZ, P0, PT, R116.reuse, UR18, RZ ;  /* 0x0000001274ff7c10 */ /* 0x040fe2000ff1e0ff */
[----:B------:R-:W-:-:S03]  /*211a0*/  VIADD R116, R116, UR18 ;  /* 0x0000001274747c36 */ /* 0x000fc60008000000 */
[----:B------:R-:W-:-:S05]  /*211b0*/  IADD3.X R117, PT, PT, R195, UR5, RZ, P0, !PT ;  /* 0x00000005c3757c10 */ /* 0x000fca00087fe4ff */
[----:B------:R0:W2:Y:S02]  /*211c0*/  LDG.E.U8 R194, desc[UR20][R116.64] ;  /* 0x0000001474c27981 */ /* 0x0000a4000c1e1100 */
[----:B0-----:R-:W-:-:S05]  /*211d0*/  VIADD R116, R200, UR62 ;  /* 0x0000003ec8747c36 */ /* 0x001fca0008000000 */
[----:B------:R-:W-:-:S04]  /*211e0*/  IADD3 RZ, P0, PT, R116, UR18, RZ ;  /* 0x0000001274ff7c10 */ /* 0x000fc8000ff1e0ff */
[----:B----4-:R-:W-:Y:S02]  /*211f0*/  IADD3.X R117, PT, PT, R213, UR5, RZ, P0, !PT ;  /* 0x00000005d5757c10 */ /* 0x010fe400087fe4ff */
[----:B------:R-:W4:Y:S01]  /*21200*/  LDL.64 R212, [R1+0x1180] ;  /* 0x0011800001d47983 */ /* 0x000f220000100a00 */
[----:B------:R-:W-:-:S05]  /*21210*/  VIADD R116, R116, UR18 ;  /* 0x0000001274747c36 */ /* 0x000fca0008000000 */
[----:B------:R0:W2:Y:S02]  /*21220*/  LDG.E.U8 R195, desc[UR20][R116.64] ;  /* 0x0000001474c37981 */ /* 0x0000a4000c1e1100 */
[----:B0-----:R-:W-:-:S05]  /*21230*/  VIADD R116, R202, UR62 ;  /* 0x0000003eca747c36 */ /* 0x001fca0008000000 */
[----:B------:R-:W-:-:S04]  /*21240*/  IADD3 RZ, P0, PT, R116, UR18, RZ ;  /* 0x0000001274ff7c10 */ /* 0x000fc8000ff1e0ff */
[----:B------:R-:W-:Y:S02]  /*21250*/  IADD3.X R117, PT, PT, R215, UR5, RZ, P0, !PT ;  /* 0x00000005d7757c10 */ /* 0x000fe400087fe4ff */
[----:B------:R-:W2:Y:S01]  /*21260*/  LDL.64 R214, [R1+0x1100] ;  /* 0x0011000001d67983 */ /* 0x000ea20000100a00 */
[----:B------:R-:W-:Y:S01]  /*21270*/  UIMAD UR62, UR12, 0x5, URZ ;  /* 0x000000050c3e78a4 */ /* 0x000fe2000f8e02ff */
[----:B------:R-:W-:-:S05]  /*21280*/  VIADD R116, R116, UR18 ;  /* 0x0000001274747c36 */ /* 0x000fca0008000000 */
[----:B------:R0:W2:Y:S02]  /*21290*/  LDG.E.U8 R198, desc[UR20][R116.64] ;  /* 0x0000001474c67981 */ /* 0x0000a4000c1e1100 */
[----:B0-----:R-:W-:-:S05]  /*212a0*/  VIADD R116, R200, UR62 ;  /* 0x0000003ec8747c36 */ /* 0x001fca0008000000 */
[C---:B------:R-:W-:Y:S01]  /*212b0*/  IADD3 RZ, P0, PT, R116.reuse, UR18, RZ ;  /* 0x0000001274ff7c10 */ /* 0x040fe2000ff1e0ff */
[----:B------:R-:W-:-:S03]  /*212c0*/  VIADD R116, R116, UR18 ;  /* 0x0000001274747c36 */ /* 0x000fc60008000000 */
[----:B------:R-:W-:-:S05]  /*212d0*/  IADD3.X R117, PT, PT, R209, UR5, RZ, P0, !PT ;  /* 0x00000005d1757c10 */ /* 0x000fca00087fe4ff */
[----:B------:R0:W2:Y:S02]  /*212e0*/  LDG.E.U8 R208, desc[UR20][R116.64] ;  /* 0x0000001474d07981 */ /* 0x0000a4000c1e1100 */
[----:B0-----:R-:W-:Y:S01]  /*212f0*/  VIADD R116, R202, UR62 ;  /* 0x0000003eca747c36 */ /* 0x001fe20008000000 */
[----:B------:R-:W-:-:S04]  /*21300*/  UIMAD UR62, UR12, 0xd, URZ ;  /* 0x0000000d0c3e78a4 */ /* 0x000fc8000f8e02ff */
[C---:B------:R-:W-:Y:S01]  /*21310*/  IADD3 RZ, P0, PT, R116.reuse, UR18, RZ ;  /* 0x0000001274ff7c10 */ /* 0x040fe2000ff1e0ff */
[----:B------:R-:W-:-:S03]  /*21320*/  VIADD R116, R116, UR18 ;  /* 0x0000001274747c36 */ /* 0x000fc60008000000 */
[----:B------:R-:W-:Y:S02]  /*21330*/  IADD3.X R117, PT, PT, R219, UR5, RZ, P0, !PT ;  /* 0x00000005db757c10 */ /* 0x000fe400087fe4ff */
[----:B------:R-:W-:Y:S01]  /*21340*/  LOP3.LUT R216, R206, 0x7f, RZ, 0xc0, !PT ;  /* 0x0000007fced87812 */ /* 0x000fe200078ec0ff */
[----:B------:R-:W2:Y:S04]  /*21350*/  LDL.64 R218, [R1+0x10f8] ;  /* 0x0010f80001da7983 */ /* 0x000ea80000100a00 */
[----:B------:R0:W2:Y:S02]  /*21360*/  LDG.E.U8 R209, desc[UR20][R116.64] ;  /* 0x0000001474d17981 */ /* 0x0000a4000c1e1100 */
[----:B0-----:R-:W-:-:S05]  /*21370*/  VIADD R116, R200, UR62 ;  /* 0x0000003ec8747c36 */ /* 0x001fca0008000000 */
[C---:B------:R-:W-:Y:S01]  /*21380*/  IADD3 RZ, P0, PT, R116.reuse, UR18, RZ ;  /* 0x0000001274ff7c10 */ /* 0x040fe2000ff1e0ff */
[----:B------:R-:W-:Y:S01]  /*21390*/  VIADD R116, R116, UR18 ;  /* 0x0000001274747c36 */ /* 0x000fe20008000000 */
        /* <DEDUP_REMOVED lines=23> */
[----:B---3--:R-:W-:-:S05]  /*21510*/  IADD3.X R117, PT, PT, R211, UR5, RZ, P0, !PT ;  /* 0x00000005d3757c10 */ /* 0x008fca00087fe4ff */
[----:B------:R0:W3:Y:S02]  /*21520*/  LDG.E.U8 R210, desc[UR20][R116.64] ;  /* 0x0000001474d27981 */ /* 0x0000e4000c1e1100 */
[----:B0-----:R-:W-:Y:S01]  /*21530*/  VIADD R116, R202, UR62 ;  /* 0x0000003eca747c36 */ /* 0x001fe20008000000 */
[----:B------:R-:W-:-:S04]  /*21540*/  UIMAD UR62, UR12, 0x6, URZ ;  /* 0x000000060c3e78a4 */ /* 0x000fc8000f8e02ff */
[C---:B------:R-:W-:Y:S01]  /*21550*/  IADD3 RZ, P0, PT, R116.reuse, UR18, RZ ;  /* 0x0000001274ff7c10 */ /* 0x040fe2000ff1e0ff */
[----:B------:R-:W-:-:S03]  /*21560*/  VIADD R116, R116, UR18 ;  /* 0x0000001274747c36 */ /* 0x000fc60008000000 */
[----:B------:R-:W-:-:S05]  /*21570*/  IADD3.X R117, PT, PT, R221, UR5, RZ, P0, !PT ;  /* 0x00000005dd757c10 */ /* 0x000fca00087fe4ff */
[----:B------:R0:W3:Y:S02]  /*21580*/  LDG.E.U8 R211, desc[UR20][R116.64] ;  /* 0x0000001474d37981 */ /* 0x0000e4000c1e1100 */
[----:B0-----:R-:W-:-:S05]  /*21590*/  VIADD R116, R200, UR62 ;  /* 0x0000003ec8747c36 */ /* 0x001fca0008000000 */
[C---:B------:R-:W-:Y:S01]  /*215a0*/  IADD3 RZ, P0, PT, R116.reuse, UR18, RZ ;  /* 0x0000001274ff7c10 */ /* 0x040fe2000ff1e0ff */
[----:B------:R-:W-:-:S03]  /*215b0*/  VIADD R116, R116, UR18 ;  /* 0x0000001274747c36 */ /* 0x000fc60008000000 */
[----:B----4-:R-:W-:-:S05]  /*215c0*/  IADD3.X R117, PT, PT, R213, UR5, RZ, P0, !PT ;  /* 0x00000005d5757c10 */ /* 0x010fca00087fe4ff */
[----:B------:R0:W4:Y:S02]  /*215d0*/  LDG.E.U8 R212, desc[UR20][R116.64] ;  /* 0x0000001474d47981 */ /* 0x000124000c1e1100 */
[----:B0-----:R-:W-:Y:S01]  /*215e0*/  VIADD R116, R202, UR62 ;  /* 0x0000003eca747c36 */ /* 0x001fe20008000000 */
[----:B------:R-:W-:-:S04]  /*215f0*/  UIMAD UR62, UR12, 0xe, URZ ;  /* 0x0000000e0c3e78a4 */ /* 0x000fc8000f8e02ff */
[C---:B------:R-:W-:Y:S01]  /*21600*/  IADD3 RZ, P0, PT, R116.reuse, UR18, RZ ;  /* 0x0000001274ff7c10 */ /* 0x040fe2000ff1e0ff */
[----:B------:R-:W-:-:S03]  /*21610*/  VIADD R116, R116, UR18 ;  /* 0x0000001274747c36 */ /* 0x000fc60008000000 */
[----:B------:R-:W-:-:S05]  /*21620*/  IADD3.X R117, PT, PT, R217, UR5, RZ, P0, !PT ;  /* 0x00000005d9757c10 */ /* 0x000fca00087fe4ff */
[----:B------:R0:W3:Y:S02]  /*21630*/  LDG.E.U8 R213, desc[UR20][R116.64] ;  /* 0x0000001474d57981 */ /* 0x0000e4000c1e1100 */
[----:B0-----:R-:W-:-:S05]  /*21640*/  VIADD R116, R200, UR62 ;  /* 0x0000003ec8747c36 */ /* 0x001fca0008000000 */
[----:B------:R-:W-:Y:S01]  /*21650*/  IADD3 RZ, P0, PT, R116, UR18, RZ ;  /* 0x0000001274ff7c10 */ /* 0x000fe2000ff1e0ff */
[----:B------:R-:W-:Y:S03]  /*21660*/  STS.U8 [R216+UR6+0x16c00], R102 ;  /* 0x016c0066d8007988 */ /* 0x000fe60008000006 */
[----:B--2---:R-:W-:Y:S01]  /*21670*/  IADD3.X R117, PT, PT, R215, UR5, RZ, P0, !PT ;  /* 0x00000005d7757c10 */ /* 0x004fe200087fe4ff */
[----:B------:R-:W-:Y:S01]  /*21680*/  STS.U8 [R216+UR6+0x13000], R101 ;  /* 0x01300065d8007988 */ /* 0x000fe20008000006 */
[----:B------:R-:W-:-:S03]  /*21690*/  LOP3.LUT R215, R206, 0x7f, RZ, 0xc0, !PT ;  /* 0x0000007fced77812 */ /* 0x000fc600078ec0ff */
        /* <DEDUP_REMOVED lines=94> */
[----:B0-----:R-:W2:Y:S04]  /*21c80*/  LDL.64 R42, [R1+0x1168] ;  /* 0x00116800012a7983 */ /* 0x001ea80000100a00 */
[----:B------:R0:W-:Y:S04]  /*21c90*/  STS.U8 [R72+UR6+0x12980], R38 ;  /* 0x0129802648007988 */ /* 0x0001e80008000006 */
[----:B------:R-:W-:Y:S04]  /*21ca0*/  STS.U8 [R72+UR6+0x16980], R37 ;  /* 0x0169802548007988 */ /* 0x000fe80008000006 */
[----:B------:R-:W-:Y:S01]  /*21cb0*/  STS.U8 [R72+UR6+0x12d80], R36 ;  /* 0x012d802448007988 */ /* 0x000fe20008000006 */
[----:B------:R-:W-:-:S03]  /*21cc0*/  LOP3.LUT R167, R206, 0x7f, RZ, 0xc0, !PT ;  /* 0x0000007fcea77812 */ /* 0x000fc600078ec0ff */
[----:B------:R-:W-:Y:S04]  /*21cd0*/  STS.U8 [R72+UR6+0x16d80], R35 ;  /* 0x016d802348007988 */ /* 0x000fe80008000006 */
[----:B------:R1:W-:Y:S04]  /*21ce0*/  STS.U8 [R72+UR6+0x13180], R34 ;  /* 0x0131802248007988 */ /* 0x0003e80008000006 */
[----:B------:R1:W-:Y:S04]  /*21cf0*/  STS.U8 [R72+UR6+0x17180], R0 ;  /* 0x0171800048007988 */ /* 0x0003e80008000006 */
[----:B0-----:R-:W2:Y:S04]  /*21d00*/  LDL.64 R38, [R1+0x10e8] ;  /* 0x0010e80001267983 */ /* 0x001ea80000100a00 */
[----:B------:R-:W-:Y:S04]  /*21d10*/  STS.U8 [R72+UR6+0x13580], R33 ;  /* 0x0135802148007988 */ /* 0x000fe80008000006 */
[----:B-1----:R-:W2:Y:S01]  /*21d20*/  LDL.64 R34, [R1+0x1030] ;  /* 0x0010300001227983 */ /* 0x002ea20000100a00 */
[----:B------:R-:W-:-:S03]  /*21d30*/  LOP3.LUT R0, R167, 0x40, RZ, 0x3c, !PT ;  /* 0x00000040a7007812 */ /* 0x000fc600078e3cff */
[----:B------:R-:W-:Y:S04]  /*21d40*/  STS.U8 [R72+UR6+0x17580], R32 ;  /* 0x0175802048007988 */ /* 0x000fe80008000006 */
[----:B------:R-:W-:Y:S04]  /*21d50*/  STS.U8 [R72+UR6+0x13980], R6 ;  /* 0x0139800648007988 */ /* 0x000fe80008000006 */
[----:B------:R-:W-:Y:S04]  /*21d60*/  STS.U8 [R72+UR6+0x17980], R31 ;  /* 0x0179801f48007988 */ /* 0x000fe80008000006 */
[----:B------:R0:W-:Y:S04]  /*21d70*/  STS.U8 [R72+UR6+0x13d80], R30 ;  /* 0x013d801e48007988 */ /* 0x0001e80008000006 */
[----:B------:R-:W-:Y:S04]  /*21d80*/  STS.U8 [R72+UR6+0x17d80], R29 ;  /* 0x017d801d48007988 */ /* 0x000fe80008000006 */
[----:B------:R-:W2:Y:S04]  /*21d90*/  LDL.64 R44, [R1+0x1170] ;  /* 0x00117000012c7983 */ /* 0x000ea80000100a00 */
[----:B0-----:R-:W2:Y:S04]  /*21da0*/  LDL.64 R30, [R1+0x1020] ;  /* 0x00102000011e7983 */ /* 0x001ea80000100a00 */
[----:B------:R-:W-:Y:S04]  /*21db0*/  STS.U8 [R0+UR6+0x16a00], R15 ;  /* 0x016a000f00007988 */ /* 0x000fe80008000006 */
[----:B------:R0:W-:Y:S04]  /*21dc0*/  STS.U8 [R0+UR6+0x12e00], R14 ;  /* 0x012e000e00007988 */ /* 0x0001e80008000006 */
[----:B------:R-:W2:Y:S04]  /*21dd0*/  LDL.64 R40, [R1+0x10f0] ;  /* 0x0010f00001287983 */ /* 0x000ea80000100a00 */
[----:B------:R-:W2:Y:S04]  /*21de0*/  LDL.64 R36, [R1+0x1038] ;  /* 0x0010380001247983 */ /* 0x000ea80000100a00 */
[----:B0-----:R-:W2:Y:S04]  /*21df0*/  LDL.64 R14, [R1+0xfb0] ;  /* 0x000fb000010e7983 */ /* 0x001ea80000100a00 */
[----:B------:R-:W2:Y:S04]  /*21e00*/  LDL.64 R32, [R1+0x1028] ;  /* 0x0010280001207983 */ /* 0x000ea80000100a00 */
[----:B------:R-:W-:Y:S04]  /*21e10*/  STS.U8 [R0+UR6+0x15200], R27 ;  /* 0x0152001b00007988 */ /* 0x000fe80008000006 */
[----:B------:R0:W-:Y:S04]  /*21e20*/  STS.U8 [R0+UR6+0x11600], R26 ;  /* 0x0116001a00007988 */ /* 0x0001e80008000006 */
[----:B------:R-:W-:Y:S04]  /*21e30*/  STS.U8 [R0+UR6+0x15a00], R23 ;  /* 0x015a001700007988 */ /* 0x000fe80008000006 */
[----:B0-----:R-:W2:Y:S04]  /*21e40*/  LDL.64 R26, [R1+0xfb8] ;  /* 0x000fb800011a7983 */ /* 0x001ea80000100a00 */
[----:B------:R0:W-:Y:S04]  /*21e50*/  STS.U8 [R0+UR6+0x11e00], R22 ;  /* 0x011e001600007988 */ /* 0x0001e80008000006 */
[----:B------:R-:W-:Y:S04]  /*21e60*/  STS.U8 [R0+UR6+0x15600], R25 ;  /* 0x0156001900007988 */ /* 0x000fe80008000006 */
[----:B------:R1:W-:Y:S04]  /*21e70*/  STS.U8 [R0+UR6+0x11a00], R24 ;  /* 0x011a001800007988 */ /* 0x0003e80008000006 */
[----:B0-----:R-:W4:Y:S04]  /*21e80*/  LDL.64 R22, [R1+0xfa0] ;  /* 0x000fa00001167983 */ /* 0x001f280000100a00 */
[----:B------:R-:W-:Y:S04]  /*21e90*/  STS.U8 [R0+UR6+0x16e00], R13 ;  /* 0x016e000d00007988 */ /* 0x000fe80008000006 */
[----:B-1----:R-:W4:Y:S04]  /*21ea0*/  LDL.64 R24, [R1+0xfa8] ;  /* 0x000fa80001187983 */ /* 0x002f280000100a00 */
[----:B------:R0:W-:Y:S04]  /*21eb0*/  STS.U8 [R0+UR6+0x13200], R12 ;  /* 0x0132000c00007988 */ /* 0x0001e80008000006 */
[----:B------:R-:W-:Y:S04]  /*21ec0*/  STS.U8 [R0+UR6+0x15e00], R21 ;  /* 0x015e001500007988 */ /* 0x000fe80008000006 */
[----:B------:R1:W-:Y:S04]  /*21ed0*/  STS.U8 [R0+UR6+0x12200], R20 ;  /* 0x0122001400007988 */ /* 0x0003e80008000006 */
[----:B0-----:R-:W4:Y:S04]  /*21ee0*/  LDL.64 R12, [R1+0xf30] ;  /* 0x000f3000010c7983 */ /* 0x001f280000100a00 */
[----:B-1----:R-:W4:Y:S04]  /*21ef0*/  LDL.64 R20, [R1+0xf38] ;  /* 0x000f380001147983 */ /* 0x002f280000100a00 */
[----:B------:R-:W-:Y:S04]  /*21f00*/  STS.U8 [R0+UR6+0x16200], R19 ;  /* 0x0162001300007988 */ /* 0x000fe80008000006 */
[----:B------:R0:W-:Y:S04]  /*21f10*/  STS.U8 [R0+UR6+0x12600], R18 ;  /* 0x0126001200007988 */ /* 0x0001e80008000006 */
[----:B------:R-:W-:Y:S04]  /*21f20*/  STS.U8 [R0+UR6+0x16600], R17 ;  /* 0x0166001100007988 */ /* 0x000fe80008000006 */
[----:B0-----:R-:W4:Y:S04]  /*21f30*/  LDL.64 R18, [R1+0xf28] ;  /* 0x000f280001127983 */ /* 0x001f280000100a00 */
[----:B------:R0:W-:Y:S04]  /*21f40*/  STS.U8 [R0+UR6+0x12a00], R16 ;  /* 0x012a001000007988 */ /* 0x0001e80008000006 */
[----:B0-----:R-:W4:Y:S01]  /*21f50*/  LDL.64 R16, [R1+0xeb8] ;  /* 0x000eb80001107983 */ /* 0x001f220000100a00 */
[----:B------:R-:W-:Y:S01]  /*21f60*/  VIADD R116, R116, UR18 ;  /* 0x0000001274747c36 */ /* 0x000fe20008000000 */
[----:B------:R-:W-:-:S04]  /*21f70*/  LOP3.LUT R6, R167, 0x50, RZ, 0x3c, !PT ;  /* 0x00000050a7067812 */ /* 0x000fc800078e3cff */
[----:B------:R0:W4:Y:S01]  /*21f80*/  LDG.E.U8 R214, desc[UR20][R116.64] ;  /* 0x0000001474d67981 */ /* 0x000122000c1e1100 */
[----:B------:R-:W-:-:S03]  /*21f90*/  UIMAD UR63, UR12, 0xf, URZ ;  /* 0x0000000f0c3f78a4 */ /* 0x000fc6000f8e02ff */
[----:B------:R-:W-:Y:S01]  /*21fa0*/  STS.U8 [R0+UR6+0x10a00], R164 ;  /* 0x010a00a400007988 */ /* 0x000fe20008000006 */
[C---:B0-----:R-:W-:Y:S01]  /*21fb0*/  VIADD R116, R202.reuse, UR62 ;  /* 0x0000003eca747c36 */ /* 0x041fe20008000000 */
[----:B------:R-:W-:Y:S02]  /*21fc0*/  UIMAD UR62, UR12, 0x7, URZ ;  /* 0x000000070c3e78a4 */ /* 0x000fe4000f8e02ff */
        /* <DEDUP_REMOVED lines=47> */
[----:B0-----:R-:W-:Y:S01]  /*222c0*/  VIADD R0, R202, UR63 ;  /* 0x0000003fca007c36 */ /* 0x001fe20008000000 */
[----:B------:R-:W-:-:S02]  /*222d0*/  IADD3 RZ, P0, PT, R116, UR18, RZ ;  /* 0x0000001274ff7c10 */ /* 0x000fc4000ff1e0ff */
[----:B------:R-:W3:Y:S01]  /*222e0*/  LDL.64 R28, [R1+0xf20] ;  /* 0x000f2000011c7983 */ /* 0x000ee20000100a00 */
[----:B-1----:R-:W-:-:S05]  /*222f0*/  VIADD R6, R202, UR62 ;  /* 0x0000003eca067c36 */ /* 0x002fca0008000000 */
[C---:B------:R-:W-:Y:S01]  /*22300*/  IADD3 RZ, P1, PT, R6.reuse, UR18, RZ ;  /* 0x0000001206ff7c10 */ /* 0x040fe2000ff3e0ff */
[----:B------:R-:W-:-:S03]  /*22310*/  VIADD R6, R6, UR18 ;  /* 0x0000001206067c36 */ /* 0x000fc60008000000 */
[----:B--2---:R-:W-:Y:S02]  /*22320*/  IADD3.X R7, PT, PT, R43, UR5, RZ, P1, !PT ;  /* 0x000000052b077c10 */ /* 0x004fe40008ffe4ff */
[----:B------:R-:W-:-:S03]  /*22330*/  IADD3 RZ, P1, PT, R0, UR18, RZ ;  /* 0x0000001200ff7c10 */ /* 0x000fc6000ff3e0ff */
[----:B------:R0:W2:Y:S02]  /*22340*/  LDG.E.U8 R142, desc[UR20][R6.64] ;  /* 0x00000014068e7981 */ /* 0x0000a4000c1e1100 */
[----:B0-----:R-:W-:Y:S01]  /*22350*/  VIADD R6, R0, UR18 ;  /* 0x0000001200067c36 */ /* 0x001fe20008000000 */
[----:B------:R-:W-:Y:S02]  /*22360*/  IADD3.X R7, PT, PT, R39, UR5, RZ, P1, !PT ;  /* 0x0000000527077c10 */ /* 0x000fe40008ffe4ff */
[----:B------:R-:W-:-:S03]  /*22370*/  IADD3 R10, P1, PT, R34, UR18, RZ ;  /* 0x00000012220a7c10 */ /* 0x000fc6000ff3e0ff */
[----:B------:R0:W2:Y:S01]  /*22380*/  LDG.E.U8 R140, desc[UR20][R6.64] ;  /* 0x00000014068c7981 */ /* 0x0000a2000c1e1100 */
[----:B------:R-:W-:-:S05]  /*22390*/  IADD3.X R11, PT, PT, R35, UR4, RZ, P1, !PT ;  /* 0x00000004230b7c10 */ /* 0x000fca0008ffe4ff */
[----:B------:R1:W2:Y:S01]  /*223a0*/  LDG.E.U8 R147, desc[UR20][R10.64] ;  /* 0x000000140a937981 */ /* 0x0002a2000c1e1100 */
[----:B0-----:R-:W-:-:S04]  /*223b0*/  IADD3 R6, P1, PT, R30, UR18, RZ ;  /* 0x000000121e067c10 */ /* 0x001fc8000ff3e0ff */
[----:B------:R-:W-:Y:S02]  /*223c0*/  IADD3.X R7, PT, PT, R31, UR4, RZ, P1, !PT ;  /* 0x000000041f077c10 */ /* 0x000fe40008ffe4ff */
[----:B-1----:R-:W-:Y:S01]  /*223d0*/  IADD3 R10, P1, PT, R14, UR18, RZ ;  /* 0x000000120e0a7c10 */ /* 0x002fe2000ff3e0ff */
[C---:B------:R-:W-:Y:S01]  /*223e0*/  VIADD R8, R200.reuse, UR62 ;  /* 0x0000003ec8087c36 */ /* 0x040fe20008000000 */
[----:B------:R-:W-:Y:S01]  /*223f0*/  IADD3.X R117, PT, PT, R219, UR5, RZ, P0, !PT ;  /* 0x00000005db757c10 */ /* 0x000fe200087fe4ff */
[----:B------:R-:W-:Y:S01]  /*22400*/  VIADD R5, R200, UR63 ;  /* 0x0000003fc8057c36 */ /* 0x000fe20008000000 */
[----:B------:R-:W-:Y:S01]  /*22410*/  IADD3.X R11, PT, PT, R15, UR4, RZ, P1, !PT ;  /* 0x000000040f0b7c10 */ /* 0x000fe20008ffe4ff */
[----:B------:R-:W2:Y:S04]  /*22420*/  LDG.E.U8 R134, desc[UR20][R6.64] ;  /* 0x0000001406867981 */ /* 0x000ea8000c1e1100 */
[----:B------:R-:W2:Y:S01]  /*22430*/  LDL.64 R14, [R1+0xea8] ;  /* 0x000ea800010e7983 */ /* 0x000ea20000100a00 */
[C---:B------:R-:W-:Y:S01]  /*22440*/  IADD3 RZ, P0, PT, R8.reuse, UR18, RZ ;  /* 0x0000001208ff7c10 */ /* 0x040fe2000ff1e0ff */
[----:B------:R-:W-:-:S02]  /*22450*/  VIADD R8, R8, UR18 ;  /* 0x0000001208087c36 */ /* 0x000fc40008000000 */
[----:B------:R-:W3:Y:S01]  /*22460*/  LDL.64 R30, [R1+0xcb0] ;  /* 0x000cb000011e7983 */ /* 0x000ee20000100a00 */
[----:B------:R-:W-:Y:S02]  /*22470*/  IADD3.X R9, PT, PT, R45, UR5, RZ, P0, !PT ;  /* 0x000000052d097c10 */ /* 0x000fe400087fe4ff */
[----:B------:R-:W-:-:S03]  /*22480*/  IADD3 RZ, P0, PT, R5, UR18, RZ ;  /* 0x0000001205ff7c10 */ /* 0x000fc6000ff1e0ff */
[----:B------:R0:W3:Y:S02]  /*22490*/  LDG.E.U8 R143, desc[UR20][R8.64] ;  /* 0x00000014088f7981 */ /* 0x0000e4000c1e1100 */
[----:B0-----:R-:W-:Y:S01]  /*224a0*/  VIADD R8, R5, UR18 ;  /* 0x0000001205087c36 */ /* 0x001fe20008000000 */
[----:B------:R-:W-:Y:S02]  /*224b0*/  IADD3.X R9, PT, PT, R41, UR5, RZ, P0, !PT ;  /* 0x0000000529097c10 */ /* 0x000fe400087fe4ff */
[----:B------:R-:W-:-:S03]  /*224c0*/  IADD3 R114, P0, PT, R36, UR18, RZ ;  /* 0x0000001224727c10 */ /* 0x000fc6000ff1e0ff */
[----:B------:R0:W3:Y:S01]  /*224d0*/  LDG.E.U8 R141, desc[UR20][R8.64] ;  /* 0x00000014088d7981 */ /* 0x0000e2000c1e1100 */
[----:B------:R-:W-:Y:S02]  /*224e0*/  IADD3.X R115, PT, PT, R37, UR4, RZ, P0, !PT ;  /* 0x0000000425737c10 */ /* 0x000fe400087fe4ff */
[----:B----4-:R-:W-:Y:S01]  /*224f0*/  IADD3 R6, P1, PT, R22, UR18, RZ ;  /* 0x0000001216067c10 */ /* 0x010fe2000ff3e0ff */
[----:B------:R-:W-:Y:S02]  /*22500*/  VIADD R116, R116, UR18 ;  /* 0x0000001274747c36 */ /* 0x000fe40008000000 */
[----:B------:R-:W4:Y:S01]  /*22510*/  LDG.E.U8 R114, desc[UR20][R114.64] ;  /* 0x0000001472727981 */ /* 0x000f22000c1e1100 */
[----:B0-----:R-:W-:-:S03]  /*22520*/  IADD3 R8, P0, PT, R32, UR18, RZ ;  /* 0x0000001220087c10 */ /* 0x001fc6000ff1e0ff */
[----:B------:R-:W4:Y:S01]  /*22530*/  LDG.E.U8 R116, desc[UR20][R116.64] ;  /* 0x0000001474747981 */ /* 0x000f22000c1e1100 */
[----:B------:R-:W-:Y:S02]  /*22540*/  IADD3.X R9, PT, PT, R33, UR4, RZ, P0, !PT ;  /* 0x0000000421097c10 */ /* 0x000fe400087fe4ff */
[----:B------:R-:W-:Y:S01]  /*22550*/  IADD3 R148, P0, PT, R26, UR18, RZ ;  /* 0x000000121a947c10 */ /* 0x000fe2000ff1e0ff */
[----:B------:R-:W4:Y:S03]  /*22560*/  LDL.64 R32, [R1+0x270] ;  /* 0x0002700001207983 */ /* 0x000f260000100a00 */
[----:B------:R-:W-:Y:S01]  /*22570*/  IADD3.X R149, PT, PT, R27, UR4, RZ, P0, !PT ;  /* 0x000000041b957c10 */ /* 0x000fe200087fe4ff */
[----:B------:R0:W4:Y:S04]  /*22580*/  LDG.E.U8 R135, desc[UR20][R8.64] ;  /* 0x0000001408877981 */ /* 0x000128000c1e1100 */
[----:B------:R-:W4:Y:S01]  /*22590*/  LDL.64 R26, [R1+0xeb0] ;  /* 0x000eb000011a7983 */ /* 0x000f220000100a00 */
[----:B------:R-:W-:-:S03]  /*225a0*/  IADD3.X R7, PT, PT, R23, UR4, RZ, P1, !PT ;  /* 0x0000000417077c10 */ /* 0x000fc60008ffe4ff */
[----:B------:R-:W4:Y:S01]  /*225b0*/  LDG.E.U8 R148, desc[UR20][R148.64] ;  /* 0x0000001494947981 */ /* 0x000f22000c1e1100 */
[----:B0-----:R-:W-:-:S03]  /*225c0*/  IADD3 R8, P0, PT, R24, UR18, RZ ;  /* 0x0000001218087c10 */ /* 0x001fc6000ff1e0ff */
[----:B------:R-:W4:Y:S01]  /*225d0*/  LDL.64 R22, [R1+0xe38] ;  /* 0x000e380001167983 */ /* 0x000f220000100a00 */
[----:B------:R-:W-:-:S03]  /*225e0*/  IADD3.X R9, PT, PT, R25, UR4, RZ, P0, !PT ;  /* 0x0000000419097c10 */ /* 0x000fc600087fe4ff */
[----:B------:R-:W4:Y:S01]  /*225f0*/  LDL.64 R24, [R1+0xea0] ;  /* 0x000ea00001187983 */ /* 0x000f220000100a00 */
[----:B------:R-:W-:-:S03]  /*22600*/  IADD3 R150, P0, PT, R20, UR18, RZ ;  /* 0x0000001214967c10 */ /* 0x000fc6000ff1e0ff */
[----:B------:R0:W4:Y:S01]  /*22610*/  LDG.E.U8 R149, desc[UR20][R10.64] ;  /* 0x000000140a957981 */ /* 0x000122000c1e1100 */
[----:B------:R-:W-:-:S03]  /*22620*/  IADD3.X R151, PT, PT, R21, UR4, RZ, P0, !PT ;  /* 0x0000000415977c10 */ /* 0x000fc600087fe4ff */
[----:B------:R1:W4:Y:S04]  /*22630*/  LDG.E.U8 R133, desc[UR20][R8.64] ;  /* 0x0000001408857981 */ /* 0x000328000c1e1100 */
[----:B------:R-:W4:Y:S01]  /*22640*/  LDL.64 R20, [R1+0xe30] ;  /* 0x000e300001147983 */ /* 0x000f220000100a00 */
[----:B0-----:R-:W-:-:S03]  /*22650*/  IADD3 R10, P1, PT, R12, UR18, RZ ;  /* 0x000000120c0a7c10 */ /* 0x001fc6000ff3e0ff */
[----:B------:R-:W4:Y:S01]  /*22660*/  LDG.E.U8 R132, desc[UR20][R6.64] ;  /* 0x0000001406847981 */ /* 0x000f22000c1e1100 */
[----:B------:R-:W-:-:S03]  /*22670*/  IADD3.X R11, PT, PT, R13, UR4, RZ, P1, !PT ;  /* 0x000000040d0b7c10 */ /* 0x000fc60008ffe4ff */
[----:B------:R-:W4:Y:S01]  /*22680*/  LDL.64 R12, [R1+0xe28] ;  /* 0x000e2800010c7983 */ /* 0x000f220000100a00 */
[----:B-1----:R-:W-:-:S03]  /*22690*/  IADD3 R8, P0, PT, R18, UR18, RZ ;  /* 0x0000001212087c10 */ /* 0x002fc6000ff1e0ff */
[----:B------:R-:W4:Y:S01]  /*226a0*/  LDG.E.U8 R150, desc[UR20][R150.64] ;  /* 0x0000001496967981 */ /* 0x000f22000c1e1100 */
[----:B------:R-:W-:Y:S02]  /*226b0*/  IADD3.X R9, PT, PT, R19, UR4, RZ, P0, !PT ;  /* 0x0000000413097c10 */ /* 0x000fe400087fe4ff */
[----:B------:R-:W-:Y:S01]  /*226c0*/  IADD3 R152, P0, PT, R16, UR18, RZ ;  /* 0x0000001210987c10 */ /* 0x000fe2000ff1e0ff */
[----:B------:R-:W4:Y:S03]  /*226d0*/  LDL.64 R18, [R1+0xe20] ;  /* 0x000e200001127983 */ /* 0x000f260000100a00 */
[----:B------:R-:W-:Y:S01]  /*226e0*/  IADD3.X R153, PT, PT, R17, UR4, RZ, P0, !PT ;  /* 0x0000000411997c10 */ /* 0x000fe200087fe4ff */
[----:B------:R2:W4:Y:S04]  /*226f0*/  LDG.E.U8 R131, desc[UR20][R8.64] ;  /* 0x0000001408837981 */ /* 0x000528000c1e1100 */
[----:B------:R-:W4:Y:S04]  /*22700*/  LDL.64 R16, [R1+0xdb0] ;  /* 0x000db00001107983 */ /* 0x000f280000100a00 */
[----:B------:R4:W4:Y:S04]  /*22710*/  LDG.E.U8 R151, desc[UR20][R10.64] ;  /* 0x000000140a977981 */ /* 0x000928000c1e1100 */
[----:B------:R-:W4:Y:S01]  /*22720*/  LDG.E.U8 R152, desc[UR20][R152.64] ;  /* 0x0000001498987981 */ /* 0x000f22000c1e1100 */
[----:B--2---:R-:W-:-:S04]  /*22730*/  IADD3 R8, P0, PT, R14, UR18, RZ ;  /* 0x000000120e087c10 */ /* 0x004fc8000ff1e0ff */
[----:B------:R-:W-:Y:S02]  /*22740*/  IADD3.X R9, PT, PT, R15, UR4, RZ, P0, !PT ;  /* 0x000000040f097c10 */ /* 0x000fe400087fe4ff */
[----:B------:R-:W2:Y:S01]  /*22750*/  LDL.64 R14, [R1+0xda0] ;  /* 0x000da000010e7983 */ /* 0x000ea20000100a00 */
[----:B---3--:R-:W-:-:S03]  /*22760*/  IADD3 R6, P1, PT, R28, UR18, RZ ;  /* 0x000000121c067c10 */ /* 0x008fc6000ff3e0ff */
[----:B------:R-:W3:Y:S01]  /*22770*/  LDG.E.U8 R129, desc[UR20][R8.64] ;  /* 0x0000001408817981 */ /* 0x000ee2000c1e1100 */
[----:B------:R-:W-:-:S03]  /*22780*/  IADD3.X R7, PT, PT, R29, UR4, RZ, P1, !PT ;  /* 0x000000041d077c10 */ /* 0x000fc60008ffe4ff */
[----:B------:R-:W3:Y:S04]  /*22790*/  LDL.64 R28, [R1+0xdb8] ;  /* 0x000db800011c7983 */ /* 0x000ee80000100a00 */
[----:B------:R0:W3:Y:S01]  /*227a0*/  LDG.E.U8 R130, desc[UR20][R6.64] ;  /* 0x0000001406827981 */ /* 0x0000e2000c1e1100 */
[----:B----4-:R-:W-:-:S04]  /*227b0*/  IADD3 R10, P1, PT, R26, UR18, RZ ;  /* 0x000000121a0a7c10 */ /* 0x010fc8000ff3e0ff */
[----:B------:R-:W-:Y:S02]  /*227c0*/  IADD3.X R11, PT, PT, R27, UR4, RZ, P1, !PT ;  /* 0x000000041b0b7c10 */ /* 0x000fe40008ffe4ff */
[----:B------:R-:W4:Y:S01]  /*227d0*/  LDL.64 R26, [R1+0xda8] ;  /* 0x000da800011a7983 */ /* 0x000f220000100a00 */
[----:B------:R-:W-:-:S03]  /*227e0*/  IADD3 R154, P0, PT, R22, UR18, RZ ;  /* 0x00000012169a7c10 */ /* 0x000fc6000ff1e0ff */
[----:B------:R1:W4:Y:S01]  /*227f0*/  LDG.E.U8 R153, desc[UR20][R10.64] ;  /* 0x000000140a997981 */ /* 0x000322000c1e1100 */
[----:B0-----:R-:W-:Y:S02]  /*22800*/  IADD3 R6, P1, PT, R24, UR18, RZ ;  /* 0x0000001218067c10 */ /* 0x001fe4000ff3e0ff */
[----:B------:R-:W-:Y:S02]  /*22810*/  IADD3.X R155, PT, PT, R23, UR4, RZ, P0, !PT ;  /* 0x00000004179b7c10 */ /* 0x000fe400087fe4ff */
[----:B------:R-:W4:Y:S01]  /*22820*/  LDL.64 R22, [R1+0xd30] ;  /* 0x000d300001167983 */ /* 0x000f220000100a00 */
[----:B------:R-:W-:-:S03]  /*22830*/  IADD3.X R7, PT, PT, R25, UR4, RZ, P1, !PT ;  /* 0x0000000419077c10 */ /* 0x000fc60008ffe4ff */
[----:B------:R-:W4:Y:S01]  /*22840*/  LDL.64 R24, [R1+0xd38] ;  /* 0x000d380001187983 */ /* 0x000f220000100a00 */
[----:B-1----:R-:W-:-:S03]  /*22850*/  IADD3 R10, P1, PT, R20, UR18, RZ ;  /* 0x00000012140a7c10 */ /* 0x002fc6000ff3e0ff */
[----:B------:R0:W4:Y:S01]  /*22860*/  LDG.E.U8 R128, desc[UR20][R6.64] ;  /* 0x0000001406807981 */ /* 0x000122000c1e1100 */
[----:B------:R-:W-:-:S03]  /*22870*/  IADD3 R8, P0, PT, R12, UR18, RZ ;  /* 0x000000120c087c10 */ /* 0x000fc6000ff1e0ff */
[----:B------:R-:W4:Y:S01]  /*22880*/  LDG.E.U8 R154, desc[UR20][R154.64] ;  /* 0x000000149a9a7981 */ /* 0x000f22000c1e1100 */
[----:B------:R-:W-:Y:S02]  /*22890*/  IADD3.X R11, PT, PT, R21, UR4, RZ, P1, !PT ;  /* 0x00000004150b7c10 */ /* 0x000fe40008ffe4ff */
[----:B------:R-:W-:Y:S01]  /*228a0*/  IADD3.X R9, PT, PT, R13, UR4, RZ, P0, !PT ;  /* 0x000000040d097c10 */ /* 0x000fe200087fe4ff */
[----:B------:R-:W4:Y:S04]  /*228b0*/  LDL.64 R20, [R1+0xd28] ;  /* 0x000d280001147983 */ /* 0x000f280000100a00 */
[----:B------:R-:W4:Y:S01]  /*228c0*/  LDL.64 R12, [R1+0xd20] ;  /* 0x000d2000010c7983 */ /* 0x000f220000100a00 */
[----:B0-----:R-:W-:-:S03]  /*228d0*/  IADD3 R6, P1, PT, R18, UR18, RZ ;  /* 0x0000001212067c10 */ /* 0x001fc6000ff3e0ff */
[----:B------:R0:W4:Y:S01]  /*228e0*/  LDG.E.U8 R155, desc[UR20][R10.64] ;  /* 0x000000140a9b7981 */ /* 0x000122000c1e1100 */
[----:B------:R-:W-:-:S03]  /*228f0*/  IADD3.X R7, PT, PT, R19, UR4, RZ, P1, !PT ;  /* 0x0000000413077c10 */ /* 0x000fc60008ffe4ff */
[----:B------:R-:W4:Y:S04]  /*22900*/  LDL.64 R18, [R1+0xcb8] ;  /* 0x000cb80001127983 */ /* 0x000f280000100a00 */
[----:B------:R2:W4:Y:S01]  /*22910*/  LDG.E.U8 R126, desc[UR20][R6.64] ;  /* 0x00000014067e7981 */ /* 0x000522000c1e1100 */
[----:B0-----:R-:W-:-:S03]  /*22920*/  IADD3 R10, P1, PT, R16, UR18, RZ ;  /* 0x00000012100a7c10 */ /* 0x001fc6000ff3e0ff */
[----:B------:R4:W4:Y:S01]  /*22930*/  LDG.E.U8 R127, desc[UR20][R8.64] ;  /* 0x00000014087f7981 */ /* 0x000922000c1e1100 */
[----:B------:R-:W-:-:S03]  /*22940*/  IADD3.X R11, PT, PT, R17, UR4, RZ, P1, !PT ;  /* 0x00000004110b7c10 */ /* 0x000fc60008ffe4ff */
[----:B------:R-:W4:Y:S01]  /*22950*/  LDL.64 R16, [R1+0xca8] ;  /* 0x000ca80001107983 */ /* 0x000f220000100a00 */
[----:B--2---:R-:W-:-:S04]  /*22960*/  IADD3 R6, P1, PT, R14, UR18, RZ ;  /* 0x000000120e067c10 */ /* 0x004fc8000ff3e0ff */
[----:B------:R-:W-:Y:S02]  /*22970*/  IADD3.X R7, PT, PT, R15, UR4, RZ, P1, !PT ;  /* 0x000000040f077c10 */ /* 0x000fe40008ffe4ff */
[----:B------:R-:W2:Y:S01]  /*22980*/  LDL.64 R14, [R1+0xc38] ;  /* 0x000c3800010e7983 */ /* 0x000ea20000100a00 */
[----:B---3--:R-:W-:-:S03]  /*22990*/  IADD3 R156, P0, PT, R28, UR18, RZ ;  /* 0x000000121c9c7c10 */ /* 0x008fc6000ff1e0ff */
[----:B------:R-:W3:Y:S01]  /*229a0*/  LDG.E.U8 R124, desc[UR20][R6.64] ;  /* 0x00000014067c7981 */ /* 0x000ee2000c1e1100 */
[----:B------:R-:W-:-:S03]  /*229b0*/  IADD3.X R157, PT, PT, R29, UR4, RZ, P0, !PT ;  /* 0x000000041d9d7c10 */ /* 0x000fc600087fe4ff */
[----:B------:R-:W3:Y:S04]  /*229c0*/  LDL.64 R28, [R1+0xca0] ;  /* 0x000ca000011c7983 */ /* 0x000ee80000100a00 */
[----:B------:R-:W3:Y:S04]  /*229d0*/  LDG.E.U8 R156, desc[UR20][R156.64] ;  /* 0x000000149c9c7981 */ /* 0x000ee8000c1e1100 */
[----:B------:R0:W3:Y:S01]  /*229e0*/  LDG.E.U8 R157, desc[UR20][R10.64] ;  /* 0x000000140a9d7981 */ /* 0x0000e2000c1e1100 */
[----:B----4-:R-:W-:-:S04]  /*229f0*/  IADD3 R8, P0, PT, R26, UR18, RZ ;  /* 0x000000121a087c10 */ /* 0x010fc8000ff1e0ff */
[----:B------:R-:W-:Y:S02]  /*22a00*/  IADD3.X R9, PT, PT, R27, UR4, RZ, P0, !PT ;  /* 0x000000041b097c10 */ /* 0x000fe400087fe4ff */
[----:B------:R-:W4:Y:S01]  /*22a10*/  LDL.64 R26, [R1+0xc30] ;  /* 0x000c3000011a7983 */ /* 0x000f220000100a00 */
[----:B0-----:R-:W-:-:S03]  /*22a20*/  IADD3 R10, P1, PT, R22, UR18, RZ ;  /* 0x00000012160a7c10 */ /* 0x001fc6000ff3e0ff */
[----:B------:R0:W4:Y:S01]  /*22a30*/  LDG.E.U8 R125, desc[UR20][R8.64] ;  /* 0x00000014087d7981 */ /* 0x000122000c1e1100 */
[----:B------:R-:W-:Y:S02]  /*22a40*/  IADD3 R158, P0, PT, R24, UR18, RZ ;  /* 0x00000012189e7c10 */ /* 0x000fe4000ff1e0ff */
[----:B------:R-:W-:Y:S02]  /*22a50*/  IADD3.X R11, PT, PT, R23, UR4, RZ, P1, !PT ;  /* 0x00000004170b7c10 */ /* 0x000fe40008ffe4ff */
[----:B------:R-:W4:Y:S01]  /*22a60*/  LDL.64 R22, [R1+0xbb0] ;  /* 0x000bb00001167983 */ /* 0x000f220000100a00 */
[----:B------:R-:W-:-:S03]  /*22a70*/  IADD3.X R159, PT, PT, R25, UR4, RZ, P0, !PT ;  /* 0x00000004199f7c10 */ /* 0x000fc600087fe4ff */
[----:B------:R-:W4:Y:S04]  /*22a80*/  LDL.64 R24, [R1+0xbb8] ;  /* 0x000bb80001187983 */ /* 0x000f280000100a00 */
[----:B------:R-:W4:Y:S01]  /*22a90*/  LDG.E.U8 R158, desc[UR20][R158.64] ;  /* 0x000000149e9e7981 */ /* 0x000f22000c1e1100 */
[----:B0-----:R-:W-:Y:S02]  /*22aa0*/  IADD3 R8, P0, PT, R20, UR18, RZ ;  /* 0x0000001214087c10 */ /* 0x001fe4000ff1e0ff */
[----:B------:R-:W-:Y:S01]  /*22ab0*/  IADD3 R6, P1, PT, R12, UR18, RZ ;  /* 0x000000120c067c10 */ /* 0x000fe2000ff3e0ff */
[----:B------:R0:W4:Y:S01]  /*22ac0*/  LDG.E.U8 R159, desc[UR20][R10.64] ;  /* 0x000000140a9f7981 */ /* 0x000122000c1e1100 */
[----:B------:R-:W-:Y:S02]  /*22ad0*/  IADD3.X R9, PT, PT, R21, UR4, RZ, P0, !PT ;  /* 0x0000000415097c10 */ /* 0x000fe400087fe4ff */
[----:B------:R-:W-:Y:S01]  /*22ae0*/  IADD3.X R7, PT, PT, R13, UR4, RZ, P1, !PT ;  /* 0x000000040d077c10 */ /* 0x000fe20008ffe4ff */
[----:B------:R-:W4:Y:S04]  /*22af0*/  LDL.64 R20, [R1+0xb38] ;  /* 0x000b380001147983 */ /* 0x000f280000100a00 */
[----:B------:R-:W4:Y:S01]  /*22b00*/  LDL.64 R12, [R1+0xb30] ;  /* 0x000b3000010c7983 */ /* 0x000f220000100a00 */
[----:B------:R-:W-:-:S03]  /*22b10*/  IADD3 R160, P0, PT, R18, UR18, RZ ;  /* 0x0000001212a07c10 */ /* 0x000fc6000ff1e0ff */
[----:B------:R1:W4:Y:S01]  /*22b20*/  LDG.E.U8 R123, desc[UR20][R8.64] ;  /* 0x00000014087b7981 */ /* 0x000322000c1e1100 */
[----:B------:R-:W-:-:S03]  /*22b30*/  IADD3.X R161, PT, PT, R19, UR4, RZ, P0, !PT ;  /* 0x0000000413a17c10 */ /* 0x000fc600087fe4ff */
[----:B------:R-:W4:Y:S01]  /*22b40*/  LDL.64 R18, [R1+0xab8] ;  /* 0x000ab80001127983 */ /* 0x000f220000100a00 */
[----:B0-----:R-:W-:-:S03]  /*22b50*/  IADD3 R10, P1, PT, R30, UR18, RZ ;  /* 0x000000121e0a7c10 */ /* 0x001fc6000ff3e0ff */
[----:B------:R3:W4:Y:S01]  /*22b60*/  LDG.E.U8 R122, desc[UR20][R6.64] ;  /* 0x00000014067a7981 */ /* 0x000722000c1e1100 */
[----:B-1----:R-:W-:-:S03]  /*22b70*/  IADD3 R8, P0, PT, R16, UR18, RZ ;  /* 0x0000001210087c10 */ /* 0x002fc6000ff1e0ff */
[----:B------:R-:W4:Y:S01]  /*22b80*/  LDG.E.U8 R160, desc[UR20][R160.64] ;  /* 0x00000014a0a07981 */ /* 0x000f22000c1e1100 */
[----:B------:R-:W-:-:S03]  /*22b90*/  IADD3.X R9, PT, PT, R17, UR4, RZ, P0, !PT ;  /* 0x0000000411097c10 */ /* 0x000fc600087fe4ff */
[----:B------:R-:W4:Y:S01]  /*22ba0*/  LDL.64 R16, [R1+0xab0] ;  /* 0x000ab00001107983 */ /* 0x000f220000100a00 */
[----:B------:R-:W-:-:S03]  /*22bb0*/  IADD3.X R11, PT, PT, R31, UR4, RZ, P1, !PT ;  /* 0x000000041f0b7c10 */ /* 0x000fc60008ffe4ff */
[----:B------:R4:W4:Y:S04]  /*22bc0*/  LDG.E.U8 R121, desc[UR20][R8.64] ;  /* 0x0000001408797981 */ /* 0x000928000c1e1100 */
[----:B------:R-:W4:Y:S04]  /*22bd0*/  LDL.64 R30, [R1+0x1f0] ;  /* 0x0001f000011e7983 */ /* 0x000f280000100a00 */
        /* <DEDUP_REMOVED lines=11> */
[----:B------:R-:W4:Y:S04]  /*22c90*/  LDL.64 R26, [R1+0xc28] ;  /* 0x000c2800011a7983 */ /* 0x000f280000100a00 */
[----:B------:R1:W4:Y:S01]  /*22ca0*/  LDG.E.U8 R163, desc[UR20][R8.64] ;  /* 0x0000001408a37981 */ /* 0x000322000c1e1100 */
[----:B0-----:R-:W-:Y:S02]  /*22cb0*/  IADD3 R6, P1, PT, R22, UR18, RZ ;  /* 0x0000001216067c10 */ /* 0x001fe4000ff3e0ff */
[----:B------:R-:W-:Y:S02]  /*22cc0*/  IADD3 R164, P0, PT, R24, UR18, RZ ;  /* 0x0000001218a47c10 */ /* 0x000fe4000ff1e0ff */
[----:B------:R-:W-:-:S02]  /*22cd0*/  IADD3.X R7, PT, PT, R23, UR4, RZ, P1, !PT ;  /* 0x0000000417077c10 */ /* 0x000fc40008ffe4ff */
[----:B------:R-:W-:Y:S01]  /*22ce0*/  IADD3.X R165, PT, PT, R25, UR4, RZ, P0, !PT ;  /* 0x0000000419a57c10 */ /* 0x000fe200087fe4ff */
[----:B------:R-:W4:Y:S04]  /*22cf0*/  LDL.64 R22, [R1+0xba0] ;  /* 0x000ba00001167983 */ /* 0x000f280000100a00 */
[----:B------:R-:W4:Y:S04]  /*22d00*/  LDL.64 R24, [R1+0xba8] ;  /* 0x000ba80001187983 */ /* 0x000f280000100a00 */
[----:B------:R-:W4:Y:S01]  /*22d10*/  LDG.E.U8 R164, desc[UR20][R164.64] ;  /* 0x00000014a4a47981 */ /* 0x000f22000c1e1100 */
[----:B-1----:R-:W-:-:S02]  /*22d20*/  IADD3 R8, P0, PT, R20, UR18, RZ ;  /* 0x0000001214087c10 */ /* 0x002fc4000ff1e0ff */
[----:B------:R-:W-:Y:S01]  /*22d30*/  IADD3 R10, P1, PT, R12, UR18, RZ ;  /* 0x000000120c0a7c10 */ /* 0x000fe2000ff3e0ff */
[----:B------:R0:W4:Y:S01]  /*22d40*/  LDG.E.U8 R165, desc[UR20][R6.64] ;  /* 0x0000001406a57981 */ /* 0x000122000c1e1100 */
        /* <DEDUP_REMOVED lines=8> */
[----:B------:R-:W4:Y:S01]  /*22dd0*/  LDG.E.U8 R146, desc[UR20][R10.64] ;  /* 0x000000140a927981 */ /* 0x000f22000c1e1100 */
[----:B0-----:R-:W-:Y:S02]  /*22de0*/  IADD3 R8, P1, PT, R16, UR18, RZ ;  /* 0x0000001210087c10 */ /* 0x001fe4000ff3e0ff */
[----:B------:R-:W-:Y:S01]  /*22df0*/  IADD3 RZ, P0, PT, R32, UR18, RZ ;  /* 0x0000001220ff7c10 */ /* 0x000fe2000ff1e0ff */
[----:B------:R-:W4:Y:S01]  /*22e00*/  LDG.E.U8 R145, desc[UR20][R6.64] ;  /* 0x0000001406917981 */ /* 0x000f22000c1e1100 */
[----:B------:R-:W-:-:S03]  /*22e10*/  IADD3.X R9, PT, PT, R17, UR4, RZ, P1, !PT ;  /* 0x0000000411097c10 */ /* 0x000fc60008ffe4ff */
[----:B------:R-:W4:Y:S04]  /*22e20*/  LDL.64 R16, [R1+0xaa8] ;  /* 0x000aa80001107983 */ /* 0x000f280000100a00 */
[----:B------:R0:W4:Y:S01]  /*22e30*/  LDG.E.U8 R144, desc[UR20][R8.64] ;  /* 0x0000001408907981 */ /* 0x000122000c1e1100 */
[C---:B--2---:R-:W-:Y:S01]  /*22e40*/  IADD3 RZ, P1, PT, R14.reuse, UR18, RZ ;  /* 0x000000120eff7c10 */ /* 0x044fe2000ff3e0ff */
[----:B0-----:R-:W-:-:S03]  /*22e50*/  VIADD R8, R14, UR18 ;  /* 0x000000120e087c36 */ /* 0x001fc60008000000 */
[----:B------:R-:W-:Y:S02]  /*22e60*/  IADD3.X R9, PT, PT, R15, UR5, RZ, P1, !PT ;  /* 0x000000050f097c10 */ /* 0x000fe40008ffe4ff */
[----:B------:R-:W2:Y:S01]  /*22e70*/  LDL.64 R14, [R1+0xaa0] ;  /* 0x000aa000010e7983 */ /* 0x000ea20000100a00 */
[----:B------:R-:W-:Y:S01]  /*22e80*/  VIADD R6, R32, UR18 ;  /* 0x0000001220067c36 */ /* 0x000fe20008000000 */
[----:B------:R-:W-:Y:S02]  /*22e90*/  IADD3.X R7, PT, PT, R33, UR5, RZ, P0, !PT ;  /* 0x0000000521077c10 */ /* 0x000fe400087fe4ff */
[----:B------:R-:W-:Y:S01]  /*22ea0*/  IADD3 RZ, P0, PT, R30, UR18, RZ ;  /* 0x000000121eff7c10 */ /* 0x000fe2000ff1e0ff */
[----:B------:R0:W2:Y:S01]  /*22eb0*/  LDG.E.U8 R138, desc[UR20][R8.64] ;  /* 0x00000014088a7981 */ /* 0x0000a2000c1e1100 */
[----:B---3--:R-:W-:-:S03]  /*22ec0*/  IADD3 RZ, P1, PT, R28, UR18, RZ ;  /* 0x000000121cff7c10 */ /* 0x008fc6000ff3e0ff */
[----:B------:R1:W3:Y:S01]  /*22ed0*/  LDG.E.U8 R139, desc[UR20][R6.64] ;  /* 0x00000014068b7981 */ /* 0x0002e2000c1e1100 */
[----:B0-----:R-:W-:Y:S01]  /*22ee0*/  VIADD R8, R28, UR18 ;  /* 0x000000121c087c36 */ /* 0x001fe20008000000 */
[----:B------:R-:W-:Y:S01]  /*22ef0*/  IADD3.X R9, PT, PT, R29, UR5, RZ, P1, !PT ;  /* 0x000000051d097c10 */ /* 0x000fe20008ffe4ff */
[----:B-1----:R-:W-:Y:S01]  /*22f00*/  VIADD R6, R30, UR18 ;  /* 0x000000121e067c36 */ /* 0x002fe20008000000 */
[----:B------:R-:W-:-:S03]  /*22f10*/  IADD3.X R7, PT, PT, R31, UR5, RZ, P0, !PT ;  /* 0x000000051f077c10 */ /* 0x000fc600087fe4ff */
[----:B------:R0:W3:Y:S04]  /*22f20*/  LDG.E.U8 R136, desc[UR20][R8.64] ;  /* 0x0000001408887981 */ /* 0x0000e8000c1e1100 */
[----:B------:R1:W3:Y:S01]  /*22f30*/  LDG.E.U8 R137, desc[UR20][R6.64] ;  /* 0x0000001406897981 */ /* 0x0002e2000c1e1100 */
[----:B----4-:R-:W-:-:S04]  /*22f40*/  IADD3 R10, P0, PT, R26, UR18, RZ ;  /* 0x000000121a0a7c10 */ /* 0x010fc8000ff1e0ff */
[----:B------:R-:W-:Y:S02]  /*22f50*/  IADD3.X R11, PT, PT, R27, UR4, RZ, P0, !PT ;  /* 0x000000041b0b7c10 */ /* 0x000fe400087fe4ff */
[----:B------:R-:W-:-:S03]  /*22f60*/  LOP3.LUT R4, R167, 0x60, RZ, 0x3c, !PT ;  /* 0x00000060a7047812 */ /* 0x000fc600078e3cff */
[----:B------:R-:W4:Y:S01]  /*22f70*/  LDG.E.U8 R119, desc[UR20][R10.64] ;  /* 0x000000140a777981 */ /* 0x000f22000c1e1100 */
[----:B0-----:R-:W-:-:S04]  /*22f80*/  IADD3 R8, P0, PT, R24, UR18, RZ ;  /* 0x0000001218087c10 */ /* 0x001fc8000ff1e0ff */
[----:B------:R-:W-:-:S05]  /*22f90*/  IADD3.X R9, PT, PT, R25, UR4, RZ, P0, !PT ;  /* 0x0000000419097c10 */ /* 0x000fca00087fe4ff */
[----:B------:R-:W3:Y:S01]  /*22fa0*/  LDG.E.U8 R117, desc[UR20][R8.64] ;  /* 0x0000001408757981 */ /* 0x000ee2000c1e1100 */
[----:B-1----:R-:W-:-:S04]  /*22fb0*/  IADD3 R6, P1, PT, R12, UR18, RZ ;  /* 0x000000120c067c10 */ /* 0x002fc8000ff3e0ff */
[----:B------:R-:W-:Y:S02]  /*22fc0*/  IADD3.X R7, PT, PT, R13, UR4, RZ, P1, !PT ;  /* 0x000000040d077c10 */ /* 0x000fe40008ffe4ff */
[----:B------:R-:W-:-:S03]  /*22fd0*/  IADD3 R12, P1, PT, R22, UR18, RZ ;  /* 0x00000012160c7c10 */ /* 0x000fc6000ff3e0ff */
[----:B------:R0:W3:Y:S01]  /*22fe0*/  LDG.E.U8 R118, desc[UR20][R6.64] ;  /* 0x0000001406767981 */ /* 0x0000e2000c1e1100 */
[----:B------:R-:W-:Y:S02]  /*22ff0*/  IADD3.X R13, PT, PT, R23, UR4, RZ, P1, !PT ;  /* 0x00000004170d7c10 */ /* 0x000fe40008ffe4ff */
[----:B0-----:R-:W-:Y:S02]  /*23000*/  IADD3 R6, P2, PT, R18, UR18, RZ ;  /* 0x0000001212067c10 */ /* 0x001fe4000ff5e0ff */
[----:B------:R-:W-:Y:S02]  /*23010*/  IADD3 R8, P1, PT, R16, UR18, RZ ;  /* 0x0000001210087c10 */ /* 0x000fe4000ff3e0ff */
[----:B------:R-:W-:Y:S02]  /*23020*/  IADD3.X R7, PT, PT, R19, UR4, RZ, P2, !PT ;  /* 0x0000000413077c10 */ /* 0x000fe400097fe4ff */
[----:B------:R-:W-:Y:S02]  /*23030*/  IADD3.X R9, PT, PT, R17, UR4, RZ, P1, !PT ;  /* 0x0000000411097c10 */ /* 0x000fe40008ffe4ff */
[----:B------:R-:W-:-:S02]  /*23040*/  IADD3 R10, P0, PT, R20, UR18, RZ ;  /* 0x00000012140a7c10 */ /* 0x000fc4000ff1e0ff */
[----:B------:R-:W3:Y:S02]  /*23050*/  LDG.E.U8 R7, desc[UR20][R6.64] ;  /* 0x0000001406077981 */ /* 0x000ee4000c1e1100 */
[----:B------:R-:W-:Y:S02]  /*23060*/  IADD3.X R11, PT, PT, R21, UR4, RZ, P0, !PT ;  /* 0x00000004150b7c10 */ /* 0x000fe400087fe4ff */
[----:B------:R0:W-:Y:S04]  /*23070*/  STS.U8 [R4+UR6+0x14700], R116 ;  /* 0x0147007404007988 */ /* 0x0001e80008000006 */
[----:B------:R-:W3:Y:S04]  /*23080*/  LDG.E.U8 R115, desc[UR20][R10.64] ;  /* 0x000000140a737981 */ /* 0x000ee8000c1e1100 */
[----:B------:R2:W3:Y:S04]  /*23090*/  LDG.E.U8 R6, desc[UR20][R8.64] ;  /* 0x0000001408067981 */ /* 0x0004e8000c1e1100 */
[----:B0-----:R-:W3:Y:S01]  /*230a0*/  LDG.E.U8 R116, desc[UR20][R12.64] ;  /* 0x000000140c747981 */ /* 0x001ee2000c1e1100 */
[----:B------:R-:W-:-:S02]  /*230b0*/  IADD3 R111, P2, PT, R196, 0x83, RZ ;  /* 0x00000083c46f7810 */ /* 0x000fc40007f5e0ff */
[----:B------:R-:W-:-:S03]  /*230c0*/  IADD3 R112, P1, PT, R196, 0x82, RZ ;  /* 0x00000082c4707810 */ /* 0x000fc60007f3e0ff */
[--C-:B------:R-:W-:Y:S01]  /*230d0*/  IMAD.X R105, RZ, RZ, R197.reuse, P2 ;  /* 0x000000ffff697224 */ /* 0x100fe200010e06c5 */
[C---:B------:R-:W-:Y:S01]  /*230e0*/  IADD3 R104, P2, PT, R196.reuse, 0x87, RZ ;  /* 0x00000087c4687810 */ /* 0x040fe20007f5e0ff */
[----:B------:R-:W-:Y:S01]  /*230f0*/  IMAD.X R107, RZ, RZ, R197, P1 ;  /* 0x000000ffff6b7224 */ /* 0x000fe200008e06c5 */
[----:B------:R-:W-:-:S03]  /*23100*/  IADD3 R106, P1, PT, R196, 0x86, RZ ;  /* 0x00000086c46a7810 */ /* 0x000fc60007f3e0ff */
[----:B------:R-:W-:Y:S01]  /*23110*/  IMAD.X R97, RZ, RZ, R197, P2 ;  /* 0x000000ffff617224 */ /* 0x000fe200010e06c5 */
[----:B--2---:R-:W-:-:S04]  /*23120*/  IADD3 R8, P0, PT, R14, UR18, RZ ;  /* 0x000000120e087c10 */ /* 0x004fc8000ff1e0ff */
[----:B------:R-:W-:-:S05]  /*23130*/  IADD3.X R9, PT, PT, R15, UR4, RZ, P0, !PT ;  /* 0x000000040f097c10 */ /* 0x000fca00087fe4ff */
[----:B------:R0:W2:Y:S01]  /*23140*/  LDG.E.U8 R0, desc[UR20][R8.64] ;  /* 0x0000001408007981 */ /* 0x0000a2000c1e1100 */
[C---:B------:R-:W-:Y:S01]  /*23150*/  IADD3 R96, P2, PT, R196.reuse, 0x8b, RZ ;  /* 0x0000008bc4607810 */ /* 0x040fe20007f5e0ff */
[----:B------:R-:W-:Y:S01]  /*23160*/  IMAD.X R99, RZ, RZ, R197, P1 ;  /* 0x000000ffff637224 */ /* 0x000fe200008e06c5 */
[----:B------:R-:W-:-:S03]  /*23170*/  IADD3 R98, P1, PT, R196, 0x8a, RZ ;  /* 0x0000008ac4627810 */ /* 0x000fc60007f3e0ff */
[--C-:B------:R-:W-:Y:S01]  /*23180*/  IMAD.X R89, RZ, RZ, R197.reuse, P2 ;  /* 0x000000ffff597224 */ /* 0x100fe200010e06c5 */
        /* <DEDUP_REMOVED lines=33> */
[--C-:B------:R-:W-:Y:S01]  /*233a0*/  IMAD.X R27, RZ, RZ, R197.reuse, P1 ;  /* 0x000000ffff1b7224 */ /* 0x100fe200008e06c5 */
[C---:B------:R-:W-:Y:S02]  /*233b0*/  IADD3 R26, P1, PT, R196.reuse, 0xae, RZ ;  /* 0x000000aec41a7810 */ /* 0x040fe40007f3e0ff */
[C---:B------:R-:W-:Y:S01]  /*233c0*/  IADD3 R113, P3, PT, R196.reuse, 0x81, RZ ;  /* 0x00000081c4717810 */ /* 0x040fe20007f7e0ff */
[--C-:B------:R-:W-:Y:S01]  /*233d0*/  IMAD.X R17, RZ, RZ, R197.reuse, P2 ;  /* 0x000000ffff117224 */ /* 0x100fe200010e06c5 */
[C---:B------:R-:W-:Y:S01]  /*233e0*/  IADD3 R16, P2, PT, R196.reuse, 0xb3, RZ ;  /* 0x000000b3c4107810 */ /* 0x040fe20007f5e0ff */
[--C-:B------:R-:W-:Y:S01]  /*233f0*/  IMAD.X R19, RZ, RZ, R197.reuse, P1 ;  /* 0x000000ffff137224 */ /* 0x100fe200008e06c5 */
[C---:B------:R-:W-:Y:S01]  /*23400*/  IADD3 R110, P4, PT, R196.reuse, 0x84, RZ ;  /* 0x00000084c46e7810 */ /* 0x040fe20007f9e0ff */
[--C-:B------:R-:W-:Y:S01]  /*23410*/  IMAD.X R109, RZ, RZ, R197.reuse, P3 ;  /* 0x000000ffff6d7224 */ /* 0x100fe200018e06c5 */
[C---:B------:R-:W-:Y:S01]  /*23420*/  IADD3 R18, P1, PT, R196.reuse, 0xb2, RZ ;  /* 0x000000b2c4127810 */ /* 0x040fe20007f3e0ff */
[----:B------:R1:W-:Y:S01]  /*23430*/  STS.U8 [R4+UR6+0x11300], R114 ;  /* 0x0113007204007988 */ /* 0x0003e20008000006 */
[----:B------:R-:W-:Y:S01]  /*23440*/  LOP3.LUT R168, R207, 0x7f, R206, 0xf8, !PT ;  /* 0x0000007fcfa87812 */ /* 0x000fe200078ef8ce */
[----:B------:R-:W-:Y:S01]  /*23450*/  IMAD.X R10, RZ, RZ, R197, P2 ;  /* 0x000000ffff0a7224 */ /* 0x000fe200010e06c5 */
[----:B0-----:R-:W-:-:S02]  /*23460*/  IADD3 R8, P0, PT, R196, 0xb9, RZ ;  /* 0x000000b9c4087810 */ /* 0x001fc40007f1e0ff */
[C---:B------:R-:W-:Y:S02]  /*23470*/  IADD3 R108, P3, PT, R196.reuse, 0x85, RZ ;  /* 0x00000085c46c7810 */ /* 0x040fe40007f7e0ff */
[----:B------:R-:W-:Y:S02]  /*23480*/  IADD3 R166, P2, PT, R196, 0xb6, RZ ;  /* 0x000000b6c4a67810 */ /* 0x000fe40007f5e0ff */
[----:B-1----:R-:W-:Y:S01]  /*23490*/  LOP3.LUT R114, R167, 0x70, RZ, 0x3c, !PT ;  /* 0x00000070a7727812 */ /* 0x002fe200078e3cff */
[--C-:B------:R-:W-:Y:S01]  /*234a0*/  IMAD.X R103, RZ, RZ, R197.reuse, P4 ;  /* 0x000000ffff677224 */ /* 0x100fe200020e06c5 */
[----:B------:R-:W-:Y:S01]  /*234b0*/  ISETP.GT.U32.AND P5, PT, R8, R168, PT ;  /* 0x000000a80800720c */ /* 0x000fe20003fa4070 */
[--C-:B------:R-:W-:Y:S01]  /*234c0*/  IMAD.X R11, RZ, RZ, R197.reuse, P1 ;  /* 0x000000ffff0b7224 */ /* 0x100fe200008e06c5 */
[----:B------:R-:W-:Y:S01]  /*234d0*/  STS.U8 [R4+UR6+0x10b00], R169 ;  /* 0x010b00a904007988 */ /* 0x000fe20008000006 */
[C---:B------:R-:W-:Y:S01]  /*234e0*/  IADD3 R102, P4, PT, R196.reuse, 0x88, RZ ;  /* 0x00000088c4667810 */ /* 0x040fe20007f9e0ff */
[----:B------:R-:W-:Y:S01]  /*234f0*/  IMAD.X R101, RZ, RZ, R197, P3 ;  /* 0x000000ffff657224 */ /* 0x000fe200018e06c5 */
[C---:B------:R-:W-:Y:S01]  /*23500*/  IADD3 R8, P1, PT, R196.reuse, 0xb7, RZ ;  /* 0x000000b7c4087810 */ /* 0x040fe20007f3e0ff */
[----:B------:R-:W-:Y:S01]  /*23510*/  STS.U8 [R4+UR6+0x14b00], R170 ;  /* 0x014b00aa04007988 */ /* 0x000fe20008000006 */
[----:B------:R-:W-:-:S03]  /*23520*/  IADD3 R100, P3, PT, R196, 0x89, RZ ;  /* 0x00000089c4647810 */ /* 0x000fc60007f7e0ff */
        /* <DEDUP_REMOVED lines=28> */
[----:B---3--:R1:W-:Y:S01]  /*236f0*/  STS.U8 [R114+UR6+0x17b80], R7 ;  /* 0x017b800772007988 */ /* 0x0083e20008000006 */
[----:B------:R-:W-:-:S03]  /*23700*/  IMAD.X R95, RZ, RZ, R197, P4 ;  /* 0x000000ffff5f7224 */ /* 0x000fc600020e06c5 */
[----:B------:R3:W-:Y:S01]  /*23710*/  STS.U8 [R114+UR6+0x13f80], R6 ;  /* 0x013f800672007988 */ /* 0x0007e20008000006 */
[--C-:B0-----:R-:W-:Y:S01]  /*23720*/  IMAD.X R5, RZ, RZ, R197.reuse, P1 ;  /* 0x000000ffff057224 */ /* 0x101fe200008e06c5 */
[C---:B------:R-:W-:Y:S01]  /*23730*/  IADD3 R94, P4, PT, R196.reuse, 0x8c, RZ ;  /* 0x0000008cc45e7810 */ /* 0x040fe20007f9e0ff */
[--C-:B-1----:R-:W-:Y:S01]  /*23740*/  IMAD.X R7, RZ, RZ, R197.reuse, P2 ;  /* 0x000000ffff077224 */ /* 0x102fe200010e06c5 */
[C---:B------:R-:W-:Y:S02]  /*23750*/  IADD3 R4, P1, PT, R196.reuse, 0xba, RZ ;  /* 0x000000bac4047810 */ /* 0x040fe40007f3e0ff */
[C---:B---3--:R-:W-:Y:S01]  /*23760*/  IADD3 R6, P2, PT, R196.reuse, 0xb8, RZ ;  /* 0x000000b8c4067810 */ /* 0x048fe20007f5e0ff */
[--C-:B------:R-:W-:Y:S01]  /*23770*/  IMAD.X R93, RZ, RZ, R197.reuse, P3 ;  /* 0x000000ffff5d7224 */ /* 0x100fe200018e06c5 */
[----:B------:R-:W-:Y:S01]  /*23780*/  IADD3 R92, P3, PT, R196, 0x8d, RZ ;  /* 0x0000008dc45c7810 */ /* 0x000fe20007f7e0ff */
[----:B------:R0:W-:Y:S02]  /*23790*/  STS.U8 [R114+UR6+0x17780], R116 ;  /* 0x0177807472007988 */ /* 0x0001e40008000006 */
[----:B------:R-:W-:-:S02]  /*237a0*/  IMAD.X R245, RZ, RZ, R197, P2 ;  /* 0x000000fffff57224 */ /* 0x000fc400010e06c5 */
[--C-:B------:R-:W-:Y:S01]  /*237b0*/  IMAD.X R87, RZ, RZ, R197.reuse, P4 ;  /* 0x000000ffff577224 */ /* 0x100fe200020e06c5 */
[----:B------:R1:W-:Y:S01]  /*237c0*/  STL [R1+0xac], R4 ;  /* 0x0000ac0401007387 */ /* 0x0003e20000100800 */
[C---:B------:R-:W-:Y:S02]  /*237d0*/  IADD3 R86, P4, PT, R196.reuse, 0x90, RZ ;  /* 0x00000090c4567810 */ /* 0x040fe40007f9e0ff */
[C---:B0-----:R-:W-:Y:S01]  /*237e0*/  IADD3 R116, P2, PT, R196.reuse, 0xbb, RZ ;  /* 0x000000bbc4747810 */ /* 0x041fe20007f5e0ff */
[----:B------:R0:W-:Y:S01]  /*237f0*/  STS.U8 [R114+UR6+0x13b80], R115 ;  /* 0x013b807372007988 */ /* 0x0001e20008000006 */
[--C-:B------:R-:W-:Y:S01]  /*23800*/  IMAD.X R85, RZ, RZ, R197.reuse, P3 ;  /* 0x000000ffff557224 */ /* 0x100fe200018e06c5 */
[----:B------:R-:W-:Y:S01]  /*23810*/  IADD3 R84, P3, PT, R196, 0x91, RZ ;  /* 0x00000091c4547810 */ /* 0x000fe20007f7e0ff */
[--C-:B-1----:R-:W-:Y:S01]  /*23820*/  IMAD.X R4, RZ, RZ, R197.reuse, P0 ;  /* 0x000000ffff047224 */ /* 0x102fe200000e06c5 */
[----:B------:R1:W-:Y:S01]  /*23830*/  STS.U8 [R114+UR6+0x13780], R117 ;  /* 0x0137807572007988 */ /* 0x0003e20008000006 */
[----:B------:R-:W-:-:S03]  /*23840*/  IMAD.X R79, RZ, RZ, R197, P4 ;  /* 0x000000ffff4f7224 */ /* 0x000fc600020e06c5 */
[----:B------:R3:W-:Y:S01]  /*23850*/  STL [R1+0x9c], R116 ;  /* 0x00009c7401007387 */ /* 0x0007e20000100800 */
[C---:B0-----:R-:W-:Y:S01]  /*23860*/  IADD3 R115, P0, PT, R196.reuse, 0xbc, RZ ;  /* 0x000000bcc4737810 */ /* 0x041fe20007f1e0ff */
[--C-:B-1----:R-:W-:Y:S01]  /*23870*/  IMAD.X R117, RZ, RZ, R197.reuse, P1 ;  /* 0x000000ffff757224 */ /* 0x102fe200008e06c5 */
[C---:B------:R-:W-:Y:S02]  /*23880*/  IADD3 R78, P4, PT, R196.reuse, 0x94, RZ ;  /* 0x00000094c44e7810 */ /* 0x040fe40007f9e0ff */
[C---:B---3--:R-:W-:Y:S01]  /*23890*/  IADD3 R116, P1, PT, R196.reuse, 0xbd, RZ ;  /* 0x000000bdc4747810 */ /* 0x048fe20007f3e0ff */
[----:B------:R0:W-:Y:S01]  /*238a0*/  STL [R1+0x8c], R115 ;  /* 0x00008c7301007387 */ /* 0x0001e20000100800 */
[--C-:B------:R-:W-:Y:S01]  /*238b0*/  IMAD.X R77, RZ, RZ, R197.reuse, P3 ;  /* 0x000000ffff4d7224 */ /* 0x100fe200018e06c5 */
[----:B------:R-:W-:Y:S02]  /*238c0*/  IADD3 R76, P3, PT, R196, 0x95, RZ ;  /* 0x00000095c44c7810 */ /* 0x000fe40007f7e0ff */
[----:B------:R1:W-:Y:S01]  /*238d0*/  STL [R1+0xa4], R117 ;  /* 0x0000a47501007387 */ /* 0x0003e20000100800 */
[----:B------:R-:W-:-:S03]  /*238e0*/  IMAD.X R71, RZ, RZ, R197, P4 ;  /* 0x000000ffff477224 */ /* 0x000fc600020e06c5 */
[----:B------:R3:W-:Y:S01]  /*238f0*/  STL [R1+0x7c], R116 ;  /* 0x00007c7401007387 */ /* 0x0007e20000100800 */
[----:B0-----:R-:W-:Y:S01]  /*23900*/  IMAD.X R115, RZ, RZ, R197, P2 ;  /* 0x000000ffff737224 */ /* 0x001fe200010e06c5 */
[----:B-1----:R-:W-:-:S04]  /*23910*/  IADD3 R117, P2, PT, R196, 0xbe, RZ ;  /* 0x000000bec4757810 */ /* 0x002fc80007f5e0ff */
[----:B------:R0:W-:Y:S01]  /*23920*/  STL [R1+0x94], R115 ;  /* 0x0000947301007387 */ /* 0x0001e20000100800 */
[--C-:B---3--:R-:W-:Y:S01]  /*23930*/  IMAD.X R116, RZ, RZ, R197.reuse, P0 ;  /* 0x000000ffff747224 */ /* 0x108fe200000e06c5 */
[C---:B------:R-:W-:Y:S01]  /*23940*/  IADD3 R70, P4, PT, R196.reuse, 0x98, RZ ;  /* 0x00000098c4467810 */ /* 0x040fe20007f9e0ff */
[--C-:B------:R-:W-:Y:S01]  /*23950*/  IMAD.X R69, RZ, RZ, R197.reuse, P3 ;  /* 0x000000ffff457224 */ /* 0x100fe200018e06c5 */
[----:B------:R1:W-:Y:S01]  /*23960*/  STL [R1+0x6c], R117 ;  /* 0x00006c7501007387 */ /* 0x0003e20000100800 */
[C---:B------:R-:W-:Y:S02]  /*23970*/  IADD3 R68, P3, PT, R196.reuse, 0x99, RZ ;  /* 0x00000099c4447810 */ /* 0x040fe40007f7e0ff */
[C---:B0-----:R-:W-:Y:S01]  /*23980*/  IADD3 R115, P0, PT, R196.reuse, 0xbf, RZ ;  /* 0x000000bfc4737810 */ /* 0x041fe20007f1e0ff */
[----:B------:R0:W-:Y:S01]  /*23990*/  STL [R1+0x84], R116 ;  /* 0x0000847401007387 */ /* 0x0001e20000100800 */
[--C-:B------:R-:W-:Y:S02]  /*239a0*/  IMAD.X R63, RZ, RZ, R197.reuse, P4 ;  /* 0x000000ffff3f7224 */ /* 0x100fe400020e06c5 */
[--C-:B-1----:R-:W-:Y:S01]  /*239b0*/  IMAD.X R117, RZ, RZ, R197.reuse, P1 ;  /* 0x000000ffff757224 */ /* 0x102fe200008e06c5 */
[C---:B------:R-:W-:Y:S01]  /*239c0*/  IADD3 R62, P4, PT, R196.reuse, 0x9c, RZ ;  /* 0x0000009cc43e7810 */ /* 0x040fe20007f9e0ff */
[----:B------:R1:W-:Y:S01]  /*239d0*/  STL [R1+0x5c], R115 ;  /* 0x00005c7301007387 */ /* 0x0003e20000100800 */
[----:B0-----:R-:W-:Y:S01]  /*239e0*/  IADD3 R116, P1, PT, R196, 0xc0, RZ ;  /* 0x000000c0c4747810 */ /* 0x001fe20007f3e0ff */
[----:B------:R-:W-:-:S02]  /*239f0*/  IMAD.X R61, RZ, RZ, R197, P3 ;  /* 0x000000ffff3d7224 */ /* 0x000fc400018e06c5 */
[----:B------:R0:W-:Y:S01]  /*23a00*/  STL [R1+0x74], R117 ;  /* 0x0000747501007387 */ /* 0x0001e20000100800 */
[----:B------:R-:W-:-:S03]  /*23a10*/  IADD3 R60, P3, PT, R196, 0x9d, RZ ;  /* 0x0000009dc43c7810 */ /* 0x000fc60007f7e0ff */
[----:B------:R3:W-:Y:S01]  /*23a20*/  STL [R1+0x34], R116 ;  /* 0x0000347401007387 */ /* 0x0007e20000100800 */
[--C-:B-1----:R-:W-:Y:S02]  /*23a30*/  IMAD.X R115, RZ, RZ, R197.reuse, P2 ;  /* 0x000000ffff737224 */ /* 0x102fe400010e06c5 */
[--C-:B------:R-:W-:Y:S01]  /*23a40*/  IMAD.X R55, RZ, RZ, R197.reuse, P4 ;  /* 0x000000ffff377224 */ /* 0x100fe200020e06c5 */
[C---:B0-----:R-:W-:Y:S02]  /*23a50*/  IADD3 R117, P2, PT, R196.reuse, 0xc1, RZ ;  /* 0x000000c1c4757810 */ /* 0x041fe40007f5e0ff */
[----:B------:R0:W-:Y:S01]  /*23a60*/  STL [R1+0x64], R115 ;  /* 0x0000647301007387 */ /* 0x0001e20000100800 */
[--C-:B---3--:R-:W-:Y:S01]  /*23a70*/  IMAD.X R116, RZ, RZ, R197.reuse, P0 ;  /* 0x000000ffff747224 */ /* 0x108fe200000e06c5 */
[C---:B------:R-:W-:Y:S01]  /*23a80*/  IADD3 R54, P4, PT, R196.reuse, 0xa0, RZ ;  /* 0x000000a0c4367810 */ /* 0x040fe20007f9e0ff */
[----:B------:R-:W-:Y:S01]  /*23a90*/  IMAD.X R53, RZ, RZ, R197, P3 ;  /* 0x000000ffff357224 */ /* 0x000fe200018e06c5 */
[----:B------:R1:W-:Y:S01]  /*23aa0*/  STL [R1+0x2c], R117 ;  /* 0x00002c7501007387 */ /* 0x0003e20000100800 */
[----:B------:R-:W-:-:S02]  /*23ab0*/  IADD3 R52, P3, PT, R196, 0xa1, RZ ;  /* 0x000000a1c4347810 */ /* 0x000fc40007f7e0ff */
[C---:B0-----:R-:W-:Y:S01]  /*23ac0*/  IADD3 R115, P0, PT, R196.reuse, 0xc2, RZ ;  /* 0x000000c2c4737810 */ /* 0x041fe20007f1e0ff */
[----:B------:R0:W-:Y:S01]  /*23ad0*/  STL [R1+0x54], R116 ;  /* 0x0000547401007387 */ /* 0x0001e20000100800 */
[--C-:B------:R-:W-:Y:S02]  /*23ae0*/  IMAD.X R47, RZ, RZ, R197.reuse, P4 ;  /* 0x000000ffff2f7224 */ /* 0x100fe400020e06c5 */
[--C-:B-1----:R-:W-:Y:S01]  /*23af0*/  IMAD.X R117, RZ, RZ, R197.reuse, P1 ;  /* 0x000000ffff757224 */ /* 0x102fe200008e06c5 */
[C---:B------:R-:W-:Y:S01]  /*23b00*/  IADD3 R46, P4, PT, R196.reuse, 0xa4, RZ ;  /* 0x000000a4c42e7810 */ /* 0x040fe20007f9e0ff */
[----:B------:R1:W-:Y:S01]  /*23b10*/  STL [R1+0x24], R115 ;  /* 0x0000247301007387 */ /* 0x0003e20000100800 */
[C---:B0-----:R-:W-:Y:S01]  /*23b20*/  IADD3 R116, P1, PT, R196.reuse, 0xc3, RZ ;  /* 0x000000c3c4747810 */ /* 0x041fe20007f3e0ff */
[----:B------:R-:W-:Y:S02]  /*23b30*/  IMAD.X R45, RZ, RZ, R197, P3 ;  /* 0x000000ffff2d7224 */ /* 0x000fe400018e06c5 */
        /* <DEDUP_REMOVED lines=20> */
[----:B------:R-:W-:Y:S01]  /*23c80*/  STL [R1+0x18], R117 ;  /* 0x0000187501007387 */ /* 0x000fe20000100800 */
[----:B------:R-:W-:-:S03]  /*23c90*/  IADD3 R28, P3, PT, R196, 0xad, RZ ;  /* 0x000000adc41c7810 */ /* 0x000fc60007f7e0ff */
[----:B------:R0:W-:Y:S01]  /*23ca0*/  STL [R1+0x4], R116 ;  /* 0x0000047401007387 */ /* 0x0001e20000100800 */
[--C-:B-1----:R-:W-:Y:S01]  /*23cb0*/  IMAD.X R115, RZ, RZ, R197.reuse, P2 ;  /* 0x000000ffff737224 */ /* 0x102fe200010e06c5 */
[C---:B------:R-:W-:Y:S01]  /*23cc0*/  IADD3 R252, P2, PT, R196.reuse, 0xc7, RZ ;  /* 0x000000c7c4fc7810 */ /* 0x040fe20007f5e0ff */
[--C-:B------:R-:W-:Y:S01]  /*23cd0*/  IMAD.X R23, RZ, RZ, R197.reuse, P4 ;  /* 0x000000ffff177224 */ /* 0x100fe200020e06c5 */
[C---:B------:R-:W-:Y:S01]  /*23ce0*/  IADD3 R22, P4, PT, R196.reuse, 0xb0, RZ ;  /* 0x000000b0c4167810 */ /* 0x040fe20007f9e0ff */
[--C-:B------:R-:W-:Y:S01]  /*23cf0*/  IMAD.X R21, RZ, RZ, R197.reuse, P3 ;  /* 0x000000ffff157224 */ /* 0x100fe200018e06c5 */
[----:B------:R1:W-:Y:S01]  /*23d00*/  STL [R1+0x10], R115 ;  /* 0x0000107301007387 */ /* 0x0003e20000100800 */
[--C-:B0-----:R-:W-:Y:S01]  /*23d10*/  IMAD.X R116, RZ, RZ, R197.reuse, P0 ;  /* 0x000000ffff747224 */ /* 0x101fe200000e06c5 */
[C---:B------:R-:W-:Y:S01]  /*23d20*/  IADD3 R248, P0, PT, R196.reuse, 0xc8, RZ ;  /* 0x000000c8c4f87810 */ /* 0x040fe20007f1e0ff */
[----:B------:R-:W-:Y:S01]  /*23d30*/  IMAD.X R250, RZ, RZ, R197, P2 ;  /* 0x000000fffffa7224 */ /* 0x000fe200010e06c5 */
[----:B------:R-:W-:-:S02]  /*23d40*/  IADD3 R20, P3, PT, R196, 0xb1, RZ ;  /* 0x000000b1c4147810 */ /* 0x000fc40007f7e0ff */
[C---:B------:R-:W-:Y:S01]  /*23d50*/  IADD3 R180, P2, PT, R196.reuse, 0xca, RZ ;  /* 0x000000cac4b47810 */ /* 0x040fe20007f5e0ff */
[--C-:B-1----:R-:W-:Y:S01]  /*23d60*/  IMAD.X R115, RZ, RZ, R197.reuse, P1 ;  /* 0x000000ffff737224 */ /* 0x102fe200008e06c5 */
[C---:B------:R-:W-:Y:S01]  /*23d70*/  IADD3 R181, P1, PT, R196.reuse, 0xc9, RZ ;  /* 0x000000c9c4b57810 */ /* 0x040fe20007f3e0ff */
[--C-:B------:R-:W-:Y:S01]  /*23d80*/  IMAD.X R179, RZ, RZ, R197.reuse, P0 ;  /* 0x000000ffffb37224 */ /* 0x100fe200000e06c5 */
[C---:B------:R-:W-:Y:S01]  /*23d90*/  IADD3 R178, P0, PT, R196.reuse, 0xcb, RZ ;  /* 0x000000cbc4b27810 */ /* 0x040fe20007f1e0ff */
[--C-:B------:R-:W-:Y:S01]  /*23da0*/  IMAD.X R15, RZ, RZ, R197.reuse, P4 ;  /* 0x000000ffff0f7224 */ /* 0x100fe200020e06c5 */
[----:B------:R-:W-:Y:S01]  /*23db0*/  IADD3 R14, P4, PT, R196, 0xb4, RZ ;  /* 0x000000b4c40e7810 */ /* 0x000fe20007f9e0ff */
[--C-:B------:R-:W-:Y:S01]  /*23dc0*/  IMAD.X R13, RZ, RZ, R197.reuse, P3 ;  /* 0x000000ffff0d7224 */ /* 0x100fe200018e06c5 */
[----:B------:R-:W-:Y:S01]  /*23dd0*/  LOP3.LUT P6, RZ, R206, 0x7f, RZ, 0xc0, !PT ;  /* 0x0000007fceff7812 */ /* 0x000fe200078cc0ff */
[--C-:B------:R-:W-:Y:S01]  /*23de0*/  IMAD.X R177, RZ, RZ, R197.reuse, P1 ;  /* 0x000000ffffb17224 */ /* 0x100fe200008e06c5 */
[C---:B------:R-:W-:Y:S01]  /*23df0*/  IADD3 R12, P3, PT, R196.reuse, 0xb5, RZ ;  /* 0x000000b5c40c7810 */ /* 0x040fe20007f7e0ff */
[--C-:B------:R-:W-:Y:S01]  /*23e00*/  IMAD.X R175, RZ, RZ, R197.reuse, P2 ;  /* 0x000000ffffaf7224 */ /* 0x100fe200010e06c5 */
[C---:B------:R-:W-:Y:S01]  /*23e10*/  IADD3 R176, P1, PT, R196.reuse, 0xcc, RZ ;  /* 0x000000ccc4b07810 */ /* 0x040fe20007f3e0ff */
[--C-:B------:R-:W-:Y:S01]  /*23e20*/  IMAD.X R173, RZ, RZ, R197.reuse, P0 ;  /* 0x000000ffffad7224 */ /* 0x100fe200000e06c5 */
[C---:B------:R-:W-:Y:S01]  /*23e30*/  IADD3 R174, P2, PT, R196.reuse, 0xcd, RZ ;  /* 0x000000cdc4ae7810 */ /* 0x040fe20007f5e0ff */
[----:B------:R-:W-:Y:S01]  /*23e40*/  UMOV UR4, 0x1 ;  /* 0x0000000100047882 */ /* 0x000fe20000000000 */
[----:B------:R-:W-:Y:S01]  /*23e50*/  IADD3 R172, P0, PT, R196, 0xce, RZ ;  /* 0x000000cec4ac7810 */ /* 0x000fe20007f1e0ff */
[--C-:B------:R-:W-:Y:S01]  /*23e60*/  IMAD.X R9, RZ, RZ, R197.reuse, P4 ;  /* 0x000000ffff097224 */ /* 0x100fe200020e06c5 */
[----:B------:R-:W-:Y:S01]  /*23e70*/  ISETP.GT.U32.AND P4, PT, R8, R168, PT ;  /* 0x000000a80800720c */ /* 0x000fe20003f84070 */
[----:B------:R-:W-:Y:S01]  /*23e80*/  IMAD.X R8, RZ, RZ, R197, P3 ;  /* 0x000000ffff087224 */ /* 0x000fe200018e06c5 */
[----:B------:R-:W-:-:S04]  /*23e90*/  @!UP1 UIADD3 UR4, UPT, UPT, -UR4, 0x100000, URZ ;  /* 0x0010000004049890 */ /* 0x000fc8000fffe1ff */
[----:B------:R-:W-:Y:S02]  /*23ea0*/  @!UP1 USHF.L.U32 UR5, UR4, 0xb, URZ ;  /* 0x0000000b04059899 */ /* 0x000fe400080006ff */
[----:B------:R-:W-:Y:S01]  /*23eb0*/  @!UP1 USHF.L.U32 UR4, UR4, 0x1, URZ ;  /* 0x0000000104049899 */ /* 0x000fe200080006ff */
[--C-:B------:R-:W-:Y:S01]  /*23ec0*/  IMAD.X R171, RZ, RZ, R197.reuse, P1 ;  /* 0x000000ffffab7224 */ /* 0x100fe200008e06c5 */
[----:B------:R-:W-:Y:S01]  /*23ed0*/  ISETP.GT.U32.AND P3, PT, R166, R168, PT ;  /* 0x000000a8a600720c */ /* 0x000fe20003f64070 */
[--C-:B------:R-:W-:Y:S01]  /*23ee0*/  IMAD.X R169, RZ, RZ, R197.reuse, P2 ;  /* 0x000000ffffa97224 */ /* 0x100fe200010e06c5 */
[C---:B------:R-:W-:Y:S01]  /*23ef0*/  IADD3 R170, P1, PT, R196.reuse, 0xcf, RZ ;  /* 0x000000cfc4aa7810 */ /* 0x040fe20007f3e0ff */
[--C-:B------:R-:W-:Y:S01]  /*23f00*/  IMAD.X R167, RZ, RZ, R197.reuse, P0 ;  /* 0x000000ffffa77224 */ /* 0x100fe200000e06c5 */
[C---:B------:R-:W-:Y:S02]  /*23f10*/  IADD3 R168, P2, PT, R196.reuse, 0xd0, RZ ;  /* 0x000000d0c4a87810 */ /* 0x040fe40007f5e0ff */
[C---:B------:R-:W-:Y:S01]  /*23f20*/  IADD3 R166, P0, PT, R196.reuse, 0xd1, RZ ;  /* 0x000000d1c4a67810 */ /* 0x040fe20007f1e0ff */
[----:B------:R-:W-:Y:S01]  /*23f30*/  VOTEU.ALL UP3, P6 ;  /* 0x0000000000ff7886 */ /* 0x000fe20003060000 */
[--C-:B------:R-:W-:Y:S01]  /*23f40*/  IMAD.X R165, RZ, RZ, R197.reuse, P1 ;  /* 0x000000ffffa57224 */ /* 0x100fe200008e06c5 */
[C---:B------:R-:W-:Y:S01]  /*23f50*/  IADD3 R164, P1, PT, R196.reuse, 0xd2, RZ ;  /* 0x000000d2c4a47810 */ /* 0x040fe20007f3e0ff */
[--C-:B------:R-:W-:Y:S01]  /*23f60*/  IMAD.X R163, RZ, RZ, R197.reuse, P2 ;  /* 0x000000ffffa37224 */ /* 0x100fe200010e06c5 */
[C---:B------:R-:W-:Y:S01]  /*23f70*/  IADD3 R162, P2, PT, R196.reuse, 0xd3, RZ ;  /* 0x000000d3c4a27810 */ /* 0x040fe20007f5e0ff */
[----:B------:R-:W-:Y:S01]  /*23f80*/  IMAD.X R161, RZ, RZ, R197, P0 ;  /* 0x000000ffffa17224 */ /* 0x000fe200000e06c5 */
[----:B------:R0:W-:Y:S01]  /*23f90*/  STS.U8 [R114+UR6+0x10380], R143 ;  /* 0x0103808f72007988 */ /* 0x0001e20008000006 */
[----:B------:R-:W-:-:S03]  /*23fa0*/  IADD3 R160, P0, PT, R196, 0xd4, RZ ;  /* 0x000000d4c4a07810 */ /* 0x000fc60007f1e0ff */
[----:B------:R1:W-:Y:S04]  /*23fb0*/  STS.U8 [R114+UR6+0x14380], R142 ;  /* 0x0143808e72007988 */ /* 0x0003e80008000006 */
        /* <DEDUP_REMOVED lines=22> */
[----:B----4-:R4:W-:Y:S04]  /*24120*/  STS.U8 [R114+UR6+0x13380], R119 ;  /* 0x0133807772007988 */ /* 0x0109e80008000006 */
[----:B------:R4:W-:Y:S04]  /*24130*/  STS.U8 [R114+UR6+0x17380], R118 ;  /* 0x0173807672007988 */ /* 0x0009e80008000006 */
[----:B--2---:R4:W-:Y:S01]  /*24140*/  STS.U8 [R114+UR6+0x17f80], R0 ;  /* 0x017f800072007988 */ /* 0x0049e20008000006 */
[--C-:B------:R-:W-:Y:S01]  /*24150*/  IMAD.X R159, RZ, RZ, R197.reuse, P1 ;  /* 0x000000ffff9f7224 */ /* 0x100fe200008e06c5 */
[----:B------:R2:W-:Y:S06]  /*24160*/  MEMBAR.ALL.CTA ;  /* 0x0000000000007992 */ /* 0x0005ec0000008000 */
[----:B--2---:R-:W-:Y:S04]  /*24170*/  FENCE.VIEW.ASYNC.S ;  /* 0x00000000000073c6 */ /* 0x004fe80000000000 */
[----:B------:R-:W2:Y:S02]  /*24180*/  FENCE.VIEW.ASYNC.S ;  /* 0x00000000000073c6 */ /* 0x000ea40000000000 */
[----:B--2---:R4:W2:Y:S01]  /*24190*/  @!UP3 SYNCS.EXCH.64 URZ, [UR6+0x24010], UR4 ;  /* 0x0240100406ffb5b2 */ /* 0x0048a20008000100 */
[--C-:B------:R-:W-:Y:S01]  /*241a0*/  IMAD.X R157, RZ, RZ, R197.reuse, P2 ;  /* 0x000000ffff9d7224 */ /* 0x100fe200010e06c5 */
[----:B------:R4:W-:Y:S01]  /*241b0*/  STL [R1+0x8], R116 ;  /* 0x0000087401007387 */ /* 0x0009e20000100800 */
[----:B--2---:R-:W-:Y:S01]  /*241c0*/  BAR.SYNC.DEFER_BLOCKING 0x0 ;  /* 0x0000000000007b1d */ /* 0x004fe20000010000 */
[C---:B------:R-:W-:Y:S01]  /*241d0*/  IADD3 R158, P1, PT, R196.reuse, 0xd5, RZ ;  /* 0x000000d5c49e7810 */ /* 0x040fe20007f3e0ff */
[----:B------:R-:W-:Y:S01]  /*241e0*/  IMAD.X R155, RZ, RZ, R197, P0 ;  /* 0x000000ffff9b7224 */ /* 0x000fe200000e06c5 */
[----:B------:R-:W-:-:S02]  /*241f0*/  IADD3 R156, P2, PT, R196, 0xd6, RZ ;  /* 0x000000d6c49c7810 */ /* 0x000fc40007f5e0ff */
[C---:B------:R-:W-:Y:S01]  /*24200*/  IADD3 R154, P0, PT, R196.reuse, 0xd7, RZ ;  /* 0x000000d7c49a7810 */ /* 0x040fe20007f1e0ff */
[----:B------:R4:W-:Y:S01]  /*24210*/  STL [R1], R115 ;  /* 0x0000007301007387 */ /* 0x0009e20000100800 */
[--C-:B------:R-:W-:Y:S01]  /*24220*/  IMAD.X R153, RZ, RZ, R197.reuse, P1 ;  /* 0x000000ffff997224 */ /* 0x100fe200008e06c5 */
[C---:B------:R-:W-:Y:S01]  /*24230*/  IADD3 R152, P1, PT, R196.reuse, 0xd8, RZ ;  /* 0x000000d8c4987810 */ /* 0x040fe20007f3e0ff */
        /* <DEDUP_REMOVED lines=8> */
[--C-:B0-----:R-:W-:Y:S01]  /*242c0*/  IMAD.X R143, RZ, RZ, R197.reuse, P0 ;  /* 0x000000ffff8f7224 */ /* 0x101fe200000e06c5 */
[C---:B-1----:R-:W-:Y:S01]  /*242d0*/  IADD3 R142, P0, PT, R196.reuse, 0xdd, RZ ;  /* 0x000000ddc48e7810 */ /* 0x042fe20007f1e0ff */
[--C-:B---3--:R-:W-:Y:S01]  /*242e0*/  IMAD.X R141, RZ, RZ, R197.reuse, P1 ;  /* 0x000000ffff8d7224 */ /* 0x108fe200008e06c5 */
[C---:B------:R-:W-:Y:S01]  /*242f0*/  IADD3 R140, P1, PT, R196.reuse, 0xde, RZ ;  /* 0x000000dec48c7810 */ /* 0x040fe20007f3e0ff */
[--C-:B------:R-:W-:Y:S01]  /*24300*/  IMAD.X R139, RZ, RZ, R197.reuse, P2 ;  /* 0x000000ffff8b7224 */ /* 0x100fe200010e06c5 */
[----:B------:R-:W-:Y:S01]  /*24310*/  IADD3 R138, P2, PT, R196, 0xdf, RZ ;  /* 0x000000dfc48a7810 */ /* 0x000fe20007f5e0ff */
[----:B------:R-:W-:Y:S01]  /*24320*/  IMAD.X R137, RZ, RZ, R197, P0 ;  /* 0x000000ffff897224 */ /* 0x000fe200000e06c5 */
[----:B----4-:R-:W-:Y:S11]  /*24330*/  BRA.U UP2, `(.L_x_13) ;  /* 0x0000000102747547 */ /* 0x010ff6000b800000 */
[----:B------:R-:W-:Y:S01]  /*24340*/  UIADD3 UR4, UPT, UPT, UR6, 0x24010, URZ ;  /* 0x0002401006047890 */ /* 0x000fe2000fffe0ff */
[----:B------:R-:W-:Y:S01]  /*24350*/  UMOV UR62, UR16 ;  /* 0x00000010003e7c82 */ /* 0x000fe20008000000 */
[----:B------:R-:W-:Y:S01]  /*24360*/  UMOV UR63, 0x40004040 ;  /* 0x40004040003f7882 */ /* 0x000fe20000000000 */
[----:B------:R-:W-:Y:S01]  /*24370*/  UMOV UR64, UR17 ;  /* 0x0000001100407c82 */ /* 0x000fe20008000000 */
[----:B------:R-:W-:Y:S01]  /*24380*/  UMOV UR65, 0x40004040 ;  /* 0x4000404000417882 */ /* 0x000fe20000000000 */
[----:B------:R-:W-:Y:S01]  /*24390*/  UMOV UR74, 0x0 ;  /* 0x00000000004a7882 */ /* 0x000fe20000000000 */
[----:B------:R-:W-:Y:S01]  /*243a0*/  UMOV UR75, 0x8208010 ;  /* 0x08208010004b7882 */ /* 0x000fe20000000000 */
[----:B------:R-:W-:Y:S01]  /*243b0*/  UMOV UR68, 0x0 ;  /* 0x0000000000447882 */ /* 0x000fe20000000000 */
[----:B------:R-:W-:Y:S01]  /*243c0*/  UMOV UR69, 0x8208010 ;  /* 0x0820801000457882 */ /* 0x000fe20000000000 */
[----:B------:R0:W-:Y:S01]  /*243d0*/  UTCQMMA gdesc[UR62], gdesc[UR64], tmem[UR10], tmem[UR74], idesc[UR75], !UPT ;  /* 0x00ff4a403e0075ea */ /* 0x0001e2000f80030a */
[----:B------:R1:W-:Y:S01]  /*243e0*/  UTCQMMA gdesc[UR22], gdesc[UR24], tmem[UR10], tmem[UR68], idesc[UR69], UPT ;  /* 0x00ff4418160075ea */ /* 0x0003e2000b80030a */
[----:B------:R-:W-:Y:S01]  /*243f0*/  UMOV UR76, 0x0 ;  /* 0x00000000004c7882 */ /* 0x000fe20000000000 */
[----:B------:R-:W-:Y:S01]  /*24400*/  UMOV UR77, 0x8208010 ;  /* 0x08208010004d7882 */ /* 0x000fe20000000000 */
[----:B------:R-:W-:Y:S01]  /*24410*/  UMOV UR5, URZ ;  /* 0x000000ff00057c82 */ /* 0x000fe20008000000 */
[----:B------:R1:W-:Y:S01]  /*24420*/  UTCQMMA gdesc[UR26], gdesc[UR46], tmem[UR10], tmem[UR74], idesc[UR75], UPT ;  /* 0x00ff4a2e1a0075ea */ /* 0x0003e2000b80030a */
[----:B------:R-:W-:Y:S01]  /*24430*/  UMOV UR70, 0x0 ;  /* 0x0000000000467882 */ /* 0x000fe20000000000 */
[----:B------:R-:W-:Y:S01]  /*24440*/  UMOV UR71, 0x8208010 ;  /* 0x0820801000477882 */ /* 0x000fe20000000000 */
[----:B0-----:R-:W-:Y:S01]  /*24450*/  UMOV UR62, 0x0 ;  /* 0x00000000003e7882 */ /* 0x001fe20000000000 */
[----:B------:R-:W-:Y:S01]  /*24460*/  UMOV UR63, 0x8208010 ;  /* 0x08208010003f7882 */ /* 0x000fe20000000000 */
[----:B------:R-:W-:Y:S01]  /*24470*/  UMOV UR64, UR4 ;  /* 0x0000000400407c82 */ /* 0x000fe20008000000 */
[----:B------:R1:W-:Y:S01]  /*24480*/  UTCQMMA gdesc[UR28], gdesc[UR48], tmem[UR10], tmem[UR62], idesc[UR63], UPT ;  /* 0x00ff3e301c0075ea */ /* 0x0003e2000b80030a */
        /* <DEDUP_REMOVED lines=8> */
.L_x_13:
[--C-:B------:R-:W-:Y:S01]  /*24510*/  IMAD.X R136, RZ, RZ, R197.reuse, P1 ;  /* 0x000000ffff887224 */ /* 0x100fe200008e06c5 */
[C---:B------:R-:W-:Y:S01]  /*24520*/  IADD3 R135, P1, PT, R196.reuse, 0xe0, RZ ;  /* 0x000000e0c4877810 */ /* 0x040fe20007f3e0ff */
[--C-:B------:R-:W-:Y:S01]  /*24530*/  IMAD.X R134, RZ, RZ, R197.reuse, P2 ;  /* 0x000000ffff867224 */ /* 0x100fe200010e06c5 */
[C---:B------:R-:W-:Y:S01]  /*24540*/  IADD3 R133, P2, PT, R196.reuse, 0xe1, RZ ;  /* 0x000000e1c4857810 */ /* 0x040fe20007f5e0ff */
[----:B------:R-:W0:Y:S01]  /*24550*/  SYNCS.PHASECHK.TRANS64.TRYWAIT P0, [UR6+0x24010], RZ ;  /* 0x024010ffff0075a7 */ /* 0x000e220008001106 */
[----:B------:R-:W-:Y:S01]  /*24560*/  LOP3.LUT R118, R207, 0x7f, R206, 0xf8, !PT ;  /* 0x0000007fcf767812 */ /* 0x000fe200078ef8ce */
        /* <DEDUP_REMOVED lines=61> */
[----:B------:R-:W-:Y:S01]  /*24940*/  IADD3 R196, P1, PT, R196, 0x80, RZ ;  /* 0x00000080c4c47810 */ /* 0x000fe20007f3e0ff */
[----:B------:R-:W-:Y:S01]  /*24950*/  IMAD.X R247, RZ, RZ, R197, P2 ;  /* 0x000000fffff77224 */ /* 0x000fe200010e06c5 */
[----:B------:R-:W-:-:S03]  /*24960*/  ISETP.GT.U32.AND P2, PT, R12, R118, PT ;  /* 0x000000760c00720c */ /* 0x000fc60003f44070 */
[----:B------:R-:W-:Y:S01]  /*24970*/  IMAD.X R197, RZ, RZ, R197, P1 ;  /* 0x000000ffffc57224 */ /* 0x000fe200008e06c5 */
[----:B------:R-:W-:Y:S01]  /*24980*/  ISETP.GT.U32.AND P1, PT, R14, R118, PT ;  /* 0x000000760e00720c */ /* 0x000fe20003f24070 */
[----:B0-----:R-:W-:-:S12]  /*24990*/  @!P0 BRA `(.L_x_14) ;  /* 0x0000017000f08947 */ /* 0x001fd80003800000 */
.L_x_23:
[----:B------:R-:W-:Y:S01]  /*249a0*/  BAR.SYNC.DEFER_BLOCKING 0x0 ;  /* 0x0000000000007b1d */ /* 0x000fe20000010000 */
[----:B------:R-:W-:Y:S01]  /*249b0*/  ISETP.GT.U32.AND.EX P6, PT, R4, RZ, PT, P5 ;  /* 0x000000ff0400720c */ /* 0x000fe20003fc4150 */
[----:B------:R-:W-:Y:S01]  /*249c0*/  USHF.L.U32 UR72, UR72, 0x1f, URZ ;  /* 0x0000001f48487899 */ /* 0x000fe200080006ff */
[----:B------:R-:W-:Y:S02]  /*249d0*/  ISETP.GT.U32.AND.EX P5, PT, R5, RZ, PT, P4 ;  /* 0x000000ff0500720c */ /* 0x000fe40003fa4140 */
[----:B------:R-:W-:Y:S02]  /*249e0*/  LOP3.LUT R3, R3, 0xffdfffff, RZ, 0xc0, !PT ;  /* 0xffdfffff03037812 */ /* 0x000fe400078ec0ff */
[----:B------:R-:W-:Y:S02]  /*249f0*/  ISETP.GT.U32.AND.EX P4, PT, R7, RZ, PT, P3 ;  /* 0x000000ff0700720c */ /* 0x000fe40003f84130 */
[----:B------:R-:W-:Y:S02]  /*24a00*/  ISETP.GT.U32.AND.EX P3, PT, R8, RZ, PT, P2 ;  /* 0x000000ff0800720c */ /* 0x000fe40003f64120 */
[----:B------:R-:W-:-:S02]  /*24a10*/  LOP3.LUT R12, R207, 0x7f, R206, 0xf8, !PT ;  /* 0x0000007fcf0c7812 */ /* 0x000fc400078ef8ce */
[----:B------:R-:W-:Y:S02]  /*24a20*/  ISETP.GT.U32.AND.EX P1, PT, R9, RZ, PT, P1 ;  /* 0x000000ff0900720c */ /* 0x000fe40003f24110 */
[----:B------:R-:W-:Y:S02]  /*24a30*/  @P6 LOP3.LUT R3, R3, 0x200000, RZ, 0xfc, !PT ;  /* 0x0020000003036812 */ /* 0x000fe400078efcff */
[----:B------:R-:W-:Y:S02]  /*24a40*/  ISETP.GT.U32.AND P0, PT, R16, R12, PT ;  /* 0x0000000c1000720c */ /* 0x000fe40003f04070 */
[----:B------:R-:W-:Y:S02]  /*24a50*/  LOP3.LUT R3, R3, 0xffefffff, RZ, 0xc0, !PT ;  /* 0xffefffff03037812 */ /* 0x000fe400078ec0ff */
[----:B------:R-:W-:Y:S02]  /*24a60*/  ISETP.GT.U32.AND.EX P2, PT, R10, RZ, PT, P0 ;  /* 0x000000ff0a00720c */ /* 0x000fe40003f44100 */
[----:B------:R-:W-:-:S02]  /*24a70*/  @P5 LOP3.LUT R3, R3, 0x100000, RZ, 0xfc, !PT ;  /* 0x0010000003035812 */ /* 0x000fc400078efcff */
[----:B------:R-:W-:Y:S02]  /*24a80*/  ISETP.GT.U32.AND P0, PT, R18, R12, PT ;  /* 0x0000000c1200720c */ /* 0x000fe40003f04070 */
[----:B------:R-:W-:Y:S02]  /*24a90*/  LOP3.LUT R3, R3, 0xfff7ffff, RZ, 0xc0, !PT ;  /* 0xfff7ffff03037812 */ /* 0x000fe400078ec0ff */
[----:B------:R-:W-:Y:S02]  /*24aa0*/  LOP3.LUT R2, R2, 0x7fffffff, RZ, 0xc0, !PT ;  /* 0x7fffffff02027812 */ /* 0x000fe400078ec0ff */
[----:B------:R-:W-:Y:S02]  /*24ab0*/  @P4 LOP3.LUT R3, R3, 0x80000, RZ, 0xfc, !PT ;  /* 0x0008000003034812 */ /* 0x000fe400078efcff */
[----:B------:R-:W-:Y:S02]  /*24ac0*/  LOP3.LUT R199, R199, 0xfffffffd, RZ, 0xc0, !PT ;  /* 0xfffffffdc7c77812 */ /* 0x000fe400078ec0ff */
[----:B------:R-:W-:-:S02]  /*24ad0*/  LOP3.LUT R3, R3, 0xfffbffff, RZ, 0xc0, !PT ;  /* 0xfffbffff03037812 */ /* 0x000fc400078ec0ff */
[-C--:B------:R-:W-:Y:S02]  /*24ae0*/  ISETP.GT.U32.AND P4, PT, R112, R12.reuse, PT ;  /* 0x0000000c7000720c */ /* 0x080fe40003f84070 */
[----:B------:R-:W-:Y:S02]  /*24af0*/  @P3 LOP3.LUT R3, R3, 0x40000, RZ, 0xfc, !PT ;  /* 0x0004000003033812 */ /* 0x000fe400078efcff */
[-C--:B------:R-:W-:Y:S02]  /*24b00*/  ISETP.GT.U32.AND P3, PT, R117, R12.reuse, PT ;  /* 0x0000000c7500720c */ /* 0x080fe40003f64070 */
[----:B------:R-:W-:Y:S02]  /*24b10*/  LOP3.LUT R3, R3, 0xfffdffff, RZ, 0xc0, !PT ;  /* 0xfffdffff03037812 */ /* 0x000fe400078ec0ff */
[----:B------:R-:W-:Y:S02]  /*24b20*/  ISETP.GT.U32.AND P5, PT, R113, R12, PT ;  /* 0x0000000c7100720c */ /* 0x000fe40003fa4070 */
[----:B------:R-:W-:-:S02]  /*24b30*/  @P1 LOP3.LUT R3, R3, 0x20000, RZ, 0xfc, !PT ;  /* 0x0002000003031812 */ /* 0x000fc400078efcff */
[----:B------:R-:W-:Y:S02]  /*24b40*/  ISETP.GT.U32.AND.EX P1, PT, R11, RZ, PT, P0 ;  /* 0x000000ff0b00720c */ /* 0x000fe40003f24100 */
[----:B------:R-:W-:Y:S02]  /*24b50*/  LOP3.LUT R3, R3, 0xfffeffff, RZ, 0xc0, !PT ;  /* 0xfffeffff03037812 */ /* 0x000fe400078ec0ff */
[----:B------:R-:W-:Y:S02]  /*24b60*/  ISETP.GT.U32.AND P0, PT, R20, R12, PT ;  /* 0x0000000c1400720c */ /* 0x000fe40003f04070 */
[----:B------:R-:W-:Y:S02]  /*24b70*/  @P2 LOP3.LUT R3, R3, 0x10000, RZ, 0xfc, !PT ;  /* 0x0001000003032812 */ /* 0x000fe400078efcff */
[----:B------:R-:W-:Y:S02]  /*24b80*/  ISETP.GT.U32.AND.EX P2, PT, R13, RZ, PT, P0 ;  /* 0x000000ff0d00720c */ /* 0x000fe40003f44100 */
[----:B------:R-:W-:-:S02]  /*24b90*/  LOP3.LUT R3, R3, 0xffff7fff, RZ, 0xc0, !PT ;  /* 0xffff7fff03037812 */ /* 0x000fc400078ec0ff */
[-C--:B------:R-:W-:Y:S02]  /*24ba0*/  ISETP.GT.U32.AND P0, PT, R22, R12.reuse, PT ;  /* 0x0000000c1600720c */ /* 0x080fe40003f04070 */
[----:B------:R-:W-:Y:S02]  /*24bb0*/  @P1 LOP3.LUT R3, R3, 0x8000, RZ, 0xfc, !PT ;  /* 0x0000800003031812 */ /* 0x000fe400078efcff */
[----:B------:R-:W-:Y:S02]  /*24bc0*/  ISETP.GT.U32.AND.EX P1, PT, R15, RZ, PT, P0 ;  /* 0x000000ff0f00720c */ /* 0x000fe40003f24100 */
        /* <DEDUP_REMOVED lines=60> */
[----:B------:R-:W-:Y:S02]  /*24f90*/  ISETP.GT.U32.AND P0, PT, R54, R12, PT ;  /* 0x0000000c3600720c */ /* 0x000fe40003f04070 */
[----:B------:R-:W-:Y:S02]  /*24fa0*/  @P3 LOP3.LUT R199, R199, 0x2, RZ, 0xfc, !PT ;  /* 0x00000002c7c73812 */ /* 0x000fe400078efcff */
        /* <DEDUP_REMOVED lines=115> */
[----:B------:R-:W-:Y:S02]  /*256e0*/  ISETP.GT.U32.AND P0, PT, R111, R12, PT ;  /* 0x0000000c6f00720c */ /* 0x000fe40003f04070 */
[----:B------:R-:W-:Y:S02]  /*256f0*/  @P2 LOP3.LUT R2, R2, 0x4, RZ, 0xfc, !PT ;  /* 0x0000000402022812 */ /* 0x000fe400078efcff */
[----:B------:R-:W-:Y:S02]  /*25700*/  ISETP.GT.U32.AND.EX P0, PT, R105, RZ, PT, P0 ;  /* 0x000000ff6900720c */ /* 0x000fe40003f04100 */
[----:B------:R-:W-:Y:S02]  /*25710*/  LOP3.LUT R2, R2, 0xfffffffd, RZ, 0xc0, !PT ;  /* 0xfffffffd02027812 */ /* 0x000fe400078ec0ff */
[----:B------:R-:W-:Y:S02]  /*25720*/  LOP3.LUT R199, R199, 0xfeffffff, RZ, 0xc0, !PT ;  /* 0xfeffffffc7c77812 */ /* 0x000fe400078ec0ff */
[----:B------:R-:W-:-:S02]  /*25730*/  @P1 LOP3.LUT R2, R2, 0x2, RZ, 0xfc, !PT ;  /* 0x0000000202021812 */ /* 0x000fc400078efcff */
[----:B------:R-:W-:Y:S02]  /*25740*/  ISETP.GT.U32.AND.EX P4, PT, R107, RZ, PT, P4 ;  /* 0x000000ff6b00720c */ /* 0x000fe40003f84140 */
[----:B------:R-:W-:Y:S02]  /*25750*/  LOP3.LUT R2, R2, 0xfffffffe, RZ, 0xc0, !PT ;  /* 0xfffffffe02027812 */ /* 0x000fe400078ec0ff */
[----:B------:R-:W-:Y:S02]  /*25760*/  ISETP.GT.U32.AND.EX P5, PT, R109, RZ, PT, P5 ;  /* 0x000000ff6d00720c */ /* 0x000fe40003fa4150 */
[----:B------:R-:W-:Y:S02]  /*25770*/  @P0 LOP3.LUT R2, R2, 0x1, RZ, 0xfc, !PT ;  /* 0x0000000102020812 */ /* 0x000fe400078efcff */
[----:B------:R-:W-:Y:S02]  /*25780*/  ISETP.GT.U32.AND P2, PT, R116, R12, PT ;  /* 0x0000000c7400720c */ /* 0x000fe40003f44070 */
[----:B------:R-:W-:-:S02]  /*25790*/  LOP3.LUT P3, RZ, R2, 0x4000, RZ, 0xc0, !PT ;  /* 0x0000400002ff7812 */ /* 0x000fc4000786c0ff */
[-C--:B------:R-:W-:Y:S02]  /*257a0*/  ISETP.GT.U32.AND P1, PT, R115, R12.reuse, PT ;  /* 0x0000000c7300720c */ /* 0x080fe40003f24070 */
[-C--:B------:R-:W-:Y:S02]  /*257b0*/  ISETP.GT.U32.AND P0, PT, R114, R12.reuse, PT ;  /* 0x0000000c7200720c */ /* 0x080fe40003f04070 */
[----:B------:R-:W-:Y:S02]  /*257c0*/  ISETP.GT.U32.AND P6, PT, R6, R12, PT ;  /* 0x0000000c0600720c */ /* 0x000fe40003fc4070 */
[----:B------:R-:W0:Y:S05]  /*257d0*/  LDTM.x128 R4, tmem[UR8+0x100] ;  /* 0x00010008000479ee */ /* 0x000e2a00083c0000 */
[----:B------:R-:W-:-:S02]  /*257e0*/  @P3 LOP3.LUT R199, R199, 0x1000000, RZ, 0xfc, !PT ;  /* 0x01000000c7c73812 */ /* 0x000fc400078efcff */
[----:B------:R-:W-:Y:S02]  /*257f0*/  LOP3.LUT P3, RZ, R2, 0x80, RZ, 0xc0, !PT ;  /* 0x0000008002ff7812 */ /* 0x000fe4000786c0ff */
[----:B------:R-:W-:-:S11]  /*25800*/  LOP3.LUT R199, R199, 0xfdffffff, RZ, 0xc0, !PT ;  /* 0xfdffffffc7c77812 */ /* 0x000fd600078ec0ff */
[----:B------:R-:W-:Y:S02]  /*25810*/  @P3 LOP3.LUT R199, R199, 0x2000000, RZ, 0xfc, !PT ;  /* 0x02000000c7c73812 */ /* 0x000fe400078efcff */
[----:B------:R-:W-:Y:S02]  /*25820*/  LOP3.LUT P3, RZ, R2, 0x40, RZ, 0xc0, !PT ;  /* 0x0000004002ff7812 */ /* 0x000fe4000786c0ff */
[----:B------:R-:W-:Y:S01]  /*25830*/  LOP3.LUT R199, R199, 0xfbffffff, RZ, 0xc0, !PT ;  /* 0xfbffffffc7c77812 */ /* 0x000fe200078ec0ff */
[----:B0-----:R-:W-:Y:S01]  /*25840*/  FMUL R5, R5, UR14 ;  /* 0x0000000e05057c20 */ /* 0x001fe20008400000 */
[----:B------:R-:W-:Y:S01]  /*25850*/  FMUL R6, R6, UR14 ;  /* 0x0000000e06067c20 */ /* 0x000fe20008400000 */
[----:B------:R-:W-:Y:S01]  /*25860*/  FMUL R7, R7, UR14 ;  /* 0x0000000e07077c20 */ /* 0x000fe20008400000 */
[----:B------:R-:W-:Y:S01]  /*25870*/  FMUL R8, R8, UR14 ;  /* 0x0000000e08087c20 */ /* 0x000fe20008400000 */
[----:B------:R-:W-:Y:S01]  /*25880*/  FMUL R9, R9, UR14 ;  /* 0x0000000e09097c20 */ /* 0x000fe20008400000 */
[----:B------:R-:W-:Y:S01]  /*25890*/  FSEL R5, R5, -INF , !P5 ;  /* 0xff80000005057808 */ /* 0x000fe20006800000 */
[----:B------:R-:W-:Y:S01]  /*258a0*/  FMUL R10, R10, UR14 ;  /* 0x0000000e0a0a7c20 */ /* 0x000fe20008400000 */
[----:B------:R-:W-:Y:S01]  /*258b0*/  FMUL R11, R11, UR14 ;  /* 0x0000000e0b0b7c20 */ /* 0x000fe20008400000 */
[----:B------:R-:W-:Y:S01]  /*258c0*/  FMUL R12, R12, UR14 ;  /* 0x0000000e0c0c7c20 */ /* 0x000fe20008400000 */
[----:B------:R-:W-:Y:S01]  /*258d0*/  FMUL R13, R13, UR14 ;  /* 0x0000000e0d0d7c20 */ /* 0x000fe20008400000 */
[----:B------:R-:W-:Y:S01]  /*258e0*/  @P3 LOP3.LUT R199, R199, 0x4000000, RZ, 0xfc, !PT ;  /* 0x04000000c7c73812 */ /* 0x000fe200078efcff */
[----:B------:R0:W-:Y:S01]  /*258f0*/  STL [R1+0x118], R5 ;  /* 0x0001180501007387 */ /* 0x0001e20000100800 */
[----:B------:R-:W-:Y:S01]  /*25900*/  LOP3.LUT P3, RZ, R2, 0x20, RZ, 0xc0, !PT ;  /* 0x0000002002ff7812 */ /* 0x000fe2000786c0ff */
[----:B------:R-:W-:Y:S01]  /*25910*/  FMUL R14, R14, UR14 ;  /* 0x0000000e0e0e7c20 */ /* 0x000fe20008400000 */
[----:B------:R-:W-:Y:S01]  /*25920*/  LOP3.LUT R199, R199, 0xf7ffffff, RZ, 0xc0, !PT ;  /* 0xf7ffffffc7c77812 */ /* 0x000fe200078ec0ff */
[----:B------:R-:W-:Y:S01]  /*25930*/  FMUL R15, R15, UR14 ;  /* 0x0000000e0f0f7c20 */ /* 0x000fe20008400000 */
[----:B------:R-:W-:Y:S01]  /*25940*/  FMUL R16, R16, UR14 ;  /* 0x0000000e10107c20 */ /* 0x000fe20008400000 */
[----:B------:R-:W-:Y:S01]  /*25950*/  LOP3.LUT P5, RZ, R2, 0x200, RZ, 0xc0, !PT ;  /* 0x0000020002ff7812 */ /* 0x000fe200078ac0ff */
[----:B------:R-:W-:Y:S01]  /*25960*/  FMUL R17, R17, UR14 ;  /* 0x0000000e11117c20 */ /* 0x000fe20008400000 */
[----:B------:R-:W-:Y:S01]  /*25970*/  FMUL R18, R18, UR14 ;  /* 0x0000000e12127c20 */ /* 0x000fe20008400000 */
[----:B------:R-:W-:Y:S01]  /*25980*/  FMUL R19, R19, UR14 ;  /* 0x0000000e13137c20 */ /* 0x000fe20008400000 */
[----:B0-----:R-:W-:Y:S01]  /*25990*/  FSEL R5, R6, -INF , !P4 ;  /* 0xff80000006057808 */ /* 0x001fe20006000000 */
[----:B------:R-:W-:Y:S01]  /*259a0*/  FMUL R20, R20, UR14 ;  /* 0x0000000e14147c20 */ /* 0x000fe20008400000 */
[C---:B------:R-:W-:Y:S01]  /*259b0*/  LOP3.LUT P4, RZ, R2.reuse, 0x100, RZ, 0xc0, !PT ;  /* 0x0000010002ff7812 */ /* 0x040fe2000788c0ff */
[----:B------:R-:W-:Y:S01]  /*259c0*/  FMUL R21, R21, UR14 ;  /* 0x0000000e15157c20 */ /* 0x000fe20008400000 */
[----:B------:R-:W-:Y:S01]  /*259d0*/  @P3 LOP3.LUT R199, R199, 0x8000000, RZ, 0xfc, !PT ;  /* 0x08000000c7c73812 */ /* 0x000fe200078efcff */
[----:B------:R0:W-:Y:S01]  /*259e0*/  STL [R1+0x110], R5 ;  /* 0x0001100501007387 */ /* 0x0001e20000100800 */
[----:B------:R-:W-:Y:S01]  /*259f0*/  LOP3.LUT P3, RZ, R2, 0x10, RZ, 0xc0, !PT ;  /* 0x0000001002ff7812 */ /* 0x000fe2000786c0ff */
[----:B------:R-:W-:Y:S01]  /*25a00*/  FMUL R22, R22, UR14 ;  /* 0x0000000e16167c20 */ /* 0x000fe20008400000 */
[----:B------:R-:W-:Y:S01]  /*25a10*/  LOP3.LUT R199, R199, 0xefffffff, RZ, 0xc0, !PT ;  /* 0xefffffffc7c77812 */ /* 0x000fe200078ec0ff */
[----:B------:R-:W-:Y:S01]  /*25a20*/  FMUL R23, R23, UR14 ;  /* 0x0000000e17177c20 */ /* 0x000fe20008400000 */
[----:B------:R-:W-:Y:S01]  /*25a30*/  FSEL R6, R16, -INF , !P5 ;  /* 0xff80000010067808 */ /* 0x000fe20006800000 */
        /* <DEDUP_REMOVED lines=8> */
[----:B------:R-:W-:Y:S01]  /*25ac0*/  @P3 LOP3.LUT R199, R199, 0x10000000, RZ, 0xfc, !PT ;  /* 0x10000000c7c73812 */ /* 0x000fe200078efcff */
[----:B------:R-:W-:Y:S01]  /*25ad0*/  FMUL R32, R32, UR14 ;  /* 0x0000000e20207c20 */ /* 0x000fe20008400000 */
[----:B------:R-:W-:Y:S01]  /*25ae0*/  LOP3.LUT P3, RZ, R2, 0x8, RZ, 0xc0, !PT ;  /* 0x0000000802ff7812 */ /* 0x000fe2000786c0ff */
[----:B------:R-:W-:Y:S01]  /*25af0*/  FMUL R33, R33, UR14 ;  /* 0x0000000e21217c20 */ /* 0x000fe20008400000 */
[----:B------:R-:W-:Y:S01]  /*25b00*/  LOP3.LUT R199, R199, 0xdfffffff, RZ, 0xc0, !PT ;  /* 0xdfffffffc7c77812 */ /* 0x000fe200078ec0ff */
[----:B------:R-:W-:Y:S01]  /*25b10*/  FMUL R34, R34, UR14 ;  /* 0x0000000e22227c20 */ /* 0x000fe20008400000 */
[----:B------:R-:W-:Y:S01]  /*25b20*/  FMUL R36, R36, UR14 ;  /* 0x0000000e24247c20 */ /* 0x000fe20008400000 */
[----:B------:R-:W-:Y:S01]  /*25b30*/  FMUL R35, R35, UR14 ;  /* 0x0000000e23237c20 */ /* 0x000fe20008400000 */
[----:B------:R-:W-:Y:S01]  /*25b40*/  LOP3.LUT P5, RZ, R2, 0x10000000, RZ, 0xc0, !PT ;  /* 0x1000000002ff7812 */ /* 0x000fe200078ac0ff */
        /* <DEDUP_REMOVED lines=28> */
[----:B------:R-:W-:-:S08]  /*25d10*/  FMUL R59, R59, UR14 ;  /* 0x0000000e3b3b7c20 */ /* 0x000fd00008400000 */
[----:B------:R-:W-:Y:S02]  /*25d20*/  @P3 LOP3.LUT R199, R199, 0x80000000, RZ, 0xfc, !PT ;  /* 0x80000000c7c73812 */ /* 0x000fe400078efcff */
[C---:B------:R-:W-:Y:S02]  /*25d30*/  LOP3.LUT P3, RZ, R2.reuse, 0x1, RZ, 0xc0, !PT ;  /* 0x0000000102ff7812 */ /* 0x040fe4000786c0ff */
[----:B------:R-:W-:Y:S02]  /*25d40*/  LOP3.LUT R199, R199, 0xfffffffb, RZ, 0xc0, !PT ;  /* 0xfffffffbc7c77812 */ /* 0x000fe400078ec0ff */
[----:B0-----:R-:W-:Y:S02]  /*25d50*/  FSEL R5, R7, -INF , !P3 ;  /* 0xff80000007057808 */ /* 0x001fe40005800000 */
[----:B------:R-:W-:Y:S02]  /*25d60*/  @P2 LOP3.LUT R199, R199, 0x4, RZ, 0xfc, !PT ;  /* 0x00000004c7c72812 */ /* 0x000fe400078efcff */
[----:B------:R-:W-:Y:S01]  /*25d70*/  LOP3.LUT P2, RZ, R2, 0x2000, RZ, 0xc0, !PT ;  /* 0x0000200002ff7812 */ /* 0x000fe2000784c0ff */
[----:B------:R0:W-:Y:S01]  /*25d80*/  STL [R1+0x130], R5 ;  /* 0x0001300501007387 */ /* 0x0001e20000100800 */
[----:B------:R-:W-:-:S04]  /*25d90*/  LOP3.LUT R199, R199, 0xfffffff7, RZ, 0xc0, !PT ;  /* 0xfffffff7c7c77812 */ /* 0x000fc800078ec0ff */
[----:B------:R-:W-:Y:S02]  /*25da0*/  @P1 LOP3.LUT R199, R199, 0x8, RZ, 0xfc, !PT ;  /* 0x00000008c7c71812 */ /* 0x000fe400078efcff */
[----:B------:R-:W-:Y:S02]  /*25db0*/  LOP3.LUT P1, RZ, R2, 0x1000, RZ, 0xc0, !PT ;  /* 0x0000100002ff7812 */ /* 0x000fe4000782c0ff */
[----:B------:R-:W-:-:S04]  /*25dc0*/  LOP3.LUT R199, R199, 0xffffffef, RZ, 0xc0, !PT ;  /* 0xffffffefc7c77812 */ /* 0x000fc800078ec0ff */
[----:B------:R-:W-:Y:S02]  /*25dd0*/  @P0 LOP3.LUT R199, R199, 0x10, RZ, 0xfc, !PT ;  /* 0x00000010c7c70812 */ /* 0x000fe400078efcff */
[----:B------:R-:W-:Y:S02]  /*25de0*/  LOP3.LUT P0, RZ, R2, 0x800, RZ, 0xc0, !PT ;  /* 0x0000080002ff7812 */ /* 0x000fe4000780c0ff */
[----:B------:R-:W-:-:S04]  /*25df0*/  LOP3.LUT R199, R199, 0xffffffdf, RZ, 0xc0, !PT ;  /* 0xffffffdfc7c77812 */ /* 0x000fc800078ec0ff */
[----:B------:R-:W-:Y:S02]  /*25e00*/  @P6 LOP3.LUT R199, R199, 0x20, RZ, 0xfc, !PT ;  /* 0x00000020c7c76812 */ /* 0x000fe400078efcff */
[----:B------:R-:W-:Y:S02]  /*25e10*/  LOP3.LUT P6, RZ, R2, 0x400, RZ, 0xc0, !PT ;  /* 0x0000040002ff7812 */ /* 0x000fe400078cc0ff */
[----:B------:R-:W-:-:S04]  /*25e20*/  LOP3.LUT P3, RZ, R199, 0x80000000, RZ, 0xc0, !PT ;  /* 0x80000000c7ff7812 */ /* 0x000fc8000786c0ff */
[----:B0-----:R-:W-:Y:S02]  /*25e30*/  FSEL R5, R8, -INF , !P3 ;  /* 0xff80000008057808 */ /* 0x001fe40005800000 */
[----:B------:R-:W-:-:S03]  /*25e40*/  LOP3.LUT P3, RZ, R199, 0x40000000, RZ, 0xc0, !PT ;  /* 0x40000000c7ff7812 */ /* 0x000fc6000786c0ff */
[----:B------:R0:W-:Y:S02]  /*25e50*/  STL [R1+0x12c], R5 ;  /* 0x00012c0501007387 */ /* 0x0001e40000100800 */
        /* <DEDUP_REMOVED lines=16> */
[C---:B------:R-:W-:Y:S02]  /*25f60*/  LOP3.LUT P3, RZ, R199.reuse, 0x1000000, RZ, 0xc0, !PT ;  /* 0x01000000c7ff7812 */ /* 0x040fe4000786c0ff */
[----:B------:R-:W-:Y:S01]  /*25f70*/  LOP3.LUT R199, R199, 0xffff7fff, RZ, 0xc0, !PT ;  /* 0xffff7fffc7c77812 */ /* 0x000fe200078ec0ff */
[----:B------:R0:W-:Y:S02]  /*25f80*/  STL [R1+0x138], R5 ;  /* 0x0001380501007387 */ /* 0x0001e40000100800 */
[----:B0-----:R-:W-:Y:S02]  /*25f90*/  FSEL R5, R15, -INF , !P4 ;  /* 0xff8000000f057808 */ /* 0x001fe40006000000 */
[----:B------:R-:W-:-:S03]  /*25fa0*/  LOP3.LUT P4, RZ, R2, 0x8000000, RZ, 0xc0, !PT ;  /* 0x0800000002ff7812 */ /* 0x000fc6000788c0ff */
[----:B------:R0:W-:Y:S04]  /*25fb0*/  STL [R1+0x134], R5 ;  /* 0x0001340501007387 */ /* 0x0001e80000100800 */
[----:B------:R2:W-:Y:S06]  /*25fc0*/  STL [R1+0x11c], R6 ;  /* 0x00011c0601007387 */ /* 0x0005ec0000100800 */
[----:B------:R-:W-:-:S02]  /*25fd0*/  @P4 LOP3.LUT R199, R199, 0x8000, RZ, 0xfc, !PT ;  /* 0x00008000c7c74812 */ /* 0x000fc400078efcff */
[----:B------:R-:W-:Y:S02]  /*25fe0*/  LOP3.LUT P4, RZ, R2, 0x4000000, RZ, 0xc0, !PT ;  /* 0x0400000002ff7812 */ /* 0x000fe4000788c0ff */
[----:B------:R-:W-:Y:S02]  /*25ff0*/  LOP3.LUT R199, R199, 0xfffeffff, RZ, 0xc0, !PT ;  /* 0xfffeffffc7c77812 */ /* 0x000fe400078ec0ff */
[----:B0-----:R-:W-:Y:S02]  /*26000*/  FSEL R5, R17, -INF , !P6 ;  /* 0xff80000011057808 */ /* 0x001fe40007000000 */
[----:B--2---:R-:W-:Y:S02]  /*26010*/  FSEL R6, R18, -INF , !P0 ;  /* 0xff80000012067808 */ /* 0x004fe40004000000 */
[C---:B------:R-:W-:Y:S01]  /*26020*/  LOP3.LUT P6, RZ, R2.reuse, 0x20000000, RZ, 0xc0, !PT ;  /* 0x2000000002ff7812 */ /* 0x040fe200078cc0ff */
[----:B------:R0:W-:Y:S01]  /*26030*/  STL [R1+0x114], R5 ;  /* 0x0001140501007387 */ /* 0x0001e20000100800 */
[----:B------:R-:W-:-:S03]  /*26040*/  LOP3.LUT P0, RZ, R2, 0x40000000, RZ, 0xc0, !PT ;  /* 0x4000000002ff7812 */ /* 0x000fc6000780c0ff */
[----:B------:R-:W-:Y:S01]  /*26050*/  @P4 LOP3.LUT R199, R199, 0x10000, RZ, 0xfc, !PT ;  /* 0x00010000c7c74812 */ /* 0x000fe200078efcff */
[----:B------:R2:W-:Y:S01]  /*26060*/  STL [R1+0x10c], R6 ;  /* 0x00010c0601007387 */ /* 0x0005e20000100800 */
[C---:B------:R-:W-:Y:S02]  /*26070*/  LOP3.LUT P4, RZ, R2.reuse, 0x2000000, RZ, 0xc0, !PT ;  /* 0x0200000002ff7812 */ /* 0x040fe4000788c0ff */
[----:B------:R-:W-:Y:S02]  /*26080*/  LOP3.LUT R199, R199, 0xfffdffff, RZ, 0xc0, !PT ;  /* 0xfffdffffc7c77812 */ /* 0x000fe400078ec0ff */
[----:B0-----:R-:W-:Y:S02]  /*26090*/  FSEL R5, R19, -INF , !P1 ;  /* 0xff80000013057808 */ /* 0x001fe40004800000 */
[----:B------:R-:W-:Y:S02]  /*260a0*/  LOP3.LUT P1, RZ, R2, 0x8000, RZ, 0xc0, !PT ;  /* 0x0000800002ff7812 */ /* 0x000fe4000782c0ff */
[----:B--2---:R-:W-:Y:S01]  /*260b0*/  FSEL R6, R20, -INF , !P2 ;  /* 0xff80000014067808 */ /* 0x004fe20005000000 */
        /* <DEDUP_REMOVED lines=11> */
[----:B------:R-:W-:Y:S02]  /*26170*/  @P4 LOP3.LUT R199, R199, 0x40000, RZ, 0xfc, !PT ;  /* 0x00040000c7c74812 */ /* 0x000fe400078efcff */
[----:B------:R-:W-:Y:S02]  /*26180*/  LOP3.LUT P4, RZ, R2, 0x800000, RZ, 0xc0, !PT ;  /* 0x0080000002ff7812 */ /* 0x000fe4000788c0ff */
[----:B------:R-:W-:Y:S02]  /*26190*/  LOP3.LUT R199, R199, 0xfff7ffff, RZ, 0xc0, !PT ;  /* 0xfff7ffffc7c77812 */ /* 0x000fe400078ec0ff */
[----:B0-----:R-:W-:Y:S02]  /*261a0*/  FSEL R5, R22, -INF , !P1 ;  /* 0xff80000016057808 */ /* 0x001fe40004800000 */
[----:B------:R-:W-:-:S03]  /*261b0*/  LOP3.LUT P1, RZ, R2, 0x80000000, RZ, 0xc0, !PT ;  /* 0x8000000002ff7812 */ /* 0x000fc6000782c0ff */
[----:B------:R0:W-:Y:S04]  /*261c0*/  STL [R1+0xfc], R5 ;  /* 0x0000fc0501007387 */ /* 0x0001e80000100800 */
[----:B------:R-:W-:Y:S02]  /*261d0*/  @P4 LOP3.LUT R199, R199, 0x80000, RZ, 0xfc, !PT ;  /* 0x00080000c7c74812 */ /* 0x000fe400078efcff */
[----:B------:R-:W-:Y:S02]  /*261e0*/  LOP3.LUT P4, RZ, R2, 0x400000, RZ, 0xc0, !PT ;  /* 0x0040000002ff7812 */ /* 0x000fe4000788c0ff */
[----:B------:R-:W-:Y:S02]  /*261f0*/  LOP3.LUT R199, R199, 0xffefffff, RZ, 0xc0, !PT ;  /* 0xffefffffc7c77812 */ /* 0x000fe400078ec0ff */
[----:B0-----:R-:W-:-:S02]  /*26200*/  FSEL R5, R23, -INF , !P2 ;  /* 0xff80000017057808 */ /* 0x001fc40005000000 */
        /* <DEDUP_REMOVED lines=10> */
[----:B------:R-:W-:-:S11]  /*262b0*/  LOP3.LUT R199, R199, 0xffbfffff, RZ, 0xc0, !PT ;  /* 0xffbfffffc7c77812 */ /* 0x000fd600078ec0ff */
[----:B------:R-:W-:Y:S02]  /*262c0*/  @P4 LOP3.LUT R199, R199, 0x400000, RZ, 0xfc, !PT ;  /* 0x00400000c7c74812 */ /* 0x000fe400078efcff */
[----:B------:R-:W-:Y:S02]  /*262d0*/  LOP3.LUT P4, RZ, R2, 0x80000, RZ, 0xc0, !PT ;  /* 0x0008000002ff7812 */ /* 0x000fe4000788c0ff */
[----:B------:R-:W-:-:S11]  /*262e0*/  LOP3.LUT R199, R199, 0xff7fffff, RZ, 0xc0, !PT ;  /* 0xff7fffffc7c77812 */ /* 0x000fd600078ec0ff */
[----:B------:R-:W-:Y:S02]  /*262f0*/  @P4 LOP3.LUT R199, R199, 0x800000, RZ, 0xfc, !PT ;  /* 0x00800000c7c74812 */ /* 0x000fe400078efcff */
        /* <DEDUP_REMOVED lines=32> */
[----:B------:R2:W-:Y:S01]  /*26500*/  STL [R1+0xc8], R6 ;  /* 0x0000c80601007387 */ /* 0x0005e20000100800 */
[----:B0-----:R-:W-:Y:S02]  /*26510*/  FSEL R5, R36, -INF , !P6 ;  /* 0xff80000024057808 */ /* 0x001fe40007000000 */
[----:B------:R-:W-:Y:S02]  /*26520*/  LOP3.LUT P6, RZ, R3, 0x4000, RZ, 0xc0, !PT ;  /* 0x0000400003ff7812 */ /* 0x000fe400078cc0ff */
[----:B--2---:R-:W-:Y:S01]  /*26530*/  FSEL R6, R37, -INF , !P0 ;  /* 0xff80000025067808 */ /* 0x004fe20004000000 */
[----:B------:R0:W-:Y:S01]  /*26540*/  STL [R1+0xc4], R5 ;  /* 0x0000c40501007387 */ /* 0x0001e20000100800 */
[----:B------:R-:W-:-:S03]  /*26550*/  LOP3.LUT P0, RZ, R3, 0x8000, RZ, 0xc0, !PT ;  /* 0x0000800003ff7812 */ /* 0x000fc6000780c0ff */
[----:B------:R2:W-:Y:S06]  /*26560*/  STL [R1+0xc0], R6 ;  /* 0x0000c00601007387 */ /* 0x0005ec0000100800 */
[----:B------:R-:W-:Y:S02]  /*26570*/  @P6 LOP3.LUT R199, R199, 0x40, RZ, 0xfc, !PT ;  /* 0x00000040c7c76812 */ /* 0x000fe400078efcff */
[----:B------:R-:W-:Y:S02]  /*26580*/  LOP3.LUT P6, RZ, R3, 0x2000, RZ, 0xc0, !PT ;  /* 0x0000200003ff7812 */ /* 0x000fe400078cc0ff */
[----:B------:R-:W-:-:S02]  /*26590*/  LOP3.LUT R199, R199, 0xffffff7f, RZ, 0xc0, !PT ;  /* 0xffffff7fc7c77812 */ /* 0x000fc400078ec0ff */
[----:B0-----:R-:W-:Y:S02]  /*265a0*/  FSEL R5, R38, -INF , !P1 ;  /* 0xff80000026057808 */ /* 0x001fe40004800000 */
[----:B--2---:R-:W-:Y:S02]  /*265b0*/  FSEL R6, R39, -INF , !P2 ;  /* 0xff80000027067808 */ /* 0x004fe40005000000 */
[C---:B------:R-:W-:Y:S01]  /*265c0*/  LOP3.LUT P2, RZ, R3.reuse, 0x4, RZ, 0xc0, !PT ;  /* 0x0000000403ff7812 */ /* 0x040fe2000784c0ff */
[----:B------:R0:W-:Y:S01]  /*265d0*/  STL [R1+0xbc], R5 ;  /* 0x0000bc0501007387 */ /* 0x0001e20000100800 */
[----:B------:R-:W-:-:S03]  /*265e0*/  LOP3.LUT P1, RZ, R3, 0x10000, RZ, 0xc0, !PT ;  /* 0x0001000003ff7812 */ /* 0x000fc6000782c0ff */
[----:B------:R-:W-:Y:S01]  /*265f0*/  @P6 LOP3.LUT R199, R199, 0x80, RZ, 0xfc, !PT ;  /* 0x00000080c7c76812 */ /* 0x000fe200078efcff */
[----:B------:R2:W-:Y:S01]  /*26600*/  STL [R1+0xb8], R6 ;  /* 0x0000b80601007387 */ /* 0x0005e20000100800 */
[----:B------:R-:W-:Y:S02]  /*26610*/  LOP3.LUT P6, RZ, R3, 0x1000, RZ, 0xc0, !PT ;  /* 0x0000100003ff7812 */ /* 0x000fe400078cc0ff */
[----:B------:R-:W-:Y:S02]  /*26620*/  LOP3.LUT R199, R199, 0xfffffeff, RZ, 0xc0, !PT ;  /* 0xfffffeffc7c77812 */ /* 0x000fe400078ec0ff */
[----:B0-----:R-:W-:Y:S02]  /*26630*/  FSEL R5, R40, -INF , !P3 ;  /* 0xff80000028057808 */ /* 0x001fe40005800000 */
[----:B------:R-:W-:-:S03]  /*26640*/  LOP3.LUT P3, RZ, R3, 0x8, RZ, 0xc0, !PT ;  /* 0x0000000803ff7812 */ /* 0x000fc6000786c0ff */
[----:B------:R0:W-:Y:S01]  /*26650*/  STL [R1+0xb4], R5 ;  /* 0x0000b40501007387 */ /* 0x0001e20000100800 */
[----:B--2---:R-:W-:Y:S02]  /*26660*/  FSEL R6, R58, -INF , !P4 ;  /* 0xff8000003a067808 */ /* 0x004fe40006000000 */
[----:B------:R-:W-:Y:S02]  /*26670*/  LOP3.LUT P4, RZ, R206, 0x7f, RZ, 0xc0, !PT ;  /* 0x0000007fceff7812 */ /* 0x000fe4000788c0ff */
[----:B------:R-:W-:Y:S02]  /*26680*/  @P6 LOP3.LUT R199, R199, 0x100, RZ, 0xfc, !PT ;  /* 0x00000100c7c76812 */ /* 0x000fe400078efcff */
[----:B------:R-:W-:Y:S02]  /*26690*/  LOP3.LUT P6, RZ, R3, 0x800, RZ, 0xc0, !PT ;  /* 0x0000080003ff7812 */ /* 0x000fe400078cc0ff */
[----:B------:R-:W-:Y:S02]  /*266a0*/  LOP3.LUT R199, R199, 0xfffffdff, RZ, 0xc0, !PT ;  /* 0xfffffdffc7c77812 */ /* 0x000fe400078ec0ff */
[----:B0-----:R-:W-:-:S02]  /*266b0*/  FSEL R5, R41, -INF , !P2 ;  /* 0xff80000029057808 */ /* 0x001fc40005000000 */
[----:B------:R-:W-:-:S03]  /*266c0*/  LOP3.LUT P2, RZ, R3, 0x20000, RZ, 0xc0, !PT ;  /* 0x0002000003ff7812 */ /* 0x000fc6000784c0ff */
[----:B------:R0:W-:Y:S01]  /*266d0*/  STL [R1+0xb0], R5 ;  /* 0x0000b00501007387 */ /* 0x0001e20000100800 */
[----:B------:R-:W2:Y:S01]  /*266e0*/  @!P4 SYNCS.CCTL.IV [UR6+0x24010] ;  /* 0x02401000ff00c9b1 */ /* 0x000ea20008000006 */
[----:B------:R-:W-:Y:S02]  /*266f0*/  NOP ;  /* 0x0000000000007918 */ /* 0x000fe40000000000 */
        /* <DEDUP_REMOVED lines=52> */
[----:B------:R0:W-:Y:S01]  /*26a40*/  STL [R1+0x50], R5 ;  /* 0x0000500501007387 */ /* 0x0001e20000100800 */
[----:B------:R-:W-:Y:S02]  /*26a50*/  ISETP.GT.U32.AND.EX P6, PT, R245, RZ, PT, P6 ;  /* 0x000000fff500720c */ /* 0x000fe40003fc4160 */
        /* <DEDUP_REMOVED lines=11> */
[----:B------:R0:W-:Y:S04]  /*26b10*/  STL [R1+0x40], R5 ;  /* 0x0000400501007387 */ /* 0x0001e80000100800 */
[----:B------:R-:W-:Y:S01]  /*26b20*/  STL [R1+0x3c], R6 ;  /* 0x00003c0601007387 */ /* 0x000fe20000100800 */
[----:B0-----:R-:W-:-:S05]  /*26b30*/  FSEL R5, R59, -INF , !P5 ;  /* 0xff8000003b057808 */ /* 0x001fca0006800000 */
[----:B------:R0:W-:Y:S02]  /*26b40*/  STL [R1+0x38], R5 ;  /* 0x0000380501007387 */ /* 0x0001e40000100800 */
[----:B0-----:R-:W-:-:S04]  /*26b50*/  IMAD.U32 R5, RZ, RZ, UR72 ;  /* 0x00000048ff057e24 */ /* 0x001fc8000f8e00ff */
[----:B--2---:R-:W0:Y:S02]  /*26b60*/  SYNCS.PHASECHK.TRANS64.TRYWAIT P4, [UR9], R5 ;  /* 0x00000005ff0075a7 */ /* 0x004e240008081109 */
[----:B0-----:R-:W-:Y:S05]  /*26b70*/  @!P4 BRA `(.L_x_15) ;  /* 0x000001500084c947 */ /* 0x001fea0003800000 */
.L_x_24:
[----:B------:R-:W2:Y:S04]  /*26b80*/  LDL.64 R10, [R1+0xa70] ;  /* 0x000a7000010a7983 */ /* 0x000ea80000100a00 */
[----:B------:R-:W3:Y:S04]  /*26b90*/  LDL.64 R12, [R1+0xa38] ;  /* 0x000a3800010c7983 */ /* 0x000ee80000100a00 */
[----:B------:R-:W4:Y:S04]  /*26ba0*/  LDL.64 R14, [R1+0xa00] ;  /* 0x000a0000010e7983 */ /* 0x000f280000100a00 */
[----:B------:R-:W4:Y:S01]  /*26bb0*/  LDL.64 R16, [R1+0x9c8] ;  /* 0x0009c80001107983 */ /* 0x000f220000100a00 */
[----:B------:R-:W-:Y:S01]  /*26bc0*/  FMUL R5, R60, UR14 ;  /* 0x0000000e3c057c20 */ /* 0x000fe20008400000 */
[----:B-1----:R-:W-:-:S02]  /*26bd0*/  USHF.R.S32.HI UR4, URZ, 0x1f, UR19 ;  /* 0x0000001fff047899 */ /* 0x002fc40008011413 */
[----:B------:R0:W-:Y:S01]  /*26be0*/  STL.64 [R1+0x1248], R126 ;  /* 0x0012487e01007387 */ /* 0x0001e20000100a00 */
[----:B------:R-:W-:Y:S01]  /*26bf0*/  LOP3.LUT P5, RZ, R3, 0x200000, RZ, 0xc0, !PT ;  /* 0x0020000003ff7812 */ /* 0x000fe200078ac0ff */
[----:B------:R-:W-:Y:S01]  /*26c00*/  FMUL R61, R61, UR14 ;  /* 0x0000000e3d3d7c20 */ /* 0x000fe20008400000 */
[----:B------:R-:W-:Y:S01]  /*26c10*/  IADD3 RZ, P4, PT, R204, UR19, RZ ;  /* 0x00000013ccff7c10 */ /* 0x000fe2000ff9e0ff */
[----:B------:R1:W-:Y:S01]  /*26c20*/  STL.64 [R1+0x1240], R128 ;  /* 0x0012408001007387 */ /* 0x0003e20000100a00 */
[----:B------:R-:W-:Y:S01]  /*26c30*/  LOP3.LUT R2, R2, 0x7fffffff, RZ, 0xc0, !PT ;  /* 0x7fffffff02027812 */ /* 0x000fe200078ec0ff */
[----:B------:R-:W0:Y:S02]  /*26c40*/  LDCU UR5, c[0x0][0x3d8] ;  /* 0x00007b00ff0577ac */ /* 0x000e240008000800 */
[----:B------:R-:W4:Y:S01]  /*26c50*/  LDL R207, [R1+0x1d8] ;  /* 0x0001d80001cf7983 */ /* 0x000f220000100800 */
[----:B------:R-:W-:Y:S02]  /*26c60*/  FSEL R5, R5, -INF , !P6 ;  /* 0xff80000005057808 */ /* 0x000fe40007000000 */
[----:B------:R-:W-:Y:S01]  /*26c70*/  LOP3.LUT R3, R3, 0x7fffffff, RZ, 0xc0, !PT ;  /* 0x7fffffff03037812 */ /* 0x000fe200078ec0ff */
[----:B------:R-:W-:Y:S01]  /*26c80*/  STL [R1+0x123c], R130 ;  /* 0x00123c8201007387 */ /* 0x000fe20000100800 */
[----:B------:R-:W-:-:S02]  /*26c90*/  FSEL R245, R61, -INF , !P5 ;  /* 0xff8000003df57808 */ /* 0x000fc40006800000 */
[----:B------:R-:W-:Y:S01]  /*26ca0*/  IADD3.X R7, PT, PT, R205, UR4, RZ, P4, !PT ;  /* 0x00000004cd077c10 */ /* 0x000fe2000a7fe4ff */
[----:B------:R0:W-:Y:S04]  /*26cb0*/  STL [R1+0x1238], R131 ;  /* 0x0012388301007387 */ /* 0x0001e80000100800 */
[----:B------:R-:W-:Y:S04]  /*26cc0*/  STL [R1+0x11e8], R203 ;  /* 0x0011e8cb01007387 */ /* 0x000fe80000100800 */
[----:B------:R-:W-:Y:S04]  /*26cd0*/  STL [R1+0x11e4], R202 ;  /* 0x0011e4ca01007387 */ /* 0x000fe80000100800 */
[----:B------:R-:W-:Y:S04]  /*26ce0*/  STL [R1+0x11e0], R201 ;  /* 0x0011e0c901007387 */ /* 0x000fe80000100800 */
[----:B------:R-:W-:Y:S04]  /*26cf0*/  STL [R1+0x11dc], R200 ;  /* 0x0011dcc801007387 */ /* 0x000fe80000100800 */
[----:B------:R0:W-:Y:S04]  /*26d00*/  STL [R1+0x11d8], R199 ;  /* 0x0011d8c701007387 */ /* 0x0001e80000100800 */
        /* <DEDUP_REMOVED lines=22> */
[----:B0-----:R-:W4:Y:S04]  /*26e70*/  LDL.64 R126, [R1+0x558] ;  /* 0x00055800017e7983 */ /* 0x001f280000100a00 */
[----:B-1----:R-:W4:Y:S04]  /*26e80*/  LDL.64 R128, [R1+0x528] ;  /* 0x0005280001807983 */ /* 0x002f280000100a00 */
[----:B------:R-:W4:Y:S01]  /*26e90*/  LDL.64 R130, [R1+0x4c8] ;  /* 0x0004c80001827983 */ /* 0x000f220000100a00 */
[----:B--2---:R-:W-:-:S04]  /*26ea0*/  IADD3 R8, P6, PT, R10, UR19, RZ ;  /* 0x000000130a087c10 */ /* 0x004fc8000ffde0ff */
[----:B------:R-:W-:Y:S02]  /*26eb0*/  IADD3.X R9, PT, PT, R11, UR4, RZ, P6, !PT ;  /* 0x000000040b097c10 */ /* 0x000fe4000b7fe4ff */
[----:B------:R-:W-:Y:S02]  /*26ec0*/  ISETP.GT.U32.AND.EX P6, PT, R247, RZ, PT, P3 ;  /* 0x000000fff700720c */ /* 0x000fe40003fc4130 */
[----:B------:R-:W-:Y:S01]  /*26ed0*/  ISETP.GT.U32.AND.EX P3, PT, R246, RZ, PT, P2 ;  /* 0x000000fff600720c */ /* 0x000fe20003f64120 */
[----:B------:R-:W2:Y:S01]  /*26ee0*/  LDG.E.U8 R8, desc[UR20][R8.64] ;  /* 0x0000001408087981 */ /* 0x000ea2000c1e1100 */
[----:B---3--:R-:W-:-:S04]  /*26ef0*/  IADD3 R10, P2, PT, R12, UR19, RZ ;  /* 0x000000130c0a7c10 */ /* 0x008fc8000ff5e0ff */
[----:B------:R-:W-:Y:S02]  /*26f00*/  IADD3.X R11, PT, PT, R13, UR4, RZ, P2, !PT ;  /* 0x000000040d0b7c10 */ /* 0x000fe400097fe4ff */
[----:B------:R-:W-:-:S03]  /*26f10*/  ISETP.GT.U32.AND.EX P2, PT, R243, RZ, PT, P1 ;  /* 0x000000fff300720c */ /* 0x000fc60003f44110 */
[----:B------:R-:W-:Y:S01]  /*26f20*/  @P6 LOP3.LUT R3, R3, 0x80000000, RZ, 0xfc, !PT ;  /* 0x8000000003036812 */ /* 0x000fe200078efcff */
[----:B------:R-:W3:Y:S03]  /*26f30*/  LDG.E.U8 R10, desc[UR20][R10.64] ;  /* 0x000000140a0a7981 */ /* 0x000ee6000c1e1100 */
[----:B------:R-:W-:Y:S02]  /*26f40*/  LOP3.LUT R3, R3, 0xbfffffff, RZ, 0xc0, !PT ;  /* 0xbfffffff03037812 */ /* 0x000fe400078ec0ff */
[----:B----4-:R-:W-:Y:S02]  /*26f50*/  ISETP.GT.U32.AND P5, PT, R251, R207, PT ;  /* 0x000000cffb00720c */ /* 0x010fe40003fa4070 */
[----:B------:R-:W-:Y:S02]  /*26f60*/  @P3 LOP3.LUT R3, R3, 0x40000000, RZ, 0xfc, !PT ;  /* 0x4000000003033812 */ /* 0x000fe400078efcff */
[----:B------:R-:W-:-:S02]  /*26f70*/  ISETP.GT.U32.AND.EX P1, PT, R244, RZ, PT, P0 ;  /* 0x000000fff400720c */ /* 0x000fc40003f24100 */
[----:B------:R-:W-:Y:S02]  /*26f80*/  LOP3.LUT R3, R3, 0xdfffffff, RZ, 0xc0, !PT ;  /* 0xdfffffff03037812 */ /* 0x000fe400078ec0ff */
[----:B------:R-:W-:Y:S02]  /*26f90*/  ISETP.GT.U32.AND P4, PT, R249, R207, PT ;  /* 0x000000cff900720c */ /* 0x000fe40003f84070 */
[----:B------:R-:W-:Y:S02]  /*26fa0*/  @P2 LOP3.LUT R3, R3, 0x20000000, RZ, 0xfc, !PT ;  /* 0x2000000003032812 */ /* 0x000fe400078efcff */
[----:B------:R-:W-:Y:S02]  /*26fb0*/  ISETP.GT.U32.AND.EX P2, PT, R241, RZ, PT, P5 ;  /* 0x000000fff100720c */ /* 0x000fe40003f44150 */
[----:B------:R-:W-:-:S04]  /*26fc0*/  LOP3.LUT R3, R3, 0xefffffff, RZ, 0xc0, !PT ;  /* 0xefffffff03037812 */ /* 0x000fc800078ec0ff */
[----:B------:R-:W-:Y:S02]  /*26fd0*/  @P1 LOP3.LUT R3, R3, 0x10000000, RZ, 0xfc, !PT ;  /* 0x1000000003031812 */ /* 0x000fe400078efcff */
[----:B------:R-:W-:Y:S02]  /*26fe0*/  IADD3 R12, P0, PT, R14, UR19, RZ ;  /* 0x000000130e0c7c10 */ /* 0x000fe4000ff1e0ff */
[----:B------:R-:W-:Y:S02]  /*26ff0*/  ISETP.GT.U32.AND.EX P1, PT, R242, RZ, PT, P4 ;  /* 0x000000fff200720c */ /* 0x000fe40003f24140 */
[----:B------:R-:W-:Y:S02]  /*27000*/  LOP3.LUT R3, R3, 0xf7ffffff, RZ, 0xc0, !PT ;  /* 0xf7ffffff03037812 */ /* 0x000fe400078ec0ff */
[----:B------:R-:W-:Y:S02]  /*27010*/  IADD3.X R13, PT, PT, R15, UR4, RZ, P0, !PT ;  /* 0x000000040f0d7c10 */ /* 0x000fe400087fe4ff */
[----:B------:R-:W-:-:S02]  /*27020*/  IADD3 R14, P0, PT, R16, UR19, RZ ;  /* 0x00000013100e7c10 */ /* 0x000fc4000ff1e0ff */
[----:B------:R-:W-:Y:S01]  /*27030*/  @P2 LOP3.LUT R3, R3, 0x8000000, RZ, 0xfc, !PT ;  /* 0x0800000003032812 */ /* 0x000fe200078efcff */
[----:B------:R-:W4:Y:S01]  /*27040*/  LDG.E.U8 R12, desc[UR20][R12.64] ;  /* 0x000000140c0c7981 */ /* 0x000f22000c1e1100 */
[----:B------:R-:W-:Y:S02]  /*27050*/  IADD3.X R15, PT, PT, R17, UR4, RZ, P0, !PT ;  /* 0x00000004110f7c10 */ /* 0x000fe400087fe4ff */
[----:B------:R-:W-:Y:S02]  /*27060*/  LOP3.LUT R3, R3, 0xfbffffff, RZ, 0xc0, !PT ;  /* 0xfbffffff03037812 */ /* 0x000fe400078ec0ff */
[----:B------:R-:W-:Y:S01]  /*27070*/  ISETP.GT.U32.AND P0, PT, R240, R207, PT ;  /* 0x000000cff000720c */ /* 0x000fe20003f04070 */
[----:B------:R-:W2:Y:S01]  /*27080*/  LDG.E.U8 R14, desc[UR20][R14.64] ;  /* 0x000000140e0e7981 */ /* 0x000ea2000c1e1100 */
[----:B------:R-:W-:Y:S02]  /*27090*/  @P1 LOP3.LUT R3, R3, 0x4000000, RZ, 0xfc, !PT ;  /* 0x0400000003031812 */ /* 0x000fe400078efcff */
[----:B------:R-:W-:-:S02]  /*270a0*/  ISETP.GT.U32.AND.EX P1, PT, R239, RZ, PT, P0 ;  /* 0x000000ffef00720c */ /* 0x000fc40003f24100 */
[----:B------:R-:W-:Y:S02]  /*270b0*/  IADD3 R16, P0, PT, R18, UR19, RZ ;  /* 0x0000001312107c10 */ /* 0x000fe4000ff1e0ff */
[----:B------:R-:W-:Y:S02]  /*270c0*/  LOP3.LUT R3, R3, 0xfdffffff, RZ, 0xc0, !PT ;  /* 0xfdffffff03037812 */ /* 0x000fe400078ec0ff */
[----:B------:R-:W-:Y:S02]  /*270d0*/  IADD3.X R17, PT, PT, R19, UR4, RZ, P0, !PT ;  /* 0x0000000413117c10 */ /* 0x000fe400087fe4ff */
[----:B------:R-:W-:-:S03]  /*270e0*/  ISETP.GT.U32.AND P0, PT, R238, R207, PT ;  /* 0x000000cfee00720c */ /* 0x000fc60003f04070 */
[----:B------:R-:W2:Y:S02]  /*270f0*/  LDG.E.U8 R16, desc[UR20][R16.64] ;  /* 0x0000001410107981 */ /* 0x000ea4000c1e1100 */
[----:B------:R-:W-:Y:S02]  /*27100*/  @P1 LOP3.LUT R3, R3, 0x2000000, RZ, 0xfc, !PT ;  /* 0x0200000003031812 */ /* 0x000fe400078efcff */
[----:B------:R-:W-:Y:S02]  /*27110*/  ISETP.GT.U32.AND.EX P1, PT, R237, RZ, PT, P0 ;  /* 0x000000ffed00720c */ /* 0x000fe40003f24100 */
[----:B------:R-:W-:Y:S02]  /*27120*/  IADD3 R18, P0, PT, R20, UR19, RZ ;  /* 0x0000001314127c10 */ /* 0x000fe4000ff1e0ff */
[----:B------:R-:W-:Y:S02]  /*27130*/  LOP3.LUT R3, R3, 0xfeffffff, RZ, 0xc0, !PT ;  /* 0xfeffffff03037812 */ /* 0x000fe400078ec0ff */
[----:B------:R-:W-:-:S02]  /*27140*/  IADD3.X R19, PT, PT, R21, UR4, RZ, P0, !PT ;  /* 0x0000000415137c10 */ /* 0x000fc400087fe4ff */
        /* <DEDUP_REMOVED lines=84> */
[----:B------:R-:W-:-:S05]  /*27690*/  ISETP.GT.U32.AND P0, PT, R212, R207, PT ;  /* 0x000000cfd400720c */ /* 0x000fca0003f04070 */
[----:B------:R-:W-:Y:S02]  /*276a0*/  @P1 LOP3.LUT R3, R3, 0x1000, RZ, 0xfc, !PT ;  /* 0x0000100003031812 */ /* 0x000fe400078efcff */
[----:B------:R-:W-:Y:S02]  /*276b0*/  ISETP.GT.U32.AND.EX P1, PT, R211, RZ, PT, P0 ;  /* 0x000000ffd300720c */ /* 0x000fe40003f24100 */
[----:B------:R-:W-:Y:S02]  /*276c0*/  IADD3 R44, P0, PT, R46, UR19, RZ ;  /* 0x000000132e2c7c10 */ /* 0x000fe4000ff1e0ff */
[----:B------:R-:W-:Y:S02]  /*276d0*/  LOP3.LUT R3, R3, 0xfffff7ff, RZ, 0xc0, !PT ;  /* 0xfffff7ff03037812 */ /* 0x000fe400078ec0ff */
[----:B------:R-:W-:Y:S02]  /*276e0*/  IADD3.X R45, PT, PT, R47, UR4, RZ, P0, !PT ;  /* 0x000000042f2d7c10 */ /* 0x000fe400087fe4ff */
[----:B------:R-:W-:-:S05]  /*276f0*/  ISETP.GT.U32.AND P0, PT, R210, R207, PT ;  /* 0x000000cfd200720c */ /* 0x000fca0003f04070 */
[----:B------:R-:W-:Y:S02]  /*27700*/  @P1 LOP3.LUT R3, R3, 0x800, RZ, 0xfc, !PT ;  /* 0x0000080003031812 */ /* 0x000fe400078efcff */
[----:B------:R-:W-:Y:S02]  /*27710*/  ISETP.GT.U32.AND.EX P1, PT, R209, RZ, PT, P0 ;  /* 0x000000ffd100720c */ /* 0x000fe40003f24100 */
[----:B------:R-:W-:Y:S02]  /*27720*/  IADD3 R46, P0, PT, R48, UR19, RZ ;  /* 0x00000013302e7c10 */ /* 0x000fe4000ff1e0ff */
[----:B------:R-:W-:Y:S02]  /*27730*/  LOP3.LUT R3, R3, 0xfffffbff, RZ, 0xc0, !PT ;  /* 0xfffffbff03037812 */ /* 0x000fe400078ec0ff */
[----:B------:R-:W-:Y:S02]  /*27740*/  IADD3.X R47, PT, PT, R49, UR4, RZ, P0, !PT ;  /* 0x00000004312f7c10 */ /* 0x000fe400087fe4ff */
[----:B------:R-:W-:-:S03]  /*27750*/  ISETP.GT.U32.AND P0, PT, R208, R207, PT ;  /* 0x000000cfd000720c */ /* 0x000fc60003f04070 */
[----:B------:R-:W2:Y:S02]  /*27760*/  LDG.E.U8 R9, desc[UR20][R46.64] ;  /* 0x000000142e097981 */ /* 0x000ea4000c1e1100 */
[----:B------:R-:W-:Y:S02]  /*27770*/  @P1 LOP3.LUT R3, R3, 0x400, RZ, 0xfc, !PT ;  /* 0x0000040003031812 */ /* 0x000fe400078efcff */
[----:B------:R-:W-:Y:S02]  /*27780*/  ISETP.GT.U32.AND.EX P1, PT, R198, RZ, PT, P0 ;  /* 0x000000ffc600720c */ /* 0x000fe40003f24100 */
[----:B------:R-:W-:Y:S01]  /*27790*/  IADD3 R48, P0, PT, R50, UR19, RZ ;  /* 0x0000001332307c10 */ /* 0x000fe2000ff1e0ff */
[----:B------:R-:W2:Y:S01]  /*277a0*/  LDL.64 R198, [R1+0x5e0] ;  /* 0x0005e00001c67983 */ /* 0x000ea20000100a00 */
        /* <DEDUP_REMOVED lines=17> */
[----:B------:R0:W2:Y:S02]  /*278c0*/  LDG.E.U8 R15, desc[UR20][R52.64] ;  /* 0x00000014340f7981 */ /* 0x0000a4000c1e1100 */
[----:B------:R-:W-:Y:S02]  /*278d0*/  @P1 LOP3.LUT R3, R3, 0x80, RZ, 0xfc, !PT ;  /* 0x0000008003031812 */ /* 0x000fe400078efcff */
[----:B------:R-:W-:Y:S02]  /*278e0*/  ISETP.GT.U32.AND.EX P1, PT, R190, RZ, PT, P0 ;  /* 0x000000ffbe00720c */ /* 0x000fe40003f24100 */
[----:B------:R-:W2:Y:S01]  /*278f0*/  LDL.64 R190, [R1+0x4f8] ;  /* 0x0004f80001be7983 */ /* 0x000ea20000100a00 */
[----:B------:R-:W-:Y:S02]  /*27900*/  IADD3 R54, P0, PT, R56, UR19, RZ ;  /* 0x0000001338367c10 */ /* 0x000fe4000ff1e0ff */
[----:B------:R-:W-:Y:S02]  /*27910*/  LOP3.LUT R3, R3, 0xffffffbf, RZ, 0xc0, !PT ;  /* 0xffffffbf03037812 */ /* 0x000fe400078ec0ff */
[----:B------:R-:W-:-:S02]  /*27920*/  IADD3.X R55, PT, PT, R57, UR4, RZ, P0, !PT ;  /* 0x0000000439377c10 */ /* 0x000fc400087fe4ff */
[----:B------:R-:W-:Y:S01]  /*27930*/  ISETP.GT.U32.AND P0, PT, R189, R207, PT ;  /* 0x000000cfbd00720c */ /* 0x000fe20003f04070 */
[----:B0-----:R-:W-:Y:S02]  /*27940*/  VIADD R52, R204, UR5 ;  /* 0x00000005cc347c36 */ /* 0x001fe40008000000 */
[----:B------:R-:W3:Y:S01]  /*27950*/  LDG.E.U8 R17, desc[UR20][R54.64] ;  /* 0x0000001436117981 */ /* 0x000ee2000c1e1100 */
[----:B------:R-:W-:Y:S02]  /*27960*/  @P1 LOP3.LUT R3, R3, 0x40, RZ, 0xfc, !PT ;  /* 0x0000004003031812 */ /* 0x000fe400078efcff */
[----:B------:R-:W-:Y:S02]  /*27970*/  ISETP.GT.U32.AND.EX P1, PT, R188, RZ, PT, P0 ;  /* 0x000000ffbc00720c */ /* 0x000fe40003f24100 */
[----:B------:R-:W-:Y:S01]  /*27980*/  IADD3 R56, P0, PT, R58, UR19, RZ ;  /* 0x000000133a387c10 */ /* 0x000fe2000ff1e0ff */
[----:B------:R-:W3:Y:S01]  /*27990*/  LDL.64 R188, [R1+0x988] ;  /* 0x0009880001bc7983 */ /* 0x000ee20000100a00 */
[----:B------:R-:W-:-:S02]  /*279a0*/  LOP3.LUT R3, R3, 0xffffffdf, RZ, 0xc0, !PT ;  /* 0xffffffdf03037812 */ /* 0x000fc400078ec0ff */
[----:B------:R-:W-:Y:S02]  /*279b0*/  IADD3.X R57, PT, PT, R59, UR4, RZ, P0, !PT ;  /* 0x000000043b397c10 */ /* 0x000fe400087fe4ff */
[----:B------:R-:W-:-:S03]  /*279c0*/  ISETP.GT.U32.AND P0, PT, R187, R207, PT ;  /* 0x000000cfbb00720c */ /* 0x000fc60003f04070 */
[----:B------:R-:W3:Y:S02]  /*279d0*/  LDG.E.U8 R56, desc[UR20][R56.64] ;  /* 0x0000001438387981 */ /* 0x000ee4000c1e1100 */
[----:B------:R-:W-:Y:S02]  /*279e0*/  @P1 LOP3.LUT R3, R3, 0x20, RZ, 0xfc, !PT ;  /* 0x0000002003031812 */ /* 0x000fe400078efcff */
[----:B------:R-:W-:Y:S02]  /*279f0*/  ISETP.GT.U32.AND.EX P1, PT, R186, RZ, PT, P0 ;  /* 0x000000ffba00720c */ /* 0x000fe40003f24100 */
[----:B------:R-:W-:Y:S01]  /*27a00*/  IADD3 R58, P0, PT, R60, UR19, RZ ;  /* 0x000000133c3a7c10 */ /* 0x000fe2000ff1e0ff */
[----:B------:R-:W3:Y:S01]  /*27a10*/  LDL.64 R186, [R1+0x498] ;  /* 0x0004980001ba7983 */ /* 0x000ee20000100a00 */
[----:B------:R-:W-:Y:S02]  /*27a20*/  LOP3.LUT R3, R3, 0xffffffef, RZ, 0xc0, !PT ;  /* 0xffffffef03037812 */ /* 0x000fe400078ec0ff */
[----:B------:R-:W-:-:S02]  /*27a30*/  IADD3.X R59, PT, PT, R61, UR4, RZ, P0, !PT ;  /* 0x000000043d3b7c10 */ /* 0x000fc400087fe4ff */
[----:B------:R-:W-:-:S03]  /*27a40*/  ISETP.GT.U32.AND P0, PT, R185, R207, PT ;  /* 0x000000cfb900720c */ /* 0x000fc60003f04070 */
[----:B------:R-:W4:Y:S02]  /*27a50*/  LDG.E.U8 R19, desc[UR20][R58.64] ;  /* 0x000000143a137981 */ /* 0x000f24000c1e1100 */
[----:B------:R-:W-:Y:S02]  /*27a60*/  @P1 LOP3.LUT R3, R3, 0x10, RZ, 0xfc, !PT ;  /* 0x0000001003031812 */ /* 0x000fe400078efcff */
[----:B------:R-:W-:Y:S02]  /*27a70*/  ISETP.GT.U32.AND.EX P1, PT, R184, RZ, PT, P0 ;  /* 0x000000ffb800720c */ /* 0x000fe40003f24100 */
[----:B------:R-:W-:-:S04]  /*27a80*/  IADD3 R60, P0, PT, R126, UR19, RZ ;  /* 0x000000137e3c7c10 */ /* 0x000fc8000ff1e0ff */
[----:B------:R-:W-:Y:S02]  /*27a90*/  IADD3.X R61, PT, PT, R127, UR4, RZ, P0, !PT ;  /* 0x000000047f3d7c10 */ /* 0x000fe400087fe4ff */
[----:B------:R-:W4:Y:S01]  /*27aa0*/  LDL.64 R126, [R1+0xa68] ;  /* 0x000a6800017e7983 */ /* 0x000f220000100a00 */
[----:B------:R-:W-:Y:S02]  /*27ab0*/  LOP3.LUT R3, R3, 0xfffffff7, RZ, 0xc0, !PT ;  /* 0xfffffff703037812 */ /* 0x000fe400078ec0ff */
[----:B------:R-:W-:Y:S01]  /*27ac0*/  ISETP.GT.U32.AND P0, PT, R183, R207, PT ;  /* 0x000000cfb700720c */ /* 0x000fe20003f04070 */
[----:B------:R-:W4:Y:S01]  /*27ad0*/  LDG.E.U8 R21, desc[UR20][R60.64] ;  /* 0x000000143c157981 */ /* 0x000f22000c1e1100 */
        /* <DEDUP_REMOVED lines=10> */
[----:B------:R-:W-:-:S11]  /*27b80*/  LOP3.LUT R3, R3, 0xfffffffd, RZ, 0xc0, !PT ;  /* 0xfffffffd03037812 */ /* 0x000fd600078ec0ff */
[----:B------:R-:W-:-:S04]  /*27b90*/  @P1 LOP3.LUT R3, R3, 0x2, RZ, 0xfc, !PT ;  /* 0x0000000203031812 */ /* 0x000fc800078efcff */
[----:B------:R-:W-:Y:S02]  /*27ba0*/  LOP3.LUT R3, R3, 0xfffffffe, RZ, 0xc0, !PT ;  /* 0xfffffffe03037812 */ /* 0x000fe400078ec0ff */
[----:B--2---:R-:W-:-:S04]  /*27bb0*/  IADD3 R184, P0, PT, R190, UR19, RZ ;  /* 0x00000013beb87c10 */ /* 0x004fc8000ff1e0ff */
[----:B------:R-:W-:Y:S02]  /*27bc0*/  IADD3.X R185, PT, PT, R191, UR4, RZ, P0, !PT ;  /* 0x00000004bfb97c10 */ /* 0x000fe400087fe4ff */
[----:B------:R-:W2:Y:S01]  /*27bd0*/  LDL.64 R190, [R1+0x9f8] ;  /* 0x0009f80001be7983 */ /* 0x000ea20000100a00 */
[----:B------:R-:W-:-:S03]  /*27be0*/  ISETP.GT.U32.AND P0, PT, R135, R207, PT ;  /* 0x000000cf8700720c */ /* 0x000fc60003f04070 */
[----:B------:R-:W2:Y:S01]  /*27bf0*/  LDG.E.U8 R184, desc[UR20][R184.64] ;  /* 0x00000014b8b87981 */ /* 0x000ea2000c1e1100 */
[----:B------:R-:W-:Y:S02]  /*27c00*/  ISETP.GT.U32.AND.EX P1, PT, R132, RZ, PT, P0 ;  /* 0x000000ff8400720c */ /* 0x000fe40003f24100 */
[----:B------:R-:W-:-:S04]  /*27c10*/  IADD3 R132, P0, PT, R130, UR19, RZ ;  /* 0x0000001382847c10 */ /* 0x000fc8000ff1e0ff */
[----:B------:R-:W-:Y:S02]  /*27c20*/  IADD3.X R133, PT, PT, R131, UR4, RZ, P0, !PT ;  /* 0x0000000483857c10 */ /* 0x000fe400087fe4ff */
[----:B------:R-:W2:Y:S01]  /*27c30*/  LDL.64 R130, [R1+0x9c0] ;  /* 0x0009c00001827983 */ /* 0x000ea20000100a00 */
[----:B------:R-:W-:-:S03]  /*27c40*/  ISETP.GT.U32.AND P0, PT, R138, R207, PT ;  /* 0x000000cf8a00720c */ /* 0x000fc60003f04070 */
[----:B------:R-:W2:Y:S01]  /*27c50*/  LDG.E.U8 R23, desc[UR20][R132.64] ;  /* 0x0000001484177981 */ /* 0x000ea2000c1e1100 */
[----:B------:R-:W-:Y:S02]  /*27c60*/  @P1 LOP3.LUT R3, R3, 0x1, RZ, 0xfc, !PT ;  /* 0x0000000103031812 */ /* 0x000fe400078efcff */
[----:B------:R-:W-:Y:S02]  /*27c70*/  ISETP.GT.U32.AND.EX P1, PT, R134, RZ, PT, P0 ;  /* 0x000000ff8600720c */ /* 0x000fe40003f24100 */
[----:B---3--:R-:W-:-:S04]  /*27c80*/  IADD3 R134, P0, PT, R186, UR19, RZ ;  /* 0x00000013ba867c10 */ /* 0x008fc8000ff1e0ff */
[----:B------:R-:W-:Y:S02]  /*27c90*/  IADD3.X R135, PT, PT, R187, UR4, RZ, P0, !PT ;  /* 0x00000004bb877c10 */ /* 0x000fe400087fe4ff */
[----:B------:R-:W-:-:S05]  /*27ca0*/  ISETP.GT.U32.AND P0, PT, R140, R207, PT ;  /* 0x000000cf8c00720c */ /* 0x000fca0003f04070 */
[----:B------:R-:W-:Y:S01]  /*27cb0*/  @P1 LOP3.LUT R2, R2, 0x80000000, RZ, 0xfc, !PT ;  /* 0x8000000002021812 */ /* 0x000fe200078efcff */
[----:B------:R-:W3:Y:S01]  /*27cc0*/  LDG.E.U8 R25, desc[UR20][R134.64] ;  /* 0x0000001486197981 */ /* 0x000ee2000c1e1100 */
[----:B------:R-:W-:Y:S02]  /*27cd0*/  ISETP.GT.U32.AND.EX P1, PT, R136, RZ, PT, P0 ;  /* 0x000000ff8800720c */ /* 0x000fe40003f24100 */
[----:B----4-:R-:W-:-:S04]  /*27ce0*/  IADD3 R186, P0, PT, R126, UR19, RZ ;  /* 0x000000137eba7c10 */ /* 0x010fc8000ff1e0ff */
[----:B------:R-:W-:Y:S02]  /*27cf0*/  IADD3.X R187, PT, PT, R127, UR4, RZ, P0, !PT ;  /* 0x000000047fbb7c10 */ /* 0x000fe400087fe4ff */
[----:B------:R-:W4:Y:S01]  /*27d00*/  LDL.64 R126, [R1+0x950] ;  /* 0x00095000017e7983 */ /* 0x000f220000100a00 */
[----:B------:R-:W-:Y:S02]  /*27d10*/  LOP3.LUT R2, R2, 0xbfffffff, RZ, 0xc0, !PT ;  /* 0xbfffffff02027812 */ /* 0x000fe400078ec0ff */
[----:B------:R-:W-:Y:S01]  /*27d20*/  ISETP.GT.U32.AND P0, PT, R142, R207, PT ;  /* 0x000000cf8e00720c */ /* 0x000fe20003f04070 */
[----:B------:R-:W3:Y:S01]  /*27d30*/  LDG.E.U8 R183, desc[UR20][R186.64] ;  /* 0x00000014bab77981 */ /* 0x000ee2000c1e1100 */
[----:B------:R-:W-:Y:S02]  /*27d40*/  @P1 LOP3.LUT R2, R2, 0x40000000, RZ, 0xfc, !PT ;  /* 0x4000000002021812 */ /* 0x000fe400078efcff */
[----:B------:R-:W-:Y:S02]  /*27d50*/  ISETP.GT.U32.AND.EX P1, PT, R137, RZ, PT, P0 ;  /* 0x000000ff8900720c */ /* 0x000fe40003f24100 */
[----:B------:R-:W-:-:S04]  /*27d60*/  IADD3 R136, P0, PT, R128, UR19, RZ ;  /* 0x0000001380887c10 */ /* 0x000fc8000ff1e0ff */
[----:B------:R-:W-:Y:S02]  /*27d70*/  IADD3.X R137, PT, PT, R129, UR4, RZ, P0, !PT ;  /* 0x0000000481897c10 */ /* 0x000fe400087fe4ff */
[----:B------:R-:W3:Y:S01]  /*27d80*/  LDL.64 R128, [R1+0x918] ;  /* 0x0009180001807983 */ /* 0x000ee20000100a00 */
[----:B------:R-:W-:Y:S02]  /*27d90*/  LOP3.LUT R2, R2, 0xdfffffff, RZ, 0xc0, !PT ;  /* 0xdfffffff02027812 */ /* 0x000fe400078ec0ff */
[----:B------:R-:W-:Y:S01]  /*27da0*/  ISETP.GT.U32.AND P0, PT, R144, R207, PT ;  /* 0x000000cf9000720c */ /* 0x000fe20003f04070 */
[----:B------:R-:W3:Y:S01]  /*27db0*/  LDG.E.U8 R185, desc[UR20][R136.64] ;  /* 0x0000001488b97981 */ /* 0x000ee2000c1e1100 */
        /* <DEDUP_REMOVED lines=8> */
[----:B------:R-:W-:-:S04]  /*27e40*/  ISETP.GT.U32.AND P0, PT, R146, R207, PT ;  /* 0x000000cf9200720c */ /* 0x000fc80003f04070 */
        /* <DEDUP_REMOVED lines=8> */
[----:B------:R-:W-:Y:S02]  /*27ed0*/  IADD3 R142, P0, PT, R188, UR19, RZ ;  /* 0x00000013bc8e7c10 */ /* 0x000fe4000ff1e0ff */
[----:B------:R-:W-:Y:S02]  /*27ee0*/  LOP3.LUT R2, R2, 0xfbffffff, RZ, 0xc0, !PT ;  /* 0xfbffffff02027812 */ /* 0x000fe400078ec0ff */
[----:B------:R-:W-:Y:S02]  /*27ef0*/  IADD3.X R143, PT, PT, R189, UR4, RZ, P0, !PT ;  /* 0x00000004bd8f7c10 */ /* 0x000fe400087fe4ff */
[----:B------:R-:W2:Y:S01]  /*27f00*/  LDL.64 R188, [R1+0x880] ;  /* 0x0008800001bc7983 */ /* 0x000ea20000100a00 */
[----:B------:R-:W-:-:S03]  /*27f10*/  ISETP.GT.U32.AND P0, PT, R150, R207, PT ;  /* 0x000000cf9600720c */ /* 0x000fc60003f04070 */
[----:B------:R-:W2:Y:S01]  /*27f20*/  LDG.E.U8 R243, desc[UR20][R142.64] ;  /* 0x000000148ef37981 */ /* 0x000ea2000c1e1100 */
[----:B------:R-:W-:Y:S02]  /*27f30*/  @P1 LOP3.LUT R2, R2, 0x4000000, RZ, 0xfc, !PT ;  /* 0x0400000002021812 */ /* 0x000fe400078efcff */
[----:B------:R-:W-:Y:S02]  /*27f40*/  ISETP.GT.U32.AND.EX P1, PT, R145, RZ, PT, P0 ;  /* 0x000000ff9100720c */ /* 0x000fe40003f24100 */
[----:B----4-:R-:W-:-:S04]  /*27f50*/  IADD3 R144, P0, PT, R126, UR19, RZ ;  /* 0x000000137e907c10 */ /* 0x010fc8000ff1e0ff */
[----:B------:R-:W-:Y:S02]  /*27f60*/  IADD3.X R145, PT, PT, R127, UR4, RZ, P0, !PT ;  /* 0x000000047f917c10 */ /* 0x000fe400087fe4ff */
[----:B------:R-:W4:Y:S01]  /*27f70*/  LDL.64 R126, [R1+0x850] ;  /* 0x00085000017e7983 */ /* 0x000f220000100a00 */
[----:B------:R-:W-:Y:S02]  /*27f80*/  LOP3.LUT R2, R2, 0xfdffffff, RZ, 0xc0, !PT ;  /* 0xfdffffff02027812 */ /* 0x000fe400078ec0ff */
[----:B------:R-:W-:Y:S01]  /*27f90*/  ISETP.GT.U32.AND P0, PT, R152, R207, PT ;  /* 0x000000cf9800720c */ /* 0x000fe20003f04070 */
[----:B------:R-:W4:Y:S01]  /*27fa0*/  LDG.E.U8 R244, desc[UR20][R144.64] ;  /* 0x0000001490f47981 */ /* 0x000f22000c1e1100 */
[----:B------:R-:W-:Y:S02]  /*27fb0*/  @P1 LOP3.LUT R2, R2, 0x2000000, RZ, 0xfc, !PT ;  /* 0x0200000002021812 */ /* 0x000fe400078efcff */
[----:B------:R-:W-:Y:S02]  /*27fc0*/  ISETP.GT.U32.AND.EX P1, PT, R147, RZ, PT, P0 ;  /* 0x000000ff9300720c */ /* 0x000fe40003f24100 */
[----:B---3--:R-:W-:-:S04]  /*27fd0*/  IADD3 R146, P0, PT, R128, UR19, RZ ;  /* 0x0000001380927c10 */ /* 0x008fc8000ff1e0ff */
        /* <DEDUP_REMOVED lines=19> */
[----:B------:R-:W-:-:S04]  /*28110*/  ISETP.GT.U32.AND P0, PT, R158, R207, PT ;  /* 0x000000cf9e00720c */ /* 0x000fc80003f04070 */
        /* <DEDUP_REMOVED lines=14> */
[----:B------:R-:W-:Y:S02]  /*28200*/  ISETP.GT.U32.AND P0, PT, R162, R207, PT ;  /* 0x000000cfa200720c */ /* 0x000fe40003f04070 */
        /* <DEDUP_REMOVED lines=30> */
[----:B------:R-:W-:Y:S01]  /*283f0*/  ISETP.GT.U32.AND P0, PT, R170, R207, PT ;  /* 0x000000cfaa00720c */ /* 0x000fe20003f04070 */
[----:B------:R-:W-:Y:S01]  /*28400*/  FMUL R62, R62, UR14 ;  /* 0x0000000e3e3e7c20 */ /* 0x000fe20008400000 */
[----:B------:R-:W-:Y:S01]  /*28410*/  FMUL R63, R63, UR14 ;  /* 0x0000000e3f3f7c20 */ /* 0x000fe20008400000 */
[----:B------:R-:W-:Y:S01]  /*28420*/  FMUL R64, R64, UR14 ;  /* 0x0000000e40407c20 */ /* 0x000fe20008400000 */
[----:B------:R-:W-:Y:S01]  /*28430*/  @P1 LOP3.LUT R2, R2, 0x10000, RZ, 0xfc, !PT ;  /* 0x0001000002021812 */ /* 0x000fe200078efcff */
[----:B------:R-:W-:Y:S01]  /*28440*/  FMUL R65, R65, UR14 ;  /* 0x0000000e41417c20 */ /* 0x000fe20008400000 */
[----:B------:R-:W-:Y:S01]  /*28450*/  ISETP.GT.U32.AND.EX P1, PT, R165, RZ, PT, P0 ;  /* 0x000000ffa500720c */ /* 0x000fe20003f24100 */
[----:B------:R-:W-:Y:S01]  /*28460*/  FMUL R66, R66, UR14 ;  /* 0x0000000e42427c20 */ /* 0x000fe20008400000 */
[----:B------:R-:W-:Y:S01]  /*28470*/  FMUL R67, R67, UR14 ;  /* 0x0000000e43437c20 */ /* 0x000fe20008400000 */
[----:B------:R-:W2:Y:S01]  /*28480*/  LDG.E.U8 R162, desc[UR20][R162.64] ;  /* 0x00000014a2a27981 */ /* 0x000ea2000c1e1100 */
        /* <DEDUP_REMOVED lines=21> */
[----:B------:R-:W-:-:S04]  /*285e0*/  ISETP.GT.U32.AND P0, PT, R176, R207, PT ;  /* 0x000000cfb000720c */ /* 0x000fc80003f04070 */
        /* <DEDUP_REMOVED lines=13> */
[----:B----4-:R-:W-:Y:S02]  /*286c0*/  IADD3 R174, P0, PT, R126, UR19, RZ ;  /* 0x000000137eae7c10 */ /* 0x010fe4000ff1e0ff */
[----:B------:R-:W4:Y:S01]  /*286d0*/  LDL.LU R126, [R1+0x4] ;  /* 0x00000400017e7983 */ /* 0x000f220000300800 */
[----:B------:R-:W-:Y:S02]  /*286e0*/  LOP3.LUT R2, R2, 0xfffffbff, RZ, 0xc0, !PT ;  /* 0xfffffbff02027812 */ /* 0x000fe400078ec0ff */
[----:B------:R-:W-:Y:S01]  /*286f0*/  IADD3.X R175, PT, PT, R127, UR4, RZ, P0, !PT ;  /* 0x000000047faf7c10 */ /* 0x000fe200087fe4ff */
[----:B------:R-:W4:Y:S01]  /*28700*/  LDL.LU R188, [R1] ;  /* 0x0000000001bc7983 */ /* 0x000f220000300800 */
[----:B------:R-:W-:-:S04]  /*28710*/  ISETP.GT.U32.AND P0, PT, R181, R207, PT ;  /* 0x000000cfb500720c */ /* 0x000fc80003f04070 */
[----:B------:R-:W-:Y:S01]  /*28720*/  @P1 LOP3.LUT R2, R2, 0x400, RZ, 0xfc, !PT ;  /* 0x0000040002021812 */ /* 0x000fe200078efcff */
[----:B------:R-:W4:Y:S01]  /*28730*/  LDL.64 R190, [R1+0x5b0] ;  /* 0x0005b00001be7983 */ /* 0x000f220000100a00 */
[----:B------:R-:W-:Y:S02]  /*28740*/  ISETP.GT.U32.AND.EX P1, PT, R177, RZ, PT, P0 ;  /* 0x000000ffb100720c */ /* 0x000fe40003f24100 */
[----:B---3--:R-:W-:-:S04]  /*28750*/  IADD3 R176, P0, PT, R128, UR19, RZ ;  /* 0x0000001380b07c10 */ /* 0x008fc8000ff1e0ff */
[----:B------:R-:W-:Y:S02]  /*28760*/  IADD3.X R177, PT, PT, R129, UR4, RZ, P0, !PT ;  /* 0x0000000481b17c10 */ /* 0x000fe400087fe4ff */
[----:B------:R-:W3:Y:S04]  /*28770*/  LDL.LU R129, [R1+0xc] ;  /* 0x00000c0001817983 */ /* 0x000ee80000300800 */
[----:B------:R-:W3:Y:S01]  /*28780*/  LDL.LU R128, [R1+0x8] ;  /* 0x0000080001807983 */ /* 0x000ee20000300800 */
[----:B------:R-:W-:Y:S02]  /*28790*/  LOP3.LUT R2, R2, 0xfffffdff, RZ, 0xc0, !PT ;  /* 0xfffffdff02027812 */ /* 0x000fe400078ec0ff */
[----:B------:R-:W-:Y:S01]  /*287a0*/  ISETP.GT.U32.AND P0, PT, R248, R207, PT ;  /* 0x000000cff800720c */ /* 0x000fe20003f04070 */
[----:B------:R-:W3:Y:S01]  /*287b0*/  LDL.64 R192, [R1+0x580] ;  /* 0x0005800001c07983 */ /* 0x000ee20000100a00 */
[----:B------:R-:W-:-:S02]  /*287c0*/  @P1 LOP3.LUT R2, R2, 0x200, RZ, 0xfc, !PT ;  /* 0x0000020002021812 */ /* 0x000fc400078efcff */
[----:B------:R-:W-:Y:S01]  /*287d0*/  ISETP.GT.U32.AND.EX P1, PT, R179, RZ, PT, P0 ;  /* 0x000000ffb300720c */ /* 0x000fe20003f24100 */
[----:B------:R-:W3:Y:S01]  /*287e0*/  LDG.E.U8 R248, desc[UR20][R150.64] ;  /* 0x0000001496f87981 */ /* 0x000ee2000c1e1100 */
[----:B------:R-:W-:-:S11]  /*287f0*/  LOP3.LUT R2, R2, 0xfffffeff, RZ, 0xc0, !PT ;  /* 0xfffffeff02027812 */ /* 0x000fd600078ec0ff */
[----:B------:R-:W-:-:S04]  /*28800*/  @P1 LOP3.LUT R2, R2, 0x100, RZ, 0xfc, !PT ;  /* 0x0000010002021812 */ /* 0x000fc800078efcff */
[----:B------:R-:W-:Y:S02]  /*28810*/  LOP3.LUT R2, R2, 0xffffff7f, RZ, 0xc0, !PT ;  /* 0xffffff7f02027812 */ /* 0x000fe400078ec0ff */
[----:B--2---:R-:W-:-:S04]  /*28820*/  IADD3 R178, P0, PT, R130, UR19, RZ ;  /* 0x0000001382b27c10 */ /* 0x004fc8000ff1e0ff */
[----:B------:R-:W-:Y:S02]  /*28830*/  IADD3.X R179, PT, PT, R131, UR4, RZ, P0, !PT ;  /* 0x0000000483b37c10 */ /* 0x000fe400087fe4ff */
[----:B------:R-:W2:Y:S04]  /*28840*/  LDL.LU R131, [R1+0x14] ;  /* 0x0000140001837983 */ /* 0x000ea80000300800 */
[----:B------:R-:W2:Y:S04]  /*28850*/  LDL.LU R130, [R1+0x10] ;  /* 0x0000100001827983 */ /* 0x000ea80000300800 */
[----:B------:R-:W2:Y:S04]  /*28860*/  LDL.64 R194, [R1+0x550] ;  /* 0x0005500001c27983 */ /* 0x000ea80000100a00 */
[----:B------:R-:W2:Y:S01]  /*28870*/  LDL.LU R6, [R1+0x1c] ;  /* 0x00001c0001067983 */ /* 0x000ea20000300800 */
[----:B------:R-:W-:-:S03]  /*28880*/  ISETP.GT.U32.AND P0, PT, R252, R207, PT ;  /* 0x000000cffc00720c */ /* 0x000fc60003f04070 */
[----:B------:R-:W2:Y:S01]  /*28890*/  LDL.LU R0, [R1+0x18] ;  /* 0x0000180001007983 */ /* 0x000ea20000300800 */
[----:B------:R-:W-:-:S03]  /*288a0*/  ISETP.GT.U32.AND.EX P1, PT, R250, RZ, PT, P0 ;  /* 0x000000fffa00720c */ /* 0x000fc60003f24100 */
[----:B------:R-:W2:Y:S01]  /*288b0*/  LDL.64 R200, [R1+0x520] ;  /* 0x0005200001c87983 */ /* 0x000ea20000100a00 */
[----:B------:R-:W-:-:S03]  /*288c0*/  IADD3 R180, P0, PT, R198, UR19, RZ ;  /* 0x00000013c6b47c10 */ /* 0x000fc6000ff1e0ff */
[----:B------:R-:W2:Y:S01]  /*288d0*/  LDL.LU R127, [R1+0x24] ;  /* 0x00002400017f7983 */ /* 0x000ea20000300800 */
[----:B------:R-:W-:Y:S02]  /*288e0*/  IADD3.X R181, PT, PT, R199, UR4, RZ, P0, !PT ;  /* 0x00000004c7b57c10 */ /* 0x000fe400087fe4ff */
[----:B----4-:R-:W-:Y:S01]  /*288f0*/  ISETP.GT.U32.AND P0, PT, R126, R207, PT ;  /* 0x000000cf7e00720c */ /* 0x010fe20003f04070 */
[----:B------:R-:W4:Y:S04]  /*28900*/  LDG.E.U8 R250, desc[UR20][R154.64] ;  /* 0x000000149afa7981 */ /* 0x000f28000c1e1100 */
[----:B------:R-:W4:Y:S01]  /*28910*/  LDL.LU R126, [R1+0x20] ;  /* 0x00002000017e7983 */ /* 0x000f220000300800 */
[----:B------:R-:W-:Y:S02]  /*28920*/  @P1 LOP3.LUT R2, R2, 0x80, RZ, 0xfc, !PT ;  /* 0x0000008002021812 */ /* 0x000fe400078efcff */
[----:B------:R-:W-:Y:S01]  /*28930*/  ISETP.GT.U32.AND.EX P1, PT, R188, RZ, PT, P0 ;  /* 0x000000ffbc00720c */ /* 0x000fe20003f24100 */
[----:B------:R-:W4:Y:S01]  /*28940*/  LDL.64 R198, [R1+0x4f0] ;  /* 0x0004f00001c67983 */ /* 0x000f220000100a00 */
[----:B------:R-:W-:-:S02]  /*28950*/  IADD3 R188, P0, PT, R190, UR19, RZ ;  /* 0x00000013bebc7c10 */ /* 0x000fc4000ff1e0ff */
[----:B------:R-:W-:Y:S01]  /*28960*/  LOP3.LUT R2, R2, 0xffffffbf, RZ, 0xc0, !PT ;  /* 0xffffffbf02027812 */ /* 0x000fe200078ec0ff */
[----:B------:R-:W4:Y:S01]  /*28970*/  LDG.E.U8 R252, desc[UR20][R168.64] ;  /* 0x00000014a8fc7981 */ /* 0x000f22000c1e1100 */
[----:B------:R-:W-:-:S03]  /*28980*/  IADD3.X R189, PT, PT, R191, UR4, RZ, P0, !PT ;  /* 0x00000004bfbd7c10 */ /* 0x000fc600087fe4ff */
[----:B------:R-:W4:Y:S01]  /*28990*/  LDG.E.U8 R178, desc[UR20][R178.64] ;  /* 0x00000014b2b27981 */ /* 0x000f22000c1e1100 */
[----:B---3--:R-:W-:-:S03]  /*289a0*/  ISETP.GT.U32.AND P0, PT, R129, R207, PT ;  /* 0x000000cf8100720c */ /* 0x008fc60003f04070 */
[----:B------:R-:W3:Y:S01]  /*289b0*/  LDL.LU R129, [R1+0x2c] ;  /* 0x00002c0001817983 */ /* 0x000ee20000300800 */
[----:B------:R-:W-:Y:S02]  /*289c0*/  @P1 LOP3.LUT R2, R2, 0x40, RZ, 0xfc, !PT ;  /* 0x0000004002021812 */ /* 0x000fe400078efcff */
[----:B------:R-:W-:Y:S01]  /*289d0*/  ISETP.GT.U32.AND.EX P1, PT, R128, RZ, PT, P0 ;  /* 0x000000ff8000720c */ /* 0x000fe20003f24100 */
[----:B------:R-:W3:Y:S04]  /*289e0*/  LDG.E.U8 R180, desc[UR20][R180.64] ;  /* 0x00000014b4b47981 */ /* 0x000ee8000c1e1100 */
[----:B------:R-:W3:Y:S01]  /*289f0*/  LDL.LU R128, [R1+0x28] ;  /* 0x0000280001807983 */ /* 0x000ee20000300800 */
[----:B------:R-:W-:Y:S02]  /*28a00*/  IADD3 R190, P0, PT, R192, UR19, RZ ;  /* 0x00000013c0be7c10 */ /* 0x000fe4000ff1e0ff */
[----:B------:R-:W-:Y:S01]  /*28a10*/  LOP3.LUT R2, R2, 0xffffffdf, RZ, 0xc0, !PT ;  /* 0xffffffdf02027812 */ /* 0x000fe200078ec0ff */
[----:B------:R-:W3:Y:S01]  /*28a20*/  LDG.E.U8 R188, desc[UR20][R188.64] ;  /* 0x00000014bcbc7981 */ /* 0x000ee2000c1e1100 */
[----:B------:R-:W-:-:S03]  /*28a30*/  IADD3.X R191, PT, PT, R193, UR4, RZ, P0, !PT ;  /* 0x00000004c1bf7c10 */ /* 0x000fc600087fe4ff */
[----:B------:R-:W-:Y:S02]  /*28a40*/  @P1 LOP3.LUT R2, R2, 0x20, RZ, 0xfc, !PT ;  /* 0x0000002002021812 */ /* 0x000fe400078efcff */
[----:B------:R-:W3:Y:S02]  /*28a50*/  LDG.E.U8 R190, desc[UR20][R190.64] ;  /* 0x00000014bebe7981 */ /* 0x000ee4000c1e1100 */
[----:B------:R-:W-:Y:S02]  /*28a60*/  LOP3.LUT R2, R2, 0xffffffef, RZ, 0xc0, !PT ;  /* 0xffffffef02027812 */ /* 0x000fe400078ec0ff */
[----:B--2---:R-:W-:-:S04]  /*28a70*/  ISETP.GT.U32.AND P0, PT, R131, R207, PT ;  /* 0x000000cf8300720c */ /* 0x004fc80003f04070 */
[----:B------:R-:W-:Y:S02]  /*28a80*/  ISETP.GT.U32.AND.EX P1, PT, R130, RZ, PT, P0 ;  /* 0x000000ff8200720c */ /* 0x000fe40003f24100 */
[----:B------:R-:W2:Y:S01]  /*28a90*/  LDL.64 R130, [R1+0x4c0] ;  /* 0x0004c00001827983 */ /* 0x000ea20000100a00 */
[----:B------:R-:W-:-:S04]  /*28aa0*/  IADD3 R192, P0, PT, R194, UR19, RZ ;  /* 0x00000013c2c07c10 */ /* 0x000fc8000ff1e0ff */
[----:B------:R-:W-:Y:S02]  /*28ab0*/  IADD3.X R193, PT, PT, R195, UR4, RZ, P0, !PT ;  /* 0x00000004c3c17c10 */ /* 0x000fe400087fe4ff */
[----:B------:R-:W-:Y:S02]  /*28ac0*/  ISETP.GT.U32.AND P0, PT, R6, R207, PT ;  /* 0x000000cf0600720c */ /* 0x000fe40003f04070 */
[----:B------:R-:W2:Y:S02]  /*28ad0*/  LDL.LU R6, [R1+0x34] ;  /* 0x0000340001067983 */ /* 0x000ea40000300800 */
[----:B------:R-:W-:Y:S02]  /*28ae0*/  @P1 LOP3.LUT R2, R2, 0x10, RZ, 0xfc, !PT ;  /* 0x0000001002021812 */ /* 0x000fe400078efcff */
[----:B------:R-:W-:Y:S01]  /*28af0*/  ISETP.GT.U32.AND.EX P1, PT, R0, RZ, PT, P0 ;  /* 0x000000ff0000720c */ /* 0x000fe20003f24100 */
[----:B------:R-:W2:Y:S01]  /*28b00*/  LDG.E.U8 R192, desc[UR20][R192.64] ;  /* 0x00000014c0c07981 */ /* 0x000ea2000c1e1100 */
[----:B------:R-:W-:-:S02]  /*28b10*/  IADD3 R194, P0, PT, R200, UR19, RZ ;  /* 0x00000013c8c27c10 */ /* 0x000fc4000ff1e0ff */
[----:B------:R-:W-:Y:S01]  /*28b20*/  LOP3.LUT R2, R2, 0xfffffff7, RZ, 0xc0, !PT ;  /* 0xfffffff702027812 */ /* 0x000fe200078ec0ff */
[----:B------:R-:W2:Y:S01]  /*28b30*/  LDL.LU R0, [R1+0x30] ;  /* 0x0000300001007983 */ /* 0x000ea20000300800 */
[----:B------:R-:W-:Y:S02]  /*28b40*/  IADD3.X R195, PT, PT, R201, UR4, RZ, P0, !PT ;  /* 0x00000004c9c37c10 */ /* 0x000fe400087fe4ff */
[----:B------:R-:W-:-:S03]  /*28b50*/  ISETP.GT.U32.AND P0, PT, R127, R207, PT ;  /* 0x000000cf7f00720c */ /* 0x000fc60003f04070 */
[----:B------:R-:W2:Y:S02]  /*28b60*/  LDG.E.U8 R194, desc[UR20][R194.64] ;  /* 0x00000014c2c27981 */ /* 0x000ea4000c1e1100 */
[----:B------:R-:W-:Y:S02]  /*28b70*/  @P1 LOP3.LUT R2, R2, 0x8, RZ, 0xfc, !PT ;  /* 0x0000000802021812 */ /* 0x000fe400078efcff */
[----:B----4-:R-:W-:Y:S02]  /*28b80*/  ISETP.GT.U32.AND.EX P1, PT, R126, RZ, PT, P0 ;  /* 0x000000ff7e00720c */ /* 0x010fe40003f24100 */
[----:B------:R-:W4:Y:S04]  /*28b90*/  LDL.64 R126, [R1+0x490] ;  /* 0x00049000017e7983 */ /* 0x000f280000100a00 */
[----:B------:R-:W4:Y:S04]  /*28ba0*/  LDL.LU R215, [R1+0x5c] ;  /* 0x00005c0001d77983 */ /* 0x000f280000300800 */
[----:B------:R-:W4:Y:S04]  /*28bb0*/  LDL.LU R214, [R1+0x54] ;  /* 0x0000540001d67983 */ /* 0x000f280000300800 */
[----:B------:R-:W4:Y:S04]  /*28bc0*/  LDL.64 R216, [R1+0xa98] ;  /* 0x000a980001d87983 */ /* 0x000f280000100a00 */
[----:B------:R-:W4:Y:S01]  /*28bd0*/  LDL.LU R213, [R1+0x6c] ;  /* 0x00006c0001d57983 */ /* 0x000f220000300800 */
[----:B------:R-:W-:-:S03]  /*28be0*/  IADD3 R208, P0, PT, R198, UR19, RZ ;  /* 0x00000013c6d07c10 */ /* 0x000fc6000ff1e0ff */
[----:B------:R-:W4:Y:S01]  /*28bf0*/  LDL.LU R212, [R1+0x64] ;  /* 0x0000640001d47983 */ /* 0x000f220000300800 */
[----:B------:R-:W-:-:S03]  /*28c00*/  IADD3.X R209, PT, PT, R199, UR4, RZ, P0, !PT ;  /* 0x00000004c7d17c10 */ /* 0x000fc600087fe4ff */
[----:B------:R-:W4:Y:S01]  /*28c10*/  LDL.64 R202, [R1+0xa60] ;  /* 0x000a600001ca7983 */ /* 0x000f220000100a00 */
[----:B------:R-:W-:Y:S02]  /*28c20*/  LOP3.LUT R2, R2, 0xfffffffb, RZ, 0xc0, !PT ;  /* 0xfffffffb02027812 */ /* 0x000fe400078ec0ff */
[----:B---3--:R-:W-:Y:S01]  /*28c30*/  ISETP.GT.U32.AND P0, PT, R129, R207, PT ;  /* 0x000000cf8100720c */ /* 0x008fe20003f04070 */
[----:B------:R-:W3:Y:S01]  /*28c40*/  LDG.E.U8 R208, desc[UR20][R208.64] ;  /* 0x00000014d0d07981 */ /* 0x000ee2000c1e1100 */
[----:B------:R-:W-:-:S03]  /*28c50*/  @P1 LOP3.LUT R2, R2, 0x4, RZ, 0xfc, !PT ;  /* 0x0000000402021812 */ /* 0x000fc600078efcff */
[----:B------:R-:W3:Y:S01]  /*28c60*/  LDL.LU R129, [R1+0x7c] ;  /* 0x00007c0001817983 */ /* 0x000ee20000300800 */
[----:B------:R-:W-:-:S03]  /*28c70*/  ISETP.GT.U32.AND.EX P1, PT, R128, RZ, PT, P0 ;  /* 0x000000ff8000720c */ /* 0x000fc60003f24100 */
[----:B------:R-:W3:Y:S01]  /*28c80*/  LDL.LU R128, [R1+0x74] ;  /* 0x0000740001807983 */ /* 0x000ee20000300800 */
[----:B------:R-:W-:-:S03]  /*28c90*/  LOP3.LUT R2, R2, 0xfffffffd, RZ, 0xc0, !PT ;  /* 0xfffffffd02027812 */ /* 0x000fc600078ec0ff */
[----:B------:R-:W3:Y:S04]  /*28ca0*/  LDL.64 R220, [R1+0xa28] ;  /* 0x000a280001dc7983 */ /* 0x000ee80000100a00 */
[----:B------:R-:W3:Y:S02]  /*28cb0*/  LDL.LU R218, [R1+0x8c] ;  /* 0x00008c0001da7983 */ /* 0x000ee40000300800 */
[----:B------:R-:W-:Y:S02]  /*28cc0*/  @P1 LOP3.LUT R2, R2, 0x2, RZ, 0xfc, !PT ;  /* 0x0000000202021812 */ /* 0x000fe400078efcff */
[----:B------:R-:W3:Y:S04]  /*28cd0*/  LDL.LU R206, [R1+0x84] ;  /* 0x0000840001ce7983 */ /* 0x000ee80000300800 */
[----:B------:R-:W3:Y:S04]  /*28ce0*/  LDL.64 R200, [R1+0x9f0] ;  /* 0x0009f00001c87983 */ /* 0x000ee80000100a00 */
[----:B------:R-:W3:Y:S04]  /*28cf0*/  LDL.LU R199, [R1+0x9c] ;  /* 0x00009c0001c77983 */ /* 0x000ee80000300800 */
[----:B------:R-:W3:Y:S01]  /*28d00*/  LDL.LU R198, [R1+0x94] ;  /* 0x0000940001c67983 */ /* 0x000ee20000300800 */
[----:B------:R-:W-:-:S02]  /*28d10*/  LOP3.LUT R2, R2, 0xfffffffe, RZ, 0xc0, !PT ;  /* 0xfffffffe02027812 */ /* 0x000fc400078ec0ff */
[----:B--2---:R-:W-:-:S04]  /*28d20*/  IADD3 R210, P0, PT, R130, UR19, RZ ;  /* 0x0000001382d27c10 */ /* 0x004fc8000ff1e0ff */
[----:B------:R-:W-:Y:S02]  /*28d30*/  IADD3.X R211, PT, PT, R131, UR4, RZ, P0, !PT ;  /* 0x0000000483d37c10 */ /* 0x000fe400087fe4ff */
[----:B------:R-:W2:Y:S01]  /*28d40*/  LDL.64 R130, [R1+0x9b8] ;  /* 0x0009b80001827983 */ /* 0x000ea20000100a00 */
[----:B------:R-:W-:-:S03]  /*28d50*/  ISETP.GT.U32.AND P0, PT, R6, R207, PT ;  /* 0x000000cf0600720c */ /* 0x000fc60003f04070 */
[----:B------:R-:W2:Y:S04]  /*28d60*/  LDG.E.U8 R210, desc[UR20][R210.64] ;  /* 0x00000014d2d27981 */ /* 0x000ea8000c1e1100 */
[----:B------:R-:W2:Y:S01]  /*28d70*/  LDL.LU R6, [R1+0xac] ;  /* 0x0000ac0001067983 */ /* 0x000ea20000300800 */
[----:B------:R-:W-:-:S03]  /*28d80*/  ISETP.GT.U32.AND.EX P1, PT, R0, RZ, PT, P0 ;  /* 0x000000ff0000720c */ /* 0x000fc60003f24100 */
[----:B------:R-:W2:Y:S04]  /*28d90*/  LDL.LU R0, [R1+0xa4] ;  /* 0x0000a40001007983 */ /* 0x000ea80000300800 */
[----:B------:R-:W2:Y:S01]  /*28da0*/  LDL.64 R224, [R1+0x980] ;  /* 0x0009800001e07983 */ /* 0x000ea20000100a00 */
[----:B----4-:R-:W-:-:S04]  /*28db0*/  IADD3 R222, P0, PT, R126, UR19, RZ ;  /* 0x000000137ede7c10 */ /* 0x010fc8000ff1e0ff */
[----:B------:R-:W-:Y:S02]  /*28dc0*/  IADD3.X R223, PT, PT, R127, UR4, RZ, P0, !PT ;  /* 0x000000047fdf7c10 */ /* 0x000fe400087fe4ff */
[----:B------:R-:W-:Y:S01]  /*28dd0*/  ISETP.GT.U32.AND P0, PT, R215, R207, PT ;  /* 0x000000cfd700720c */ /* 0x000fe20003f04070 */
[----:B------:R-:W4:Y:S01]  /*28de0*/  LDL.64 R126, [R1+0x948] ;  /* 0x00094800017e7983 */ /* 0x000f220000100a00 */
[----:B------:R-:W-:Y:S02]  /*28df0*/  @P1 LOP3.LUT R2, R2, 0x1, RZ, 0xfc, !PT ;  /* 0x0000000102021812 */ /* 0x000fe400078efcff */
[----:B------:R-:W-:Y:S01]  /*28e00*/  ISETP.GT.U32.AND.EX P0, PT, R214, RZ, PT, P0 ;  /* 0x000000ffd600720c */ /* 0x000fe20003f04100 */
[----:B------:R-:W4:Y:S01]  /*28e10*/  LDG.E.U8 R222, desc[UR20][R222.64] ;  /* 0x00000014dede7981 */ /* 0x000f22000c1e1100 */
[----:B------:R-:W-:-:S04]  /*28e20*/  IADD3 R214, P1, PT, R216, UR19, RZ ;  /* 0x00000013d8d67c10 */ /* 0x000fc8000ff3e0ff */
[----:B------:R-:W-:Y:S02]  /*28e30*/  IADD3.X R215, PT, PT, R217, UR4, RZ, P1, !PT ;  /* 0x00000004d9d77c10 */ /* 0x000fe40008ffe4ff */
[----:B------:R-:W-:-:S03]  /*28e40*/  ISETP.GT.U32.AND P1, PT, R213, R207, PT ;  /* 0x000000cfd500720c */ /* 0x000fc60003f24070 */
[----:B------:R-:W4:Y:S01]  /*28e50*/  LDG.E.U8 R179, desc[UR20][R214.64] ;  /* 0x00000014d6b37981 */ /* 0x000f22000c1e1100 */
[----:B------:R-:W-:Y:S02]  /*28e60*/  ISETP.GT.U32.AND.EX P1, PT, R212, RZ, PT, P1 ;  /* 0x000000ffd400720c */ /* 0x000fe40003f24110 */
[----:B------:R-:W-:-:S04]  /*28e70*/  IADD3 R212, P2, PT, R202, UR19, RZ ;  /* 0x00000013cad47c10 */ /* 0x000fc8000ff5e0ff */
[----:B------:R-:W-:Y:S02]  /*28e80*/  IADD3.X R213, PT, PT, R203, UR4, RZ, P2, !PT ;  /* 0x00000004cbd57c10 */ /* 0x000fe400097fe4ff */
[----:B------:R-:W4:Y:S01]  /*28e90*/  LDL.64 R202, [R1+0x910] ;  /* 0x0009100001ca7983 */ /* 0x000f220000100a00 */
[----:B---3--:R-:W-:-:S03]  /*28ea0*/  ISETP.GT.U32.AND P2, PT, R129, R207, PT ;  /* 0x000000cf8100720c */ /* 0x008fc60003f44070 */
[----:B------:R-:W3:Y:S01]  /*28eb0*/  LDG.E.U8 R193, desc[UR20][R212.64] ;  /* 0x00000014d4c17981 */ /* 0x000ee2000c1e1100 */
[----:B------:R-:W-:-:S03]  /*28ec0*/  ISETP.GT.U32.AND.EX P2, PT, R128, RZ, PT, P2 ;  /* 0x000000ff8000720c */ /* 0x000fc60003f44120 */
[----:B------:R-:W3:Y:S01]  /*28ed0*/  LDL.64 R128, [R1+0x8d8] ;  /* 0x0008d80001807983 */ /* 0x000ee20000100a00 */
[----:B------:R-:W-:-:S04]  /*28ee0*/  IADD3 R216, P3, PT, R220, UR19, RZ ;  /* 0x00000013dcd87c10 */ /* 0x000fc8000ff7e0ff */
[----:B------:R-:W-:Y:S02]  /*28ef0*/  IADD3.X R217, PT, PT, R221, UR4, RZ, P3, !PT ;  /* 0x00000004ddd97c10 */ /* 0x000fe40009ffe4ff */
[----:B------:R-:W-:-:S03]  /*28f00*/  IADD3 R220, P4, PT, R200, UR19, RZ ;  /* 0x00000013c8dc7c10 */ /* 0x000fc6000ff9e0ff */
[----:B------:R-:W3:Y:S01]  /*28f10*/  LDG.E.U8 R216, desc[UR20][R216.64] ;  /* 0x00000014d8d87981 */ /* 0x000ee2000c1e1100 */
[----:B------:R-:W-:-:S03]  /*28f20*/  IADD3.X R221, PT, PT, R201, UR4, RZ, P4, !PT ;  /* 0x00000004c9dd7c10 */ /* 0x000fc6000a7fe4ff */
[----:B------:R-:W3:Y:S01]  /*28f30*/  LDL.64 R200, [R1+0x8a8] ;  /* 0x0008a80001c87983 */ /* 0x000ee20000100a00 */
[-C--:B------:R-:W-:Y:S02]  /*28f40*/  ISETP.GT.U32.AND P4, PT, R199, R207.reuse, PT ;  /* 0x000000cfc700720c */ /* 0x080fe40003f84070 */
[----:B------:R-:W-:Y:S01]  /*28f50*/  ISETP.GT.U32.AND P3, PT, R218, R207, PT ;  /* 0x000000cfda00720c */ /* 0x000fe20003f64070 */
[----:B------:R0:W3:Y:S01]  /*28f60*/  LDG.E.U8 R220, desc[UR20][R220.64] ;  /* 0x00000014dcdc7981 */ /* 0x0000e2000c1e1100 */
[----:B------:R-:W-:-:S03]  /*28f70*/  ISETP.GT.U32.AND.EX P4, PT, R198, RZ, PT, P4 ;  /* 0x000000ffc600720c */ /* 0x000fc60003f84140 */
[----:B------:R-:W3:Y:S01]  /*28f80*/  LDL.64 R198, [R1+0x878] ;  /* 0x0008780001c67983 */ /* 0x000ee20000100a00 */
[----:B--2---:R-:W-:-:S04]  /*28f90*/  IADD3 R226, P5, PT, R130, UR19, RZ ;  /* 0x0000001382e27c10 */ /* 0x004fc8000ffbe0ff */
[----:B------:R-:W-:Y:S02]  /*28fa0*/  IADD3.X R227, PT, PT, R131, UR4, RZ, P5, !PT ;  /* 0x0000000483e37c10 */ /* 0x000fe4000affe4ff */
[----:B------:R-:W2:Y:S01]  /*28fb0*/  LDL.64 R130, [R1+0x848] ;  /* 0x0008480001827983 */ /* 0x000ea20000100a00 */
[----:B------:R-:W-:Y:S01]  /*28fc0*/  IADD3 R218, P6, PT, R224, UR19, RZ ;  /* 0x00000013e0da7c10 */ /* 0x000fe2000ffde0ff */
[----:B------:R-:W-:Y:S01]  /*28fd0*/  FMUL R4, R4, UR14 ;  /* 0x0000000e04047c20 */ /* 0x000fe20008400000 */
[----:B------:R-:W-:Y:S01]  /*28fe0*/  ISETP.GT.U32.AND P5, PT, R6, R207, PT ;  /* 0x000000cf0600720c */ /* 0x000fe20003fa4070 */
[----:B------:R-:W2:Y:S01]  /*28ff0*/  LDG.E.U8 R226, desc[UR20][R226.64] ;  /* 0x00000014e2e27981 */ /* 0x000ea2000c1e1100 */
[----:B------:R-:W-:Y:S02]  /*29000*/  IADD3.X R219, PT, PT, R225, UR4, RZ, P6, !PT ;  /* 0x00000004e1db7c10 */ /* 0x000fe4000b7fe4ff */
[----:B------:R-:W-:Y:S02]  /*29010*/  ISETP.GT.U32.AND.EX P5, PT, R0, RZ, PT, P5 ;  /* 0x000000ff0000720c */ /* 0x000fe40003fa4150 */
[----:B------:R-:W2:Y:S01]  /*29020*/  LDG.E.U8 R0, desc[UR20][R42.64] ;  /* 0x000000142a007981 */ /* 0x000ea2000c1e1100 */
[----:B----4-:R-:W-:Y:S01]  /*29030*/  IADD3 R224, P6, PT, R126, UR19, RZ ;  /* 0x000000137ee07c10 */ /* 0x010fe2000ffde0ff */
[----:B------:R-:W-:Y:S01]  /*29040*/  VIADD R6, R204, UR19 ;  /* 0x00000013cc067c36 */ /* 0x000fe20008000000 */
[----:B0-----:R-:W-:Y:S01]  /*29050*/  FSEL R221, R63, -INF , !P4 ;  /* 0xff8000003fdd7808 */ /* 0x001fe20006000000 */
[----:B------:R0:W4:Y:S01]  /*29060*/  LDG.E.U8 R218, desc[UR20][R218.64] ;  /* 0x00000014dada7981 */ /* 0x000122000c1e1100 */
[----:B------:R-:W-:-:S03]  /*29070*/  IADD3.X R225, PT, PT, R127, UR4, RZ, P6, !PT ;  /* 0x000000047fe17c10 */ /* 0x000fc6000b7fe4ff */
[----:B------:R-:W4:Y:S04]  /*29080*/  LDL.64 R126, [R1+0x818] ;  /* 0x00081800017e7983 */ /* 0x000f280000100a00 */
[----:B------:R-:W4:Y:S01]  /*29090*/  LDG.E.U8 R6, desc[UR20][R6.64] ;  /* 0x0000001406067981 */ /* 0x000f22000c1e1100 */
[----:B------:R-:W-:Y:S02]  /*290a0*/  FSEL R223, R62, -INF , !P5 ;  /* 0xff8000003edf7808 */ /* 0x000fe40006800000 */
[----:B------:R-:W-:Y:S01]  /*290b0*/  ISETP.GT.U32.AND.EX P3, PT, R206, RZ, PT, P3 ;  /* 0x000000ffce00720c */ /* 0x000fe20003f64130 */
[----:B------:R-:W4:Y:S04]  /*290c0*/  LDG.E.U8 R224, desc[UR20][R224.64] ;  /* 0x00000014e0e07981 */ /* 0x000f28000c1e1100 */
[----:B------:R1:W4:Y:S01]  /*290d0*/  LDG.E.U8 R7, desc[UR20][R44.64] ;  /* 0x000000142c077981 */ /* 0x000322000c1e1100 */
[----:B------:R-:W-:-:S04]  /*290e0*/  IADD3 R228, P6, PT, R202, UR19, RZ ;  /* 0x00000013cae47c10 */ /* 0x000fc8000ffde0ff */
[----:B------:R-:W-:Y:S02]  /*290f0*/  IADD3.X R229, PT, PT, R203, UR4, RZ, P6, !PT ;  /* 0x00000004cbe57c10 */ /* 0x000fe4000b7fe4ff */
[----:B------:R-:W4:Y:S01]  /*29100*/  LDL.64 R202, [R1+0x7e8] ;  /* 0x0007e80001ca7983 */ /* 0x000f220000100a00 */
[----:B---3--:R-:W-:Y:S02]  /*29110*/  IADD3 R230, P6, PT, R128, UR19, RZ ;  /* 0x0000001380e67c10 */ /* 0x008fe4000ffde0ff */
[----:B0-----:R-:W-:Y:S01]  /*29120*/  FSEL R219, R64, -INF , !P3 ;  /* 0xff80000040db7808 */ /* 0x001fe20005800000 */
[----:B------:R-:W3:Y:S01]  /*29130*/  LDG.E.U8 R228, desc[UR20][R228.64] ;  /* 0x00000014e4e47981 */ /* 0x000ee2000c1e1100 */
[----:B------:R-:W-:-:S03]  /*29140*/  IADD3.X R231, PT, PT, R129, UR4, RZ, P6, !PT ;  /* 0x0000000481e77c10 */ /* 0x000fc6000b7fe4ff */
[----:B------:R-:W3:Y:S01]  /*29150*/  LDL.64 R128, [R1+0x7b8] ;  /* 0x0007b80001807983 */ /* 0x000ee20000100a00 */
[----:B------:R-:W-:-:S03]  /*29160*/  FSEL R217, R65, -INF , !P2 ;  /* 0xff80000041d97808 */ /* 0x000fc60005000000 */
[----:B------:R-:W3:Y:S01]  /*29170*/  LDG.E.U8 R230, desc[UR20][R230.64] ;  /* 0x00000014e6e67981 */ /* 0x000ee2000c1e1100 */
[----:B------:R-:W-:-:S04]  /*29180*/  IADD3 R232, P6, PT, R200, UR19, RZ ;  /* 0x00000013c8e87c10 */ /* 0x000fc8000ffde0ff */
[----:B------:R-:W-:Y:S02]  /*29190*/  IADD3.X R233, PT, PT, R201, UR4, RZ, P6, !PT ;  /* 0x00000004c9e97c10 */ /* 0x000fe4000b7fe4ff */
[----:B------:R-:W1:Y:S01]  /*291a0*/  LDL.64 R200, [R1+0x788] ;  /* 0x0007880001c87983 */ /* 0x000e620000100a00 */
[----:B------:R-:W-:-:S03]  /*291b0*/  IADD3 R234, P6, PT, R198, UR19, RZ ;  /* 0x00000013c6ea7c10 */ /* 0x000fc6000ffde0ff */
[----:B------:R-:W3:Y:S01]  /*291c0*/  LDG.E.U8 R232, desc[UR20][R232.64] ;  /* 0x00000014e8e87981 */ /* 0x000ee2000c1e1100 */
[----:B------:R-:W-:-:S03]  /*291d0*/  IADD3.X R235, PT, PT, R199, UR4, RZ, P6, !PT ;  /* 0x00000004c7eb7c10 */ /* 0x000fc6000b7fe4ff */
[----:B------:R-:W3:Y:S04]  /*291e0*/  LDL.64 R198, [R1+0x758] ;  /* 0x0007580001c67983 */ /* 0x000ee80000100a00 */
[----:B------:R-:W3:Y:S01]  /*291f0*/  LDG.E.U8 R234, desc[UR20][R234.64] ;  /* 0x00000014eaea7981 */ /* 0x000ee2000c1e1100 */
[----:B--2---:R-:W-:-:S04]  /*29200*/  IADD3 R236, P6, PT, R130, UR19, RZ ;  /* 0x0000001382ec7c10 */ /* 0x004fc8000ffde0ff */
[----:B------:R-:W-:Y:S02]  /*29210*/  IADD3.X R237, PT, PT, R131, UR4, RZ, P6, !PT ;  /* 0x0000000483ed7c10 */ /* 0x000fe4000b7fe4ff */
[----:B------:R-:W2:Y:S04]  /*29220*/  LDL.64 R130, [R1+0x728] ;  /* 0x0007280001827983 */ /* 0x000ea80000100a00 */
[----:B------:R-:W2:Y:S01]  /*29230*/  LDG.E.U8 R236, desc[UR20][R236.64] ;  /* 0x00000014ecec7981 */ /* 0x000ea2000c1e1100 */
[----:B----4-:R-:W-:-:S04]  /*29240*/  IADD3 R238, P6, PT, R126, UR19, RZ ;  /* 0x000000137eee7c10 */ /* 0x010fc8000ffde0ff */
[----:B------:R-:W-:Y:S02]  /*29250*/  IADD3.X R239, PT, PT, R127, UR4, RZ, P6, !PT ;  /* 0x000000047fef7c10 */ /* 0x000fe4000b7fe4ff */
[----:B------:R-:W4:Y:S04]  /*29260*/  LDL.64 R126, [R1+0x6f8] ;  /* 0x0006f800017e7983 */ /* 0x000f280000100a00 */
[----:B------:R-:W4:Y:S01]  /*29270*/  LDG.E.U8 R238, desc[UR20][R238.64] ;  /* 0x00000014eeee7981 */ /* 0x000f22000c1e1100 */
[----:B------:R-:W-:-:S04]  /*29280*/  IADD3 R240, P6, PT, R202, UR19, RZ ;  /* 0x00000013caf07c10 */ /* 0x000fc8000ffde0ff */
[----:B------:R-:W-:Y:S02]  /*29290*/  IADD3.X R241, PT, PT, R203, UR4, RZ, P6, !PT ;  /* 0x00000004cbf17c10 */ /* 0x000fe4000b7fe4ff */
[----:B------:R-:W4:Y:S01]  /*292a0*/  LDL.64 R202, [R1+0x10a0] ;  /* 0x0010a00001ca7983 */ /* 0x000f220000100a00 */
[----:B---3--:R-:W-:-:S03]  /*292b0*/  IADD3 R42, P6, PT, R128, UR19, RZ ;  /* 0x00000013802a7c10 */ /* 0x008fc6000ffde0ff */
[----:B------:R-:W3:Y:S01]  /*292c0*/  LDG.E.U8 R240, desc[UR20][R240.64] ;  /* 0x00000014f0f07981 */ /* 0x000ee2000c1e1100 */
[----:B------:R-:W-:-:S03]  /*292d0*/  IADD3.X R43, PT, PT, R129, UR4, RZ, P6, !PT ;  /* 0x00000004812b7c10 */ /* 0x000fc6000b7fe4ff */
[----:B------:R-:W3:Y:S04]  /*292e0*/  LDL.64 R128, [R1+0x6c8] ;  /* 0x0006c80001807983 */ /* 0x000ee80000100a00 */
[----:B------:R-:W3:Y:S01]  /*292f0*/  LDG.E.U8 R211, desc[UR20][R42.64] ;  /* 0x000000142ad37981 */ /* 0x000ee2000c1e1100 */
[----:B-1----:R-:W-:-:S04]  /*29300*/  IADD3 R44, P6, PT, R200, UR19, RZ ;  /* 0x00000013c82c7c10 */ /* 0x002fc8000ffde0ff */
[----:B------:R-:W-:Y:S02]  /*29310*/  IADD3.X R45, PT, PT, R201, UR4, RZ, P6, !PT ;  /* 0x00000004c92d7c10 */ /* 0x000fe4000b7fe4ff */
        /* <DEDUP_REMOVED lines=12> */
[----:B------:R-:W4:Y:S01]  /*293e0*/  LDL.64 R126, [R1+0x638] ;  /* 0x00063800017e7983 */ /* 0x000f220000100a00 */
[----:B------:R-:W-:-:S03]  /*293f0*/  IADD3 R52, P6, PT, R52, UR19, RZ ;  /* 0x0000001334347c10 */ /* 0x000fc6000ffde0ff */
[----:B------:R-:W-:Y:S04]  /*29400*/  STL [R1+0x11f0], R204 ;  /* 0x0011f0cc01007387 */ /* 0x000fe80000100800 */
[----:B------:R0:W-:Y:S04]  /*29410*/  STL [R1+0x11ec], R205 ;  /* 0x0011eccd01007387 */ /* 0x0001e80000100800 */
[----:B------:R-:W2:Y:S01]  /*29420*/  LDL.64 R186, [R1+0x578] ;  /* 0x0005780001ba7983 */ /* 0x000ea20000100a00 */
[----:B------:R-:W-:-:S03]  /*29430*/  IADD3.X R53, PT, PT, R203, UR4, RZ, P6, !PT ;  /* 0x00000004cb357c10 */ /* 0x000fc6000b7fe4ff */
[----:B------:R-:W2:Y:S04]  /*29440*/  LDL.64 R144, [R1+0x518] ;  /* 0x0005180001907983 */ /* 0x000ea80000100a00 */
[----:B------:R1:W2:Y:S01]  /*29450*/  LDG.E.U8 R27, desc[UR20][R52.64] ;  /* 0x00000014341b7981 */ /* 0x0002a2000c1e1100 */
[----:B---3--:R-:W-:-:S03]  /*29460*/  IADD3 R54, P6, PT, R128, UR19, RZ ;  /* 0x0000001380367c10 */ /* 0x008fc6000ffde0ff */
[----:B------:R-:W3:Y:S01]  /*29470*/  LDL.64 R150, [R1+0x488] ;  /* 0x0004880001967983 */ /* 0x000ee20000100a00 */
[----:B------:R-:W-:-:S03]  /*29480*/  IADD3.X R55, PT, PT, R129, UR4, RZ, P6, !PT ;  /* 0x0000000481377c10 */ /* 0x000fc6000b7fe4ff */
[----:B------:R-:W3:Y:S04]  /*29490*/  LDL.64 R154, [R1+0xa58] ;  /* 0x000a5800019a7983 */ /* 0x000ee80000100a00 */
[----:B------:R-:W3:Y:S04]  /*294a0*/  LDL.64 R128, [R1+0x5d8] ;  /* 0x0005d80001807983 */ /* 0x000ee80000100a00 */
[----:B------:R-:W3:Y:S04]  /*294b0*/  LDL.64 R168, [R1+0x9e8] ;  /* 0x0009e80001a87983 */ /* 0x000ee80000100a00 */
[----:B------:R-:W3:Y:S01]  /*294c0*/  LDG.E.U8 R202, desc[UR20][R170.64] ;  /* 0x00000014aaca7981 */ /* 0x000ee2000c1e1100 */
[----:B-1----:R-:W-:-:S03]  /*294d0*/  IADD3 R52, P6, PT, R200, UR19, RZ ;  /* 0x00000013c8347c10 */ /* 0x002fc6000ffde0ff */
[----:B------:R-:W3:Y:S01]  /*294e0*/  LDG.E.U8 R50, desc[UR20][R50.64] ;  /* 0x0000001432327981 */ /* 0x000ee2000c1e1100 */
[----:B------:R-:W-:-:S03]  /*294f0*/  IADD3.X R53, PT, PT, R201, UR4, RZ, P6, !PT ;  /* 0x00000004c9357c10 */ /* 0x000fc6000b7fe4ff */
[----:B------:R-:W3:Y:S01]  /*29500*/  LDL.64 R200, [R1+0x5a8] ;  /* 0x0005a80001c87983 */ /* 0x000ee20000100a00 */
[----:B------:R-:W-:-:S03]  /*29510*/  IADD3 R58, P6, PT, R198, UR19, RZ ;  /* 0x00000013c63a7c10 */ /* 0x000fc6000ffde0ff */
[----:B------:R1:W3:Y:S01]  /*29520*/  LDG.E.U8 R198, desc[UR20][R138.64] ;  /* 0x000000148ac67981 */ /* 0x0002e2000c1e1100 */
[----:B------:R-:W-:-:S03]  /*29530*/  IADD3.X R59, PT, PT, R199, UR4, RZ, P6, !PT ;  /* 0x00000004c73b7c10 */ /* 0x000fc6000b7fe4ff */
[----:B------:R0:W3:Y:S04]  /*29540*/  LDG.E.U8 R199, desc[UR20][R172.64] ;  /* 0x00000014acc77981 */ /* 0x0000e8000c1e1100 */
[----:B------:R-:W3:Y:S04]  /*29550*/  LDG.E.U8 R52, desc[UR20][R52.64] ;  /* 0x0000001434347981 */ /* 0x000ee8000c1e1100 */
[----:B------:R-:W3:Y:S04]  /*29560*/  LDG.E.U8 R54, desc[UR20][R54.64] ;  /* 0x0000001436367981 */ /* 0x000ee8000c1e1100 */
[----:B------:R-:W3:Y:S01]  /*29570*/  LDG.E.U8 R58, desc[UR20][R58.64] ;  /* 0x000000143a3a7981 */ /* 0x000ee2000c1e1100 */
[----:B----4-:R-:W-:-:S04]  /*29580*/  IADD3 R60, P6, PT, R126, UR19, RZ ;  /* 0x000000137e3c7c10 */ /* 0x010fc8000ffde0ff */
[----:B------:R-:W-:Y:S02]  /*29590*/  IADD3.X R61, PT, PT, R127, UR4, RZ, P6, !PT ;  /* 0x000000047f3d7c10 */ /* 0x000fe4000b7fe4ff */
[----:B------:R-:W4:Y:S01]  /*295a0*/  LDL.64 R126, [R1+0x548] ;  /* 0x00054800017e7983 */ /* 0x000f220000100a00 */
[----:B--2---:R-:W-:-:S03]  /*295b0*/  IADD3 R132, P6, PT, R130, UR19, RZ ;  /* 0x0000001382847c10 */ /* 0x004fc6000ffde0ff */
[----:B------:R-:W2:Y:S01]  /*295c0*/  LDG.E.U8 R29, desc[UR20][R60.64] ;  /* 0x000000143c1d7981 */ /* 0x000ea2000c1e1100 */
[----:B------:R-:W-:-:S03]  /*295d0*/  IADD3.X R133, PT, PT, R131, UR4, RZ, P6, !PT ;  /* 0x0000000483857c10 */ /* 0x000fc6000b7fe4ff */
[----:B------:R-:W2:Y:S04]  /*295e0*/  LDL.64 R130, [R1+0x4e8] ;  /* 0x0004e80001827983 */ /* 0x000ea80000100a00 */
[----:B------:R-:W2:Y:S01]  /*295f0*/  LDG.E.U8 R31, desc[UR20][R132.64] ;  /* 0x00000014841f7981 */ /* 0x000ea2000c1e1100 */
[----:B---3--:R-:W-:-:S04]  /*29600*/  IADD3 R134, P6, PT, R128, UR19, RZ ;  /* 0x0000001380867c10 */ /* 0x008fc8000ffde0ff */
[----:B------:R-:W-:Y:S02]  /*29610*/  IADD3.X R135, PT, PT, R129, UR4, RZ, P6, !PT ;  /* 0x0000000481877c10 */ /* 0x000fe4000b7fe4ff */
[----:B------:R-:W3:Y:S04]  /*29620*/  LDL.64 R128, [R1+0x4b8] ;  /* 0x0004b80001807983 */ /* 0x000ee80000100a00 */
[----:B------:R-:W3:Y:S01]  /*29630*/  LDG.E.U8 R33, desc[UR20][R134.64] ;  /* 0x0000001486217981 */ /* 0x000ee2000c1e1100 */
[----:B------:R-:W-:-:S03]  /*29640*/  IADD3 R136, P6, PT, R200, UR19, RZ ;  /* 0x00000013c8887c10 */ /* 0x000fc6000ffde0ff */
[----:B------:R-:W3:Y:S01]  /*29650*/  LDG.E.U8 R200, desc[UR20][R176.64] ;  /* 0x00000014b0c87981 */ /* 0x000ee2000c1e1100 */
[----:B------:R-:W-:Y:S02]  /*29660*/  IADD3.X R137, PT, PT, R201, UR4, RZ, P6, !PT ;  /* 0x00000004c9897c10 */ /* 0x000fe4000b7fe4ff */
[----:B-1----:R-:W-:Y:S01]  /*29670*/  IADD3 R138, P6, PT, R186, UR19, RZ ;  /* 0x00000013ba8a7c10 */ /* 0x002fe2000ffde0ff */
[----:B------:R1:W3:Y:S03]  /*29680*/  LDG.E.U8 R201, desc[UR20][R174.64] ;  /* 0x00000014aec97981 */ /* 0x0002e6000c1e1100 */
[----:B------:R-:W-:Y:S01]  /*29690*/  IADD3.X R139, PT, PT, R187, UR4, RZ, P6, !PT ;  /* 0x00000004bb8b7c10 */ /* 0x000fe2000b7fe4ff */
[----:B------:R0:W3:Y:S04]  /*296a0*/  LDG.E.U8 R35, desc[UR20][R136.64] ;  /* 0x0000001488237981 */ /* 0x0000e8000c1e1100 */
[----:B------:R-:W1:Y:S04]  /*296b0*/  LDL.64 R176, [R1+0x908] ;  /* 0x0009080001b07983 */ /* 0x000e680000100a00 */
[----:B------:R0:W3:Y:S01]  /*296c0*/  LDG.E.U8 R37, desc[UR20][R138.64] ;  /* 0x000000148a257981 */ /* 0x0000e2000c1e1100 */
[----:B----4-:R-:W-:-:S04]  /*296d0*/  IADD3 R140, P6, PT, R126, UR19, RZ ;  /* 0x000000137e8c7c10 */ /* 0x010fc8000ffde0ff */
[----:B------:R-:W-:Y:S02]  /*296e0*/  IADD3.X R141, PT, PT, R127, UR4, RZ, P6, !PT ;  /* 0x000000047f8d7c10 */ /* 0x000fe4000b7fe4ff */
[----:B------:R-:W4:Y:S01]  /*296f0*/  LDL.64 R126, [R1+0xa90] ;  /* 0x000a9000017e7983 */ /* 0x000f220000100a00 */
[----:B------:R-:W-:-:S03]  /*29700*/  IADD3 R142, P6, PT, R144, UR19, RZ ;  /* 0x00000013908e7c10 */ /* 0x000fc6000ffde0ff */
[----:B------:R0:W4:Y:S01]  /*29710*/  LDG.E.U8 R39, desc[UR20][R140.64] ;  /* 0x000000148c277981 */ /* 0x000122000c1e1100 */
[----:B------:R-:W-:Y:S02]  /*29720*/  IADD3.X R143, PT, PT, R145, UR4, RZ, P6, !PT ;  /* 0x00000004918f7c10 */ /* 0x000fe4000b7fe4ff */
[----:B--2---:R-:W-:-:S03]  /*29730*/  IADD3 R144, P6, PT, R130, UR19, RZ ;  /* 0x0000001382907c10 */ /* 0x004fc6000ffde0ff */
[----:B------:R2:W2:Y:S01]  /*29740*/  LDG.E.U8 R41, desc[UR20][R142.64] ;  /* 0x000000148e297981 */ /* 0x0004a2000c1e1100 */
[----:B------:R-:W-:-:S03]  /*29750*/  IADD3.X R145, PT, PT, R131, UR4, RZ, P6, !PT ;  /* 0x0000000483917c10 */ /* 0x000fc6000b7fe4ff */
[----:B------:R-:W2:Y:S04]  /*29760*/  LDL.64 R130, [R1+0xa20] ;  /* 0x000a200001827983 */ /* 0x000ea80000100a00 */
[----:B------:R0:W2:Y:S01]  /*29770*/  LDG.E.U8 R49, desc[UR20][R144.64] ;  /* 0x0000001490317981 */ /* 0x0000a2000c1e1100 */
[----:B---3--:R-:W-:-:S04]  /*29780*/  IADD3 R146, P6, PT, R128, UR19, RZ ;  /* 0x0000001380927c10 */ /* 0x008fc8000ffde0ff */
[----:B------:R-:W-:Y:S02]  /*29790*/  IADD3.X R147, PT, PT, R129, UR4, RZ, P6, !PT ;  /* 0x0000000481937c10 */ /* 0x000fe4000b7fe4ff */
[----:B------:R-:W3:Y:S01]  /*297a0*/  LDL.64 R128, [R1+0x9b0] ;  /* 0x0009b00001807983 */ /* 0x000ee20000100a00 */
[----:B------:R-:W-:-:S03]  /*297b0*/  IADD3 R148, P6, PT, R150, UR19, RZ ;  /* 0x0000001396947c10 */ /* 0x000fc6000ffde0ff */
[----:B------:R0:W3:Y:S01]  /*297c0*/  LDG.E.U8 R51, desc[UR20][R146.64] ;  /* 0x0000001492337981 */ /* 0x0000e2000c1e1100 */
[----:B------:R-:W-:-:S05]  /*297d0*/  IADD3.X R149, PT, PT, R151, UR4, RZ, P6, !PT ;  /* 0x0000000497957c10 */ /* 0x000fca000b7fe4ff */
[----:B------:R-:W3:Y:S01]  /*297e0*/  LDG.E.U8 R53, desc[UR20][R148.64] ;  /* 0x0000001494357981 */ /* 0x000ee2000c1e1100 */
[----:B----4-:R-:W-:-:S04]  /*297f0*/  IADD3 R150, P6, PT, R126, UR19, RZ ;  /* 0x000000137e967c10 */ /* 0x010fc8000ffde0ff */
[----:B------:R-:W-:Y:S02]  /*29800*/  IADD3.X R151, PT, PT, R127, UR4, RZ, P6, !PT ;  /* 0x000000047f977c10 */ /* 0x000fe4000b7fe4ff */
[----:B------:R-:W-:Y:S01]  /*29810*/  IADD3 R152, P6, PT, R154, UR19, RZ ;  /* 0x000000139a987c10 */ /* 0x000fe2000ffde0ff */
[----:B------:R-:W4:Y:S03]  /*29820*/  LDL.64 R126, [R1+0x978] ;  /* 0x00097800017e7983 */ /* 0x000f260000100a00 */
[----:B------:R-:W-:Y:S01]  /*29830*/  IADD3.X R153, PT, PT, R155, UR4, RZ, P6, !PT ;  /* 0x000000049b997c10 */ /* 0x000fe2000b7fe4ff */
[----:B------:R-:W4:Y:S01]  /*29840*/  LDG.E.U8 R55, desc[UR20][R150.64] ;  /* 0x0000001496377981 */ /* 0x000f22000c1e1100 */
[----:B--2---:R-:W-:-:S03]  /*29850*/  IADD3 R154, P6, PT, R130, UR19, RZ ;  /* 0x00000013829a7c10 */ /* 0x004fc6000ffde0ff */
[----:B------:R-:W2:Y:S01]  /*29860*/  LDG.E.U8 R152, desc[UR20][R152.64] ;  /* 0x0000001498987981 */ /* 0x000ea2000c1e1100 */
[----:B------:R-:W-:-:S03]  /*29870*/  IADD3.X R155, PT, PT, R131, UR4, RZ, P6, !PT ;  /* 0x00000004839b7c10 */ /* 0x000fc6000b7fe4ff */
[----:B------:R-:W2:Y:S01]  /*29880*/  LDL.64 R130, [R1+0x940] ;  /* 0x0009400001827983 */ /* 0x000ea20000100a00 */
[----:B------:R-:W-:-:S03]  /*29890*/  IADD3 R156, P6, PT, R168, UR19, RZ ;  /* 0x00000013a89c7c10 */ /* 0x000fc6000ffde0ff */
[----:B------:R-:W2:Y:S01]  /*298a0*/  LDG.E.U8 R154, desc[UR20][R154.64] ;  /* 0x000000149a9a7981 */ /* 0x000ea2000c1e1100 */
[----:B------:R-:W-:-:S05]  /*298b0*/  IADD3.X R157, PT, PT, R169, UR4, RZ, P6, !PT ;  /* 0x00000004a99d7c10 */ /* 0x000fca000b7fe4ff */
[----:B------:R-:W2:Y:S01]  /*298c0*/  LDG.E.U8 R156, desc[UR20][R156.64] ;  /* 0x000000149c9c7981 */ /* 0x000ea2000c1e1100 */
[----:B---3--:R-:W-:-:S04]  /*298d0*/  IADD3 R168, P6, PT, R128, UR19, RZ ;  /* 0x0000001380a87c10 */ /* 0x008fc8000ffde0ff */
[----:B------:R-:W-:Y:S02]  /*298e0*/  IADD3.X R169, PT, PT, R129, UR4, RZ, P6, !PT ;  /* 0x0000000481a97c10 */ /* 0x000fe4000b7fe4ff */
[----:B------:R-:W3:Y:S04]  /*298f0*/  LDL.64 R128, [R1+0x8d0] ;  /* 0x0008d00001807983 */ /* 0x000ee80000100a00 */
[----:B------:R-:W-:Y:S04]  /*29900*/  STL [R1+0x1234], R193 ;  /* 0x001234c101007387 */ /* 0x000fe80000100800 */
[----:B0-----:R-:W3:Y:S04]  /*29910*/  LDL.64 R204, [R1+0x840] ;  /* 0x0008400001cc7983 */ /* 0x001ee80000100a00 */
[----:B------:R-:W3:Y:S01]  /*29920*/  LDG.E.U8 R168, desc[UR20][R168.64] ;  /* 0x00000014a8a87981 */ /* 0x000ee2000c1e1100 */
[----:B----4-:R-:W-:-:S04]  /*29930*/  IADD3 R170, P6, PT, R126, UR19, RZ ;  /* 0x000000137eaa7c10 */ /* 0x010fc8000ffde0ff */
[----:B------:R-:W-:Y:S02]  /*29940*/  IADD3.X R171, PT, PT, R127, UR4, RZ, P6, !PT ;  /* 0x000000047fab7c10 */ /* 0x000fe4000b7fe4ff */
[----:B------:R-:W4:Y:S04]  /*29950*/  LDL.64 R126, [R1+0x8a0] ;  /* 0x0008a000017e7983 */ /* 0x000f280000100a00 */
[----:B------:R-:W4:Y:S01]  /*29960*/  LDG.E.U8 R170, desc[UR20][R170.64] ;  /* 0x00000014aaaa7981 */ /* 0x000f22000c1e1100 */
[----:B--2---:R-:W-:-:S04]  /*29970*/  IADD3 R172, P6, PT, R130, UR19, RZ ;  /* 0x0000001382ac7c10 */ /* 0x004fc8000ffde0ff */
[----:B------:R-:W-:Y:S02]  /*29980*/  IADD3.X R173, PT, PT, R131, UR4, RZ, P6, !PT ;  /* 0x0000000483ad7c10 */ /* 0x000fe4000b7fe4ff */
[----:B------:R-:W2:Y:S01]  /*29990*/  LDL.64 R130, [R1+0x870] ;  /* 0x0008700001827983 */ /* 0x000ea20000100a00 */
[----:B-1----:R-:W-:-:S03]  /*299a0*/  IADD3 R174, P6, PT, R176, UR19, RZ ;  /* 0x00000013b0ae7c10 */ /* 0x002fc6000ffde0ff */
[----:B------:R-:W2:Y:S01]  /*299b0*/  LDG.E.U8 R172, desc[UR20][R172.64] ;  /* 0x00000014acac7981 */ /* 0x000ea2000c1e1100 */
[----:B------:R-:W-:-:S05]  /*299c0*/  IADD3.X R175, PT, PT, R177, UR4, RZ, P6, !PT ;  /* 0x00000004b1af7c10 */ /* 0x000fca000b7fe4ff */
[----:B------:R-:W2:Y:S01]  /*299d0*/  LDG.E.U8 R174, desc[UR20][R174.64] ;  /* 0x00000014aeae7981 */ /* 0x000ea2000c1e1100 */
[----:B---3--:R-:W-:-:S04]  /*299e0*/  IADD3 R176, P6, PT, R128, UR19, RZ ;  /* 0x0000001380b07c10 */ /* 0x008fc8000ffde0ff */
[----:B------:R-:W-:Y:S02]  /*299f0*/  IADD3.X R177, PT, PT, R129, UR4, RZ, P6, !PT ;  /* 0x0000000481b17c10 */ /* 0x000fe4000b7fe4ff */
        /* <DEDUP_REMOVED lines=9> */
[----:B------:R-:W-:-:S03]  /*29a90*/  IADD3 R42, P6, PT, R204, UR19, RZ ;  /* 0x00000013cc2a7c10 */ /* 0x000fc6000ffde0ff */
        /* <DEDUP_REMOVED lines=16> */
[----:B------:R0:W2:Y:S01]  /*29ba0*/  LDG.E.U8 R214, desc[UR20][R214.64] ;  /* 0x00000014d6d67981 */ /* 0x0000a2000c1e1100 */
[----:B------:R-:W-:-:S03]  /*29bb0*/  IADD3.X R61, PT, PT, R205, UR4, RZ, P6, !PT ;  /* 0x00000004cd3d7c10 */ /* 0x000fc6000b7fe4ff */
[----:B------:R-:W2:Y:S04]  /*29bc0*/  LDL.64 R204, [R1+0x6c0] ;  /* 0x0006c00001cc7983 */ /* 0x000ea80000100a00 */
[----:B------:R1:W2:Y:S01]  /*29bd0*/  LDG.E.U8 R155, desc[UR20][R60.64] ;  /* 0x000000143c9b7981 */ /* 0x0002a2000c1e1100 */
[----:B---3--:R-:W-:-:S04]  /*29be0*/  IADD3 R132, P6, PT, R128, UR19, RZ ;  /* 0x0000001380847c10 */ /* 0x008fc8000ffde0ff */
[----:B------:R-:W-:Y:S02]  /*29bf0*/  IADD3.X R133, PT, PT, R129, UR4, RZ, P6, !PT ;  /* 0x0000000481857c10 */ /* 0x000fe4000b7fe4ff */
[----:B------:R-:W3:Y:S04]  /*29c00*/  LDL.64 R128, [R1+0x690] ;  /* 0x0006900001807983 */ /* 0x000ee80000100a00 */
[----:B------:R0:W3:Y:S01]  /*29c10*/  LDG.E.U8 R157, desc[UR20][R132.64] ;  /* 0x00000014849d7981 */ /* 0x0000e2000c1e1100 */
[----:B----4-:R-:W-:-:S04]  /*29c20*/  IADD3 R134, P6, PT, R126, UR19, RZ ;  /* 0x000000137e867c10 */ /* 0x010fc8000ffde0ff */
[----:B------:R-:W-:Y:S02]  /*29c30*/  IADD3.X R135, PT, PT, R127, UR4, RZ, P6, !PT ;  /* 0x000000047f877c10 */ /* 0x000fe4000b7fe4ff */
[----:B------:R-:W4:Y:S04]  /*29c40*/  LDL.64 R126, [R1+0x660] ;  /* 0x00066000017e7983 */ /* 0x000f280000100a00 */
[----:B------:R0:W4:Y:S01]  /*29c50*/  LDG.E.U8 R159, desc[UR20][R134.64] ;  /* 0x00000014869f7981 */ /* 0x000122000c1e1100 */
[----:B--2---:R-:W-:-:S04]  /*29c60*/  IADD3 R136, P6, PT, R130, UR19, RZ ;  /* 0x0000001382887c10 */ /* 0x004fc8000ffde0ff */
[----:B------:R-:W-:Y:S02]  /*29c70*/  IADD3.X R137, PT, PT, R131, UR4, RZ, P6, !PT ;  /* 0x0000000483897c10 */ /* 0x000fe4000b7fe4ff */
[----:B------:R-:W2:Y:S01]  /*29c80*/  LDL.64 R130, [R1+0x630] ;  /* 0x0006300001827983 */ /* 0x000ea20000100a00 */
[----:B------:R-:W-:-:S03]  /*29c90*/  IADD3 R138, P6, PT, R204, UR19, RZ ;  /* 0x00000013cc8a7c10 */ /* 0x000fc6000ffde0ff */
[----:B------:R0:W2:Y:S01]  /*29ca0*/  LDG.E.U8 R161, desc[UR20][R136.64] ;  /* 0x0000001488a17981 */ /* 0x0000a2000c1e1100 */
        /* <DEDUP_REMOVED lines=17> */
[----:B------:R-:W2:Y:S01]  /*29dc0*/  LDL.64 R204, [R1+0x540] ;  /* 0x0005400001cc7983 */ /* 0x000ea20000100a00 */
[----:B0-----:R-:W-:Y:S02]  /*29dd0*/  FSEL R215, R66, -INF , !P1 ;  /* 0xff80000042d77808 */ /* 0x001fe40004800000 */
[----:B------:R-:W-:Y:S01]  /*29de0*/  FSEL R213, R67, -INF , !P0 ;  /* 0xff80000043d57808 */ /* 0x000fe20004000000 */
[----:B------:R-:W2:Y:S01]  /*29df0*/  LDG.E.U8 R146, desc[UR20][R146.64] ;  /* 0x0000001492927981 */ /* 0x000ea2000c1e1100 */
[----:B---3--:R-:W-:-:S04]  /*29e00*/  IADD3 R148, P6, PT, R128, UR19, RZ ;  /* 0x0000001380947c10 */ /* 0x008fc8000ffde0ff */
[----:B------:R-:W-:Y:S02]  /*29e10*/  IADD3.X R149, PT, PT, R129, UR4, RZ, P6, !PT ;  /* 0x0000000481957c10 */ /* 0x000fe4000b7fe4ff */
[----:B------:R-:W3:Y:S04]  /*29e20*/  LDL.64 R128, [R1+0x510] ;  /* 0x0005100001807983 */ /* 0x000ee80000100a00 */
[----:B------:R-:W3:Y:S01]  /*29e30*/  LDG.E.U8 R148, desc[UR20][R148.64] ;  /* 0x0000001494947981 */ /* 0x000ee2000c1e1100 */
[----:B----4-:R-:W-:-:S04]  /*29e40*/  IADD3 R150, P6, PT, R126, UR19, RZ ;  /* 0x000000137e967c10 */ /* 0x010fc8000ffde0ff */
[----:B------:R-:W-:Y:S02]  /*29e50*/  IADD3.X R151, PT, PT, R127, UR4, RZ, P6, !PT ;  /* 0x000000047f977c10 */ /* 0x000fe4000b7fe4ff */
[----:B------:R-:W1:Y:S04]  /*29e60*/  LDL.64 R126, [R1+0x4e0] ;  /* 0x0004e000017e7983 */ /* 0x000e680000100a00 */
[----:B------:R-:W4:Y:S01]  /*29e70*/  LDG.E.U8 R150, desc[UR20][R150.64] ;  /* 0x0000001496967981 */ /* 0x000f22000c1e1100 */
[----:B--2---:R-:W-:-:S04]  /*29e80*/  IADD3 R42, P6, PT, R130, UR19, RZ ;  /* 0x00000013822a7c10 */ /* 0x004fc8000ffde0ff */
[----:B------:R-:W-:Y:S02]  /*29e90*/  IADD3.X R43, PT, PT, R131, UR4, RZ, P6, !PT ;  /* 0x00000004832b7c10 */ /* 0x000fe4000b7fe4ff */
[----:B------:R-:W2:Y:S01]  /*29ea0*/  LDL.64 R130, [R1+0x4b0] ;  /* 0x0004b00001827983 */ /* 0x000ea20000100a00 */
[----:B------:R-:W-:-:S03]  /*29eb0*/  IADD3 R44, P6, PT, R204, UR19, RZ ;  /* 0x00000013cc2c7c10 */ /* 0x000fc6000ffde0ff */
[----:B------:R0:W4:Y:S01]  /*29ec0*/  LDG.E.U8 R139, desc[UR20][R42.64] ;  /* 0x000000142a8b7981 */ /* 0x000122000c1e1100 */
[----:B------:R-:W-:-:S03]  /*29ed0*/  IADD3.X R45, PT, PT, R205, UR4, RZ, P6, !PT ;  /* 0x00000004cd2d7c10 */ /* 0x000fc6000b7fe4ff */
[----:B------:R-:W4:Y:S04]  /*29ee0*/  LDL.64 R204, [R1+0x480] ;  /* 0x0004800001cc7983 */ /* 0x000f280000100a00 */
[----:B------:R0:W4:Y:S01]  /*29ef0*/  LDG.E.U8 R141, desc[UR20][R44.64] ;  /* 0x000000142c8d7981 */ /* 0x000122000c1e1100 */
[----:B---3--:R-:W-:-:S04]  /*29f00*/  IADD3 R46, P6, PT, R128, UR19, RZ ;  /* 0x00000013802e7c10 */ /* 0x008fc8000ffde0ff */
[----:B------:R-:W-:Y:S02]  /*29f10*/  IADD3.X R47, PT, PT, R129, UR4, RZ, P6, !PT ;  /* 0x00000004812f7c10 */ /* 0x000fe4000b7fe4ff */
[----:B------:R-:W3:Y:S04]  /*29f20*/  LDL.64 R128, [R1+0xa88] ;  /* 0x000a880001807983 */ /* 0x000ee80000100a00 */
[----:B------:R0:W3:Y:S01]  /*29f30*/  LDG.E.U8 R143, desc[UR20][R46.64] ;  /* 0x000000142e8f7981 */ /* 0x0000e2000c1e1100 */
[----:B-1----:R-:W-:-:S04]  /*29f40*/  IADD3 R60, P6, PT, R126, UR19, RZ ;  /* 0x000000137e3c7c10 */ /* 0x002fc8000ffde0ff */
[----:B------:R-:W-:Y:S02]  /*29f50*/  IADD3.X R61, PT, PT, R127, UR4, RZ, P6, !PT ;  /* 0x000000047f3d7c10 */ /* 0x000fe4000b7fe4ff */
[----:B------:R-:W0:Y:S04]  /*29f60*/  LDL.64 R126, [R1+0xa50] ;  /* 0x000a5000017e7983 */ /* 0x000e280000100a00 */
[----:B------:R1:W3:Y:S01]  /*29f70*/  LDG.E.U8 R145, desc[UR20][R60.64] ;  /* 0x000000143c917981 */ /* 0x0002e2000c1e1100 */
        /* <DEDUP_REMOVED lines=8> */
[----:B---3--:R-:W-:-:S04]  /*2a000*/  IADD3 R136, P6, PT, R128, UR19, RZ ;  /* 0x0000001380887c10 */ /* 0x008fc8000ffde0ff */
[----:B------:R-:W-:Y:S02]  /*2a010*/  IADD3.X R137, PT, PT, R129, UR4, RZ, P6, !PT ;  /* 0x0000000481897c10 */ /* 0x000fe4000b7fe4ff */
[----:B------:R-:W1:Y:S04]  /*2a020*/  LDL.64 R128, [R1+0x9a8] ;  /* 0x0009a80001807983 */ /* 0x000e680000100a00 */
[----:B------:R3:W3:Y:S01]  /*2a030*/  LDG.E.U8 R136, desc[UR20][R136.64] ;  /* 0x0000001488887981 */ /* 0x0006e2000c1e1100 */
[----:B0-----:R-:W-:-:S04]  /*2a040*/  IADD3 R42, P6, PT, R126, UR19, RZ ;  /* 0x000000137e2a7c10 */ /* 0x001fc8000ffde0ff */
[----:B------:R-:W-:Y:S02]  /*2a050*/  IADD3.X R43, PT, PT, R127, UR4, RZ, P6, !PT ;  /* 0x000000047f2b7c10 */ /* 0x000fe4000b7fe4ff */
[----:B------:R-:W3:Y:S04]  /*2a060*/  LDL.LU.64 R126, [R1+0x1248] ;  /* 0x00124800017e7983 */ /* 0x000ee80000300a00 */
[----:B------:R0:W3:Y:S01]  /*2a070*/  LDG.E.U8 R133, desc[UR20][R42.64] ;  /* 0x000000142a857981 */ /* 0x0000e2000c1e1100 */
[----:B--2---:R-:W-:-:S04]  /*2a080*/  IADD3 R44, P6, PT, R130, UR19, RZ ;  /* 0x00000013822c7c10 */ /* 0x004fc8000ffde0ff */
[----:B------:R-:W-:Y:S02]  /*2a090*/  IADD3.X R45, PT, PT, R131, UR4, RZ, P6, !PT ;  /* 0x00000004832d7c10 */ /* 0x000fe4000b7fe4ff */
[----:B------:R-:W2:Y:S01]  /*2a0a0*/  LDL.64 R130, [R1+0x938] ;  /* 0x0009380001827983 */ /* 0x000ea20000100a00 */
[----:B----4-:R-:W-:-:S03]  /*2a0b0*/  IADD3 R46, P6, PT, R204, UR19, RZ ;  /* 0x00000013cc2e7c10 */ /* 0x010fc6000ffde0ff */
[----:B------:R2:W4:Y:S01]  /*2a0c0*/  LDG.E.U8 R135, desc[UR20][R44.64] ;  /* 0x000000142c877981 */ /* 0x000522000c1e1100 */
[----:B------:R-:W-:-:S03]  /*2a0d0*/  IADD3.X R47, PT, PT, R205, UR4, RZ, P6, !PT ;  /* 0x00000004cd2f7c10 */ /* 0x000fc6000b7fe4ff */
[----:B------:R-:W2:Y:S04]  /*2a0e0*/  LDL.64 R204, [R1+0x900] ;  /* 0x0009000001cc7983 */ /* 0x000ea80000100a00 */
[----:B------:R-:W2:Y:S01]  /*2a0f0*/  LDG.E.U8 R46, desc[UR20][R46.64] ;  /* 0x000000142e2e7981 */ /* 0x000ea2000c1e1100 */
[----:B-1----:R-:W-:-:S04]  /*2a100*/  IADD3 R60, P6, PT, R128, UR19, RZ ;  /* 0x00000013803c7c10 */ /* 0x002fc8000ffde0ff */
[----:B------:R-:W-:Y:S02]  /*2a110*/  IADD3.X R61, PT, PT, R129, UR4, RZ, P6, !PT ;  /* 0x00000004813d7c10 */ /* 0x000fe4000b7fe4ff */
[----:B------:R-:W2:Y:S04]  /*2a120*/  LDL.LU.64 R128, [R1+0x1240] ;  /* 0x0012400001807983 */ /* 0x000ea80000300a00 */
[----:B------:R-:W0:Y:S01]  /*2a130*/  LDL.64 R44, [R1+0x970] ;  /* 0x00097000012c7983 */ /* 0x000e220000100a00 */
[----:B---3--:R-:W1:Y:S03]  /*2a140*/  S2R R137, SR_TID.X ;  /* 0x0000000000897919 */ /* 0x008e660000002100 */
[----:B------:R-:W3:Y:S04]  /*2a150*/  LDL.64 R62, [R1+0x868] ;  /* 0x00086800013e7983 */ /* 0x000ee80000100a00 */
[----:B------:R-:W3:Y:S04]  /*2a160*/  LDL.64 R64, [R1+0x778] ;  /* 0x0007780001407983 */ /* 0x000ee80000100a00 */
[----:B------:R-:W3:Y:S04]  /*2a170*/  LDG.E.U8 R60, desc[UR20][R60.64] ;  /* 0x000000143c3c7981 */ /* 0x000ee8000c1e1100 */
[----:B------:R-:W3:Y:S01]  /*2a180*/  LDL.64 R66, [R1+0x718] ;  /* 0x0007180001427983 */ /* 0x000ee20000100a00 */
[----:B0-----:R-:W-:-:S04]  /*2a190*/  IADD3 R42, P6, PT, R44, UR19, RZ ;  /* 0x000000132c2a7c10 */ /* 0x001fc8000ffde0ff */
[----:B------:R-:W-:Y:S02]  /*2a1a0*/  IADD3.X R43, PT, PT, R45, UR4, RZ, P6, !PT ;  /* 0x000000042d2b7c10 */ /* 0x000fe4000b7fe4ff */
[----:B--2---:R-:W-:-:S03]  /*2a1b0*/  IADD3 R44, P6, PT, R130, UR19, RZ ;  /* 0x00000013822c7c10 */ /* 0x004fc6000ffde0ff */
[----:B------:R0:W2:Y:S01]  /*2a1c0*/  LDG.E.U8 R47, desc[UR20][R42.64] ;  /* 0x000000142a2f7981 */ /* 0x0000a2000c1e1100 */
[----:B------:R-:W-:-:S03]  /*2a1d0*/  IADD3.X R45, PT, PT, R131, UR4, RZ, P6, !PT ;  /* 0x00000004832d7c10 */ /* 0x000fc6000b7fe4ff */
[----:B------:R-:W2:Y:S04]  /*2a1e0*/  LDL.64 R130, [R1+0x8c8] ;  /* 0x0008c80001827983 */ /* 0x000ea80000100a00 */
[----:B------:R-:W3:Y:S01]  /*2a1f0*/  LDG.E.U8 R44, desc[UR20][R44.64] ;  /* 0x000000142c2c7981 */ /* 0x000ee2000c1e1100 */
[----:B0-----:R-:W-:-:S04]  /*2a200*/  IADD3 R42, P5, PT, R204, UR19, RZ ;  /* 0x00000013cc2a7c10 */ /* 0x001fc8000ffbe0ff */
[----:B------:R-:W-:Y:S02]  /*2a210*/  IADD3.X R43, PT, PT, R205, UR4, RZ, P5, !PT ;  /* 0x00000004cd2b7c10 */ /* 0x000fe4000affe4ff */
[----:B------:R-:W3:Y:S04]  /*2a220*/  LDL.64 R204, [R1+0x898] ;  /* 0x0008980001cc7983 */ /* 0x000ee80000100a00 */
[----:B------:R2:W3:Y:S01]  /*2a230*/  LDG.E.U8 R45, desc[UR20][R42.64] ;  /* 0x000000142a2d7981 */ /* 0x0004e2000c1e1100 */
[----:B-1----:R-:W-:-:S05]  /*2a240*/  LOP3.LUT R137, R137, 0x7f, RZ, 0xc0, !PT ;  /* 0x0000007f89897812 */ /* 0x002fca00078ec0ff */
[----:B------:R0:W-:Y:S01]  /*2a250*/  STS.U8 [R137+UR6+0x18000], R6 ;  /* 0x0180000689007988 */ /* 0x0001e20008000006 */
[----:B--2---:R-:W-:-:S04]  /*2a260*/  IADD3 R42, P4, PT, R130, UR19, RZ ;  /* 0x00000013822a7c10 */ /* 0x004fc8000ff9e0ff */
[----:B------:R-:W-:Y:S02]  /*2a270*/  IADD3.X R43, PT, PT, R131, UR4, RZ, P4, !PT ;  /* 0x00000004832b7c10 */ /* 0x000fe4000a7fe4ff */
[----:B------:R-:W2:Y:S04]  /*2a280*/  LDL.64 R130, [R1+0x838] ;  /* 0x0008380001827983 */ /* 0x000ea80000100a00 */
[----:B0-----:R3:W4:Y:S02]  /*2a290*/  LDG.E.U8 R6, desc[UR20][R42.64] ;  /* 0x000000142a067981 */ /* 0x001724000c1e1100 */
[----:B---3--:R-:W-:-:S04]  /*2a2a0*/  IADD3 R42, P3, PT, R204, UR19, RZ ;  /* 0x00000013cc2a7c10 */ /* 0x008fc8000ff7e0ff */
[----:B------:R-:W-:Y:S02]  /*2a2b0*/  IADD3.X R43, PT, PT, R205, UR4, RZ, P3, !PT ;  /* 0x00000004cd2b7c10 */ /* 0x000fe40009ffe4ff */
[----:B------:R-:W3:Y:S04]  /*2a2c0*/  LDL.64 R204, [R1+0x808] ;  /* 0x0008080001cc7983 */ /* 0x000ee80000100a00 */
[----:B------:R0:W-:Y:S04]  /*2a2d0*/  STS.U8 [R137+UR6+0x18400], R8 ;  /* 0x0184000889007988 */ /* 0x0001e80008000006 */
[----:B0-----:R0:W4:Y:S02]  /*2a2e0*/  LDG.E.U8 R8, desc[UR20][R42.64] ;  /* 0x000000142a087981 */ /* 0x001124000c1e1100 */
[----:B0-----:R-:W-:-:S04]  /*2a2f0*/  IADD3 R42, P2, PT, R62, UR19, RZ ;  /* 0x000000133e2a7c10 */ /* 0x001fc8000ff5e0ff */
[----:B------:R-:W-:Y:S02]  /*2a300*/  IADD3.X R43, PT, PT, R63, UR4, RZ, P2, !PT ;  /* 0x000000043f2b7c10 */ /* 0x000fe400097fe4ff */
[----:B------:R-:W4:Y:S04]  /*2a310*/  LDL.64 R62, [R1+0x7d8] ;  /* 0x0007d800013e7983 */ /* 0x000f280000100a00 */
[----:B------:R0:W-:Y:S04]  /*2a320*/  STS.U8 [R137+UR6+0x18800], R10 ;  /* 0x0188000a89007988 */ /* 0x0001e80008000006 */
[----:B0-----:R2:W4:Y:S04]  /*2a330*/  LDG.E.U8 R10, desc[UR20][R42.64] ;  /* 0x000000142a0a7981 */ /* 0x001528000c1e1100 */
[----:B------:R0:W-:Y:S01]  /*2a340*/  STS.U8 [R137+UR6+0x18c00], R12 ;  /* 0x018c000c89007988 */ /* 0x0001e20008000006 */
[----:B--2---:R-:W-:-:S04]  /*2a350*/  IADD3 R42, P1, PT, R130, UR19, RZ ;  /* 0x00000013822a7c10 */ /* 0x004fc8000ff3e0ff */
[----:B------:R-:W-:Y:S02]  /*2a360*/  IADD3.X R43, PT, PT, R131, UR4, RZ, P1, !PT ;  /* 0x00000004832b7c10 */ /* 0x000fe40008ffe4ff */
[----:B------:R-:W2:Y:S04]  /*2a370*/  LDL.64 R130, [R1+0x7a8] ;  /* 0x0007a80001827983 */ /* 0x000ea80000100a00 */
[----:B0-----:R3:W2:Y:S02]  /*2a380*/  LDG.E.U8 R12, desc[UR20][R42.64] ;  /* 0x000000142a0c7981 */ /* 0x0016a4000c1e1100 */
[----:B---3--:R-:W-:-:S04]  /*2a390*/  IADD3 R42, P0, PT, R204, UR19, RZ ;  /* 0x00000013cc2a7c10 */ /* 0x008fc8000ff1e0ff */
[----:B------:R-:W-:Y:S02]  /*2a3a0*/  IADD3.X R43, PT, PT, R205, UR4, RZ, P0, !PT ;  /* 0x00000004cd2b7c10 */ /* 0x000fe400087fe4ff */
[----:B------:R-:W3:Y:S04]  /*2a3b0*/  LDL.64 R204, [R1+0x748] ;  /* 0x0007480001cc7983 */ /* 0x000ee80000100a00 */
[----:B------:R4:W3:Y:S02]  /*2a3c0*/  LDG.E.U8 R61, desc[UR20][R42.64] ;  /* 0x000000142a3d7981 */ /* 0x0008e4000c1e1100 */
[----:B----4-:R-:W-:-:S04]  /*2a3d0*/  IADD3 R42, P0, PT, R62, UR19, RZ ;  /* 0x000000133e2a7c10 */ /* 0x010fc8000ff1e0ff */
[----:B------:R-:W-:-:S05]  /*2a3e0*/  IADD3.X R43, PT, PT, R63, UR4, RZ, P0, !PT ;  /* 0x000000043f2b7c10 */ /* 0x000fca00087fe4ff */
[----:B------:R2:W4:Y:S04]  /*2a3f0*/  LDG.E.U8 R62, desc[UR20][R42.64] ;  /* 0x000000142a3e7981 */ /* 0x000528000c1e1100 */
[----:B------:R0:W-:Y:S04]  /*2a400*/  STS.U8 [R137+UR6+0x19000], R14 ;  /* 0x0190000e89007988 */ /* 0x0001e80008000006 */
[----:B------:R1:W-:Y:S01]  /*2a410*/  STS.U8 [R137+UR6+0x19400], R16 ;  /* 0x0194001089007988 */ /* 0x0003e20008000006 */
[----:B0-----:R-:W-:Y:S01]  /*2a420*/  FMUL R14, R68, UR14 ;  /* 0x0000000e440e7c20 */ /* 0x001fe20008400000 */
[----:B-1----:R-:W-:-:S02]  /*2a430*/  FMUL R16, R69, UR14 ;  /* 0x0000000e45107c20 */ /* 0x002fc40008400000 */
[----:B------:R-:W4:Y:S01]  /*2a440*/  LDL.64 R68, [R1+0x6b8] ;  /* 0x0006b80001447983 */ /* 0x000f220000100a00 */
[----:B--2---:R-:W-:-:S04]  /*2a450*/  IADD3 R42, P0, PT, R130, UR19, RZ ;  /* 0x00000013822a7c10 */ /* 0x004fc8000ff1e0ff */
[----:B------:R-:W-:Y:S02]  /*2a460*/  IADD3.X R43, PT, PT, R131, UR4, RZ, P0, !PT ;  /* 0x00000004832b7c10 */ /* 0x000fe400087fe4ff */
[----:B------:R-:W2:Y:S04]  /*2a470*/  LDL.64 R130, [R1+0x6e8] ;  /* 0x0006e80001827983 */ /* 0x000ea80000100a00 */
[----:B------:R0:W4:Y:S02]  /*2a480*/  LDG.E.U8 R63, desc[UR20][R42.64] ;  /* 0x000000142a3f7981 */ /* 0x000124000c1e1100 */
[----:B0-----:R-:W-:-:S04]  /*2a490*/  IADD3 R42, P0, PT, R64, UR19, RZ ;  /* 0x00000013402a7c10 */ /* 0x001fc8000ff1e0ff */
[----:B------:R-:W-:-:S05]  /*2a4a0*/  IADD3.X R43, PT, PT, R65, UR4, RZ, P0, !PT ;  /* 0x00000004412b7c10 */ /* 0x000fca00087fe4ff */
[----:B------:R3:W4:Y:S02]  /*2a4b0*/  LDG.E.U8 R64, desc[UR20][R42.64] ;  /* 0x000000142a407981 */ /* 0x000724000c1e1100 */
[----:B---3--:R-:W-:-:S04]  /*2a4c0*/  IADD3 R42, P0, PT, R204, UR19, RZ ;  /* 0x00000013cc2a7c10 */ /* 0x008fc8000ff1e0ff */
[----:B------:R-:W-:Y:S02]  /*2a4d0*/  IADD3.X R43, PT, PT, R205, UR4, RZ, P0, !PT ;  /* 0x00000004cd2b7c10 */ /* 0x000fe400087fe4ff */
[----:B------:R-:W3:Y:S04]  /*2a4e0*/  LDL.64 R204, [R1+0x688] ;  /* 0x0006880001cc7983 */ /* 0x000ee80000100a00 */
[----:B------:R0:W3:Y:S02]  /*2a4f0*/  LDG.E.U8 R65, desc[UR20][R42.64] ;  /* 0x000000142a417981 */ /* 0x0000e4000c1e1100 */
[----:B0-----:R-:W-:-:S04]  /*2a500*/  IADD3 R42, P0, PT, R66, UR19, RZ ;  /* 0x00000013422a7c10 */ /* 0x001fc8000ff1e0ff */
[----:B------:R-:W-:Y:S01]  /*2a510*/  IADD3.X R43, PT, PT, R67, UR4, RZ, P0, !PT ;  /* 0x00000004432b7c10 */ /* 0x000fe200087fe4ff */
[----:B------:R0:W-:Y:S04]  /*2a520*/  STS.U8 [R137+UR6+0x19800], R18 ;  /* 0x0198001289007988 */ /* 0x0001e80008000006 */
[----:B------:R2:W3:Y:S04]  /*2a530*/  LDG.E.U8 R66, desc[UR20][R42.64] ;  /* 0x000000142a427981 */ /* 0x0004e8000c1e1100 */
[----:B------:R1:W-:Y:S01]  /*2a540*/  STS.U8 [R137+UR6+0x19c00], R20 ;  /* 0x019c001489007988 */ /* 0x0003e20008000006 */
[----:B0-----:R-:W-:Y:S01]  /*2a550*/  FMUL R18, R70, UR14 ;  /* 0x0000000e46127c20 */ /* 0x001fe20008400000 */
[----:B-1----:R-:W-:-:S02]  /*2a560*/  FMUL R20, R71, UR14 ;  /* 0x0000000e47147c20 */ /* 0x002fc40008400000 */
[----:B------:R-:W3:Y:S01]  /*2a570*/  LDL.64 R70, [R1+0x658] ;  /* 0x0006580001467983 */ /* 0x000ee20000100a00 */
[----:B--2---:R-:W-:-:S04]  /*2a580*/  IADD3 R42, P0, PT, R130, UR19, RZ ;  /* 0x00000013822a7c10 */ /* 0x004fc8000ff1e0ff */
[----:B------:R-:W-:Y:S02]  /*2a590*/  IADD3.X R43, PT, PT, R131, UR4, RZ, P0, !PT ;  /* 0x00000004832b7c10 */ /* 0x000fe400087fe4ff */
[----:B------:R-:W2:Y:S04]  /*2a5a0*/  LDL.64 R130, [R1+0x628] ;  /* 0x0006280001827983 */ /* 0x000ea80000100a00 */
[----:B------:R4:W2:Y:S02]  /*2a5b0*/  LDG.E.U8 R67, desc[UR20][R42.64] ;  /* 0x000000142a437981 */ /* 0x0008a4000c1e1100 */
[----:B----4-:R-:W-:-:S04]  /*2a5c0*/  IADD3 R42, P0, PT, R68, UR19, RZ ;  /* 0x00000013442a7c10 */ /* 0x010fc8000ff1e0ff */
[----:B------:R-:W-:-:S05]  /*2a5d0*/  IADD3.X R43, PT, PT, R69, UR4, RZ, P0, !PT ;  /* 0x00000004452b7c10 */ /* 0x000fca00087fe4ff */
[----:B------:R3:W4:Y:S02]  /*2a5e0*/  LDG.E.U8 R68, desc[UR20][R42.64] ;  /* 0x000000142a447981 */ /* 0x000724000c1e1100 */
[----:B---3--:R-:W-:-:S04]  /*2a5f0*/  IADD3 R42, P0, PT, R204, UR19, RZ ;  /* 0x00000013cc2a7c10 */ /* 0x008fc8000ff1e0ff */
[----:B------:R-:W-:-:S05]  /*2a600*/  IADD3.X R43, PT, PT, R205, UR4, RZ, P0, !PT ;  /* 0x00000004cd2b7c10 */ /* 0x000fca00087fe4ff */
[----:B------:R0:W3:Y:S04]  /*2a610*/  LDG.E.U8 R69, desc[UR20][R42.64] ;  /* 0x000000142a457981 */ /* 0x0000e8000c1e1100 */
[----:B------:R1:W-:Y:S04]  /*2a620*/  STS.U8 [R137+UR6+0x1a000], R22 ;  /* 0x01a0001689007988 */ /* 0x0003e80008000006 */
[----:B------:R0:W-:Y:S01]  /*2a630*/  STS.U8 [R137+UR6+0x1a400], R24 ;  /* 0x01a4001889007988 */ /* 0x0001e20008000006 */
[----:B-1----:R-:W-:Y:S01]  /*2a640*/  FMUL R22, R72, UR14 ;  /* 0x0000000e48167c20 */ /* 0x002fe20008400000 */
[----:B0-----:R-:W-:-:S04]  /*2a650*/  IADD3 R42, P0, PT, R70, UR19, RZ ;  /* 0x00000013462a7c10 */ /* 0x001fc8000ff1e0ff */
[----:B------:R-:W-:-:S05]  /*2a660*/  IADD3.X R43, PT, PT, R71, UR4, RZ, P0, !PT ;  /* 0x00000004472b7c10 */ /* 0x000fca00087fe4ff */
[----:B------:R2:W4:Y:S01]  /*2a670*/  LDG.E.U8 R70, desc[UR20][R42.64] ;  /* 0x000000142a467981 */ /* 0x000522000c1e1100 */
[----:B------:R-:W-:-:S03]  /*2a680*/  FMUL R24, R73, UR14 ;  /* 0x0000000e49187c20 */ /* 0x000fc60008400000 */
[----:B------:R-:W4:Y:S04]  /*2a690*/  LDL.64 R72, [R1+0x5f8] ;  /* 0x0005f80001487983 */ /* 0x000f280000100a00 */
[----:B------:R-:W-:Y:S04]  /*2a6a0*/  STS.U8 [R137+UR6+0x1a800], R26 ;  /* 0x01a8001a89007988 */ /* 0x000fe80008000006 */
[----:B------:R-:W-:Y:S04]  /*2a6b0*/  STS.U8 [R137+UR6+0x1ac00], R28 ;  /* 0x01ac001c89007988 */ /* 0x000fe80008000006 */
[----:B------:R0:W-:Y:S04]  /*2a6c0*/  STS.U8 [R137+UR6+0x1b000], R30 ;  /* 0x01b0001e89007988 */ /* 0x0001e80008000006 */
[----:B------:R1:W-:Y:S01]  /*2a6d0*/  STS.U8 [R137+UR6+0x1b400], R32 ;  /* 0x01b4002089007988 */ /* 0x0003e20008000006 */
[----:B0-----:R-:W-:Y:S01]  /*2a6e0*/  FMUL R30, R76, UR14 ;  /* 0x0000000e4c1e7c20 */ /* 0x001fe20008400000 */
[----:B-1----:R-:W-:Y:S01]  /*2a6f0*/  FMUL R32, R77, UR14 ;  /* 0x0000000e4d207c20 */ /* 0x002fe20008400000 */
[----:B--2---:R-:W-:-:S04]  /*2a700*/  IADD3 R42, P0, PT, R130, UR19, RZ ;  /* 0x00000013822a7c10 */ /* 0x004fc8000ff1e0ff */
[----:B------:R-:W-:-:S05]  /*2a710*/  IADD3.X R43, PT, PT, R131, UR4, RZ, P0, !PT ;  /* 0x00000004832b7c10 */ /* 0x000fca00087fe4ff */
[----:B------:R4:W2:Y:S04]  /*2a720*/  LDG.E.U8 R71, desc[UR20][R42.64] ;  /* 0x000000142a477981 */ /* 0x0008a8000c1e1100 */
[----:B---3--:R-:W-:Y:S04]  /*2a730*/  STL [R1+0x1230], R69 ;  /* 0x0012304501007387 */ /* 0x008fe80000100800 */
[----:B------:R-:W3:Y:S01]  /*2a740*/  LDL.64 R76, [R1+0x5c8] ;  /* 0x0005c800014c7983 */ /* 0x000ee20000100a00 */
[----:B------:R-:W-:Y:S01]  /*2a750*/  FMUL R26, R74, UR14 ;  /* 0x0000000e4a1a7c20 */ /* 0x000fe20008400000 */
[----:B------:R-:W-:-:S02]  /*2a760*/  FMUL R28, R75, UR14 ;  /* 0x0000000e4b1c7c20 */ /* 0x000fc40008400000 */
[----:B------:R-:W3:Y:S01]  /*2a770*/  LDL.64 R74, [R1+0x598] ;  /* 0x00059800014a7983 */ /* 0x000ee20000100a00 */
[----:B----4-:R-:W-:-:S04]  /*2a780*/  IADD3 R42, P0, PT, R72, UR19, RZ ;  /* 0x00000013482a7c10 */ /* 0x010fc8000ff1e0ff */
[----:B------:R-:W-:-:S05]  /*2a790*/  IADD3.X R43, PT, PT, R73, UR4, RZ, P0, !PT ;  /* 0x00000004492b7c10 */ /* 0x000fca00087fe4ff */
[----:B------:R3:W4:Y:S04]  /*2a7a0*/  LDG.E.U8 R72, desc[UR20][R42.64] ;  /* 0x000000142a487981 */ /* 0x000728000c1e1100 */
[----:B--2---:R-:W-:Y:S04]  /*2a7b0*/  STL [R1+0x122c], R71 ;  /* 0x00122c4701007387 */ /* 0x004fe80000100800 */
[----:B------:R-:W2:Y:S04]  /*2a7c0*/  LDL.64 R130, [R1+0x568] ;  /* 0x0005680001827983 */ /* 0x000ea80000100a00 */
[----:B------:R-:W4:Y:S01]  /*2a7d0*/  LDL.64 R204, [R1+0x508] ;  /* 0x0005080001cc7983 */ /* 0x000f220000100a00 */
[----:B---3--:R-:W-:-:S04]  /*2a7e0*/  IADD3 R42, P0, PT, R76, UR19, RZ ;  /* 0x000000134c2a7c10 */ /* 0x008fc8000ff1e0ff */
[----:B------:R-:W-:Y:S02]  /*2a7f0*/  IADD3.X R43, PT, PT, R77, UR4, RZ, P0, !PT ;  /* 0x000000044d2b7c10 */ /* 0x000fe400087fe4ff */
[----:B------:R-:W3:Y:S04]  /*2a800*/  LDL.64 R76, [R1+0x538] ;  /* 0x00053800014c7983 */ /* 0x000ee80000100a00 */
[----:B------:R0:W4:Y:S04]  /*2a810*/  LDG.E.U8 R73, desc[UR20][R42.64] ;  /* 0x000000142a497981 */ /* 0x000128000c1e1100 */
[----:B------:R1:W-:Y:S01]  /*2a820*/  STS.U8 [R137+UR6+0x1b800], R34 ;  /* 0x01b8002289007988 */ /* 0x0003e20008000006 */
[----:B0-----:R-:W-:-:S03]  /*2a830*/  IADD3 R42, P0, PT, R74, UR19, RZ ;  /* 0x000000134a2a7c10 */ /* 0x001fc6000ff1e0ff */
[----:B------:R0:W-:Y:S01]  /*2a840*/  STS.U8 [R137+UR6+0x1bc00], R36 ;  /* 0x01bc002489007988 */ /* 0x0001e20008000006 */
[----:B-1----:R-:W-:Y:S01]  /*2a850*/  FMUL R34, R78, UR14 ;  /* 0x0000000e4e227c20 */ /* 0x002fe20008400000 */
[----:B------:R-:W-:-:S05]  /*2a860*/  IADD3.X R43, PT, PT, R75, UR4, RZ, P0, !PT ;  /* 0x000000044b2b7c10 */ /* 0x000fca00087fe4ff */
[----:B------:R2:W4:Y:S01]  /*2a870*/  LDG.E.U8 R74, desc[UR20][R42.64] ;  /* 0x000000142a4a7981 */ /* 0x000522000c1e1100 */
[----:B0-----:R-:W-:-:S03]  /*2a880*/  FMUL R36, R79, UR14 ;  /* 0x0000000e4f247c20 */ /* 0x001fc60008400000 */
[----:B------:R-:W4:Y:S04]  /*2a890*/  LDL.64 R78, [R1+0x4d8] ;  /* 0x0004d800014e7983 */ /* 0x000f280000100a00 */
        /* <DEDUP_REMOVED lines=8> */
[----:B------:R3:W2:Y:S02]  /*2a920*/  LDG.E.U8 R75, desc[UR20][R42.64] ;  /* 0x000000142a4b7981 */ /* 0x0006a4000c1e1100 */
[----:B---3--:R-:W-:-:S04]  /*2a930*/  IADD3 R42, P0, PT, R76, UR19, RZ ;  /* 0x000000134c2a7c10 */ /* 0x008fc8000ff1e0ff */
[----:B------:R-:W-:-:S05]  /*2a940*/  IADD3.X R43, PT, PT, R77, UR4, RZ, P0, !PT ;  /* 0x000000044d2b7c10 */ /* 0x000fca00087fe4ff */
[----:B------:R4:W3:Y:S02]  /*2a950*/  LDG.E.U8 R76, desc[UR20][R42.64] ;  /* 0x000000142a4c7981 */ /* 0x0008e4000c1e1100 */
[----:B----4-:R-:W-:-:S04]  /*2a960*/  IADD3 R42, P0, PT, R204, UR19, RZ ;  /* 0x00000013cc2a7c10 */ /* 0x010fc8000ff1e0ff */
[----:B------:R-:W-:-:S05]  /*2a970*/  IADD3.X R43, PT, PT, R205, UR4, RZ, P0, !PT ;  /* 0x00000004cd2b7c10 */ /* 0x000fca00087fe4ff */
[----:B------:R0:W4:Y:S02]  /*2a980*/  LDG.E.U8 R77, desc[UR20][R42.64] ;  /* 0x000000142a4d7981 */ /* 0x000124000c1e1100 */
[----:B0-----:R-:W-:-:S04]  /*2a990*/  IADD3 R42, P0, PT, R78, UR19, RZ ;  /* 0x000000134e2a7c10 */ /* 0x001fc8000ff1e0ff */
[----:B------:R-:W-:-:S05]  /*2a9a0*/  IADD3.X R43, PT, PT, R79, UR4, RZ, P0, !PT ;  /* 0x000000044f2b7c10 */ /* 0x000fca00087fe4ff */
[----:B------:R2:W4:Y:S04]  /*2a9b0*/  LDG.E.U8 R78, desc[UR20][R42.64] ;  /* 0x000000142a4e7981 */ /* 0x000528000c1e1100 */
        /* <DEDUP_REMOVED lines=8> */
[----:B------:R0:W2:Y:S02]  /*2aa40*/  LDG.E.U8 R79, desc[UR20][R42.64] ;  /* 0x000000142a4f7981 */ /* 0x0000a4000c1e1100 */
[----:B0-----:R-:W-:-:S04]  /*2aa50*/  IADD3 R42, P0, PT, R80, UR19, RZ ;  /* 0x00000013502a7c10 */ /* 0x001fc8000ff1e0ff */
[----:B------:R-:W-:-:S05]  /*2aa60*/  IADD3.X R43, PT, PT, R81, UR4, RZ, P0, !PT ;  /* 0x00000004512b7c10 */ /* 0x000fca00087fe4ff */
[----:B------:R-:W2:Y:S04]  /*2aa70*/  LDG.E.U8 R80, desc[UR20][R42.64] ;  /* 0x000000142a507981 */ /* 0x000ea8000c1e1100 */
[----:B---3--:R-:W-:Y:S04]  /*2aa80*/  STL [R1+0x1228], R76 ;  /* 0x0012284c01007387 */ /* 0x008fe80000100800 */
[----:B------:R-:W3:Y:S01]  /*2aa90*/  LDL.64 R84, [R1+0xa80] ;  /* 0x000a800001547983 */ /* 0x000ee20000100a00 */
[----:B------:R-:W-:Y:S01]  /*2aaa0*/  FMUL R0, R82, UR14 ;  /* 0x0000000e52007c20 */ /* 0x000fe20008400000 */
[----:B------:R-:W-:-:S02]  /*2aab0*/  FMUL R7, R83, UR14 ;  /* 0x0000000e53077c20 */ /* 0x000fc40008400000 */
[----:B------:R-:W4:Y:S04]  /*2aac0*/  LDL.64 R82, [R1+0xa48] ;  /* 0x000a480001527983 */ /* 0x000f280000100a00 */
[----:B------:R-:W4:Y:S04]  /*2aad0*/  LDL.64 R130, [R1+0xa10] ;  /* 0x000a100001827983 */ /* 0x000f280000100a00 */
[----:B------:R0:W-:Y:S04]  /*2aae0*/  STS.U8 [R137+UR6+0x1d800], R13 ;  /* 0x01d8000d89007988 */ /* 0x0001e80008000006 */
[----:B------:R1:W-:Y:S01]  /*2aaf0*/  STS.U8 [R137+UR6+0x1dc00], R15 ;  /* 0x01dc000f89007988 */ /* 0x0003e20008000006 */
[----:B0-----:R-:W-:Y:S01]  /*2ab00*/  FMUL R13, R86, UR14 ;  /* 0x0000000e560d7c20 */ /* 0x001fe20008400000 */
[----:B-1----:R-:W-:-:S02]  /*2ab10*/  FMUL R15, R87, UR14 ;  /* 0x0000000e570f7c20 */ /* 0x002fc40008400000 */
[----:B--2---:R-:W-:Y:S04]  /*2ab20*/  STL [R1+0x1224], R80 ;  /* 0x0012245001007387 */ /* 0x004fe80000100800 */
[----:B------:R-:W2:Y:S01]  /*2ab30*/  LDL.64 R86, [R1+0x9a0] ;  /* 0x0009a00001567983 */ /* 0x000ea20000100a00 */
[----:B---3--:R-:W-:-:S04]  /*2ab40*/  IADD3 R42, P0, PT, R84, UR19, RZ ;  /* 0x00000013542a7c10 */ /* 0x008fc8000ff1e0ff */
[----:B------:R-:W-:Y:S02]  /*2ab50*/  IADD3.X R43, PT, PT, R85, UR4, RZ, P0, !PT ;  /* 0x00000004552b7c10 */ /* 0x000fe400087fe4ff */
[----:B------:R-:W3:Y:S04]  /*2ab60*/  LDL.64 R84, [R1+0x9d8] ;  /* 0x0009d80001547983 */ /* 0x000ee80000100a00 */
[----:B------:R4:W2:Y:S02]  /*2ab70*/  LDG.E.U8 R81, desc[UR20][R42.64] ;  /* 0x000000142a517981 */ /* 0x0008a4000c1e1100 */
[----:B----4-:R-:W-:-:S04]  /*2ab80*/  IADD3 R42, P0, PT, R82, UR19, RZ ;  /* 0x00000013522a7c10 */ /* 0x010fc8000ff1e0ff */
[----:B------:R-:W-:-:S05]  /*2ab90*/  IADD3.X R43, PT, PT, R83, UR4, RZ, P0, !PT ;  /* 0x00000004532b7c10 */ /* 0x000fca00087fe4ff */
[----:B------:R0:W4:Y:S02]  /*2aba0*/  LDG.E.U8 R82, desc[UR20][R42.64] ;  /* 0x000000142a527981 */ /* 0x000124000c1e1100 */
[----:B0-----:R-:W-:-:S04]  /*2abb0*/  IADD3 R42, P0, PT, R130, UR19, RZ ;  /* 0x00000013822a7c10 */ /* 0x001fc8000ff1e0ff */
[----:B------:R-:W-:Y:S01]  /*2abc0*/  IADD3.X R43, PT, PT, R131, UR4, RZ, P0, !PT ;  /* 0x00000004832b7c10 */ /* 0x000fe200087fe4ff */
[----:B------:R0:W-:Y:S04]  /*2abd0*/  STS.U8 [R137+UR6+0x1e000], R17 ;  /* 0x01e0001189007988 */ /* 0x0001e80008000006 */
[----:B------:R3:W4:Y:S04]  /*2abe0*/  LDG.E.U8 R83, desc[UR20][R42.64] ;  /* 0x000000142a537981 */ /* 0x000728000c1e1100 */
[----:B------:R1:W-:Y:S01]  /*2abf0*/  STS.U8 [R137+UR6+0x1e400], R56 ;  /* 0x01e4003889007988 */ /* 0x0003e20008000006 */
[----:B0-----:R-:W-:-:S03]  /*2ac00*/  FMUL R17, R88, UR14 ;  /* 0x0000000e58117c20 */ /* 0x001fc60008400000 */
[----:B------:R-:W4:Y:S01]  /*2ac10*/  LDL.64 R130, [R1+0x930] ;  /* 0x0009300001827983 */ /* 0x000f220000100a00 */
[----:B-1----:R-:W-:-:S03]  /*2ac20*/  FMUL R56, R89, UR14 ;  /* 0x0000000e59387c20 */ /* 0x002fc60008400000 */
[----:B------:R-:W4:Y:S01]  /*2ac30*/  LDL.64 R88, [R1+0x968] ;  /* 0x0009680001587983 */ /* 0x000f220000100a00 */
[----:B---3--:R-:W-:-:S04]  /*2ac40*/  IADD3 R42, P0, PT, R84, UR19, RZ ;  /* 0x00000013542a7c10 */ /* 0x008fc8000ff1e0ff */
[----:B------:R-:W-:-:S05]  /*2ac50*/  IADD3.X R43, PT, PT, R85, UR4, RZ, P0, !PT ;  /* 0x00000004552b7c10 */ /* 0x000fca00087fe4ff */
[----:B------:R2:W3:Y:S02]  /*2ac60*/  LDG.E.U8 R84, desc[UR20][R42.64] ;  /* 0x000000142a547981 */ /* 0x0004e4000c1e1100 */
[----:B--2---:R-:W-:-:S04]  /*2ac70*/  IADD3 R42, P0, PT, R86, UR19, RZ ;  /* 0x00000013562a7c10 */ /* 0x004fc8000ff1e0ff */
[----:B------:R-:W-:-:S05]  /*2ac80*/  IADD3.X R43, PT, PT, R87, UR4, RZ, P0, !PT ;  /* 0x00000004572b7c10 */ /* 0x000fca00087fe4ff */
[----:B------:R4:W2:Y:S04]  /*2ac90*/  LDG.E.U8 R86, desc[UR20][R42.64] ;  /* 0x000000142a567981 */ /* 0x0008a8000c1e1100 */
[----:B------:R0:W-:Y:S04]  /*2aca0*/  STS.U8 [R137+UR6+0x1e800], R19 ;  /* 0x01e8001389007988 */ /* 0x0001e80008000006 */
[----:B------:R1:W-:Y:S01]  /*2acb0*/  STS.U8 [R137+UR6+0x1ec00], R21 ;  /* 0x01ec001589007988 */ /* 0x0003e20008000006 */
[----:B0-----:R-:W-:Y:S01]  /*2acc0*/  FMUL R19, R90, UR14 ;  /* 0x0000000e5a137c20 */ /* 0x001fe20008400000 */
[----:B-1----:R-:W-:Y:S01]  /*2acd0*/  FMUL R21, R91, UR14 ;  /* 0x0000000e5b157c20 */ /* 0x002fe20008400000 */
[----:B----4-:R-:W-:-:S04]  /*2ace0*/  IADD3 R42, P0, PT, R88, UR19, RZ ;  /* 0x00000013582a7c10 */ /* 0x010fc8000ff1e0ff */
[----:B------:R-:W-:-:S05]  /*2acf0*/  IADD3.X R43, PT, PT, R89, UR4, RZ, P0, !PT ;  /* 0x00000004592b7c10 */ /* 0x000fca00087fe4ff */
[----:B------:R0:W4:Y:S02]  /*2ad00*/  LDG.E.U8 R88, desc[UR20][R42.64] ;  /* 0x000000142a587981 */ /* 0x000124000c1e1100 */
[----:B0-----:R-:W-:-:S04]  /*2ad10*/  IADD3 R42, P0, PT, R130, UR19, RZ ;  /* 0x00000013822a7c10 */ /* 0x001fc8000ff1e0ff */
[----:B------:R-:W-:Y:S01]  /*2ad20*/  IADD3.X R43, PT, PT, R131, UR4, RZ, P0, !PT ;  /* 0x00000004832b7c10 */ /* 0x000fe200087fe4ff */
[----:B------:R-:W-:Y:S01]  /*2ad30*/  FMUL R85, R92, UR14 ;  /* 0x0000000e5c557c20 */ /* 0x000fe20008400000 */
[----:B------:R-:W-:Y:S01]  /*2ad40*/  FMUL R87, R93, UR14 ;  /* 0x0000000e5d577c20 */ /* 0x000fe20008400000 */
[----:B--2---:R-:W-:Y:S04]  /*2ad50*/  STL [R1+0x1220], R86 ;  /* 0x0012205601007387 */ /* 0x004fe80000100800 */
[----:B------:R-:W2:Y:S04]  /*2ad60*/  LDL.64 R90, [R1+0x8f8] ;  /* 0x0008f800015a7983 */ /* 0x000ea80000100a00 */
[----:B------:R-:W3:Y:S04]  /*2ad70*/  LDL.64 R130, [R1+0x8c0] ;  /* 0x0008c00001827983 */ /* 0x000ee80000100a00 */
[----:B------:R-:W3:Y:S01]  /*2ad80*/  LDL.64 R92, [R1+0x890] ;  /* 0x00089000015c7983 */ /* 0x000ee20000100a00 */
[----:B------:R-:W-:-:S02]  /*2ad90*/  LOP3.LUT P6, RZ, R2, 0x2, RZ, 0xc0, !PT ;  /* 0x0000000202ff7812 */ /* 0x000fc400078cc0ff */
[C---:B------:R-:W-:Y:S02]  /*2ada0*/  LOP3.LUT P5, RZ, R2.reuse, 0x1, RZ, 0xc0, !PT ;  /* 0x0000000102ff7812 */ /* 0x040fe400078ac0ff */
[C---:B------:R-:W-:Y:S02]  /*2adb0*/  LOP3.LUT P4, RZ, R2.reuse, 0x10, RZ, 0xc0, !PT ;  /* 0x0000001002ff7812 */ /* 0x040fe4000788c0ff */
[C---:B------:R-:W-:Y:S02]  /*2adc0*/  LOP3.LUT P3, RZ, R2.reuse, 0x8, RZ, 0xc0, !PT ;  /* 0x0000000802ff7812 */ /* 0x040fe4000786c0ff */
[----:B------:R-:W-:Y:S01]  /*2add0*/  LOP3.LUT P2, RZ, R2, 0x4, RZ, 0xc0, !PT ;  /* 0x0000000402ff7812 */ /* 0x000fe2000784c0ff */
[----:B------:R-:W-:Y:S01]  /*2ade0*/  STS.U8 [R137+UR6+0x1f000], R182 ;  /* 0x01f000b689007988 */ /* 0x000fe20008000006 */
[----:B------:R-:W-:Y:S02]  /*2adf0*/  FSEL R14, R14, -INF , !P5 ;  /* 0xff8000000e0e7808 */ /* 0x000fe40006800000 */
[----:B------:R-:W-:Y:S01]  /*2ae00*/  FSEL R16, R16, -INF , !P6 ;  /* 0xff80000010107808 */ /* 0x000fe20007000000 */
[----:B------:R2:W4:Y:S01]  /*2ae10*/  LDG.E.U8 R89, desc[UR20][R42.64] ;  /* 0x000000142a597981 */ /* 0x000522000c1e1100 */
[----:B------:R-:W-:-:S02]  /*2ae20*/  LOP3.LUT P5, RZ, R2, 0x20, RZ, 0xc0, !PT ;  /* 0x0000002002ff7812 */ /* 0x000fc400078ac0ff */
[----:B------:R-:W-:Y:S02]  /*2ae30*/  LOP3.LUT P6, RZ, R2, 0x40, RZ, 0xc0, !PT ;  /* 0x0000004002ff7812 */ /* 0x000fe400078cc0ff */
[----:B------:R-:W-:Y:S02]  /*2ae40*/  FSEL R18, R18, -INF , !P2 ;  /* 0xff80000012127808 */ /* 0x000fe40005000000 */
[----:B------:R-:W-:Y:S02]  /*2ae50*/  FSEL R20, R20, -INF , !P3 ;  /* 0xff80000014147808 */ /* 0x000fe40005800000 */
[----:B------:R-:W-:Y:S02]  /*2ae60*/  FSEL R22, R22, -INF , !P4 ;  /* 0xff80000016167808 */ /* 0x000fe40006000000 */
[----:B------:R-:W-:Y:S02]  /*2ae70*/  FSEL R24, R24, -INF , !P5 ;  /* 0xff80000018187808 */ /* 0x000fe40006800000 */
[----:B------:R-:W-:-:S02]  /*2ae80*/  FSEL R26, R26, -INF , !P6 ;  /* 0xff8000001a1a7808 */ /* 0x000fc40007000000 */
[C---:B------:R-:W-:Y:S02]  /*2ae90*/  LOP3.LUT P2, RZ, R2.reuse, 0x80, RZ, 0xc0, !PT ;  /* 0x0000008002ff7812 */ /* 0x040fe4000784c0ff */
[C---:B------:R-:W-:Y:S02]  /*2aea0*/  LOP3.LUT P3, RZ, R2.reuse, 0x100, RZ, 0xc0, !PT ;  /* 0x0000010002ff7812 */ /* 0x040fe4000786c0ff */
[C---:B------:R-:W-:Y:S02]  /*2aeb0*/  LOP3.LUT P4, RZ, R2.reuse, 0x200, RZ, 0xc0, !PT ;  /* 0x0000020002ff7812 */ /* 0x040fe4000788c0ff */
[C---:B------:R-:W-:Y:S02]  /*2aec0*/  LOP3.LUT P5, RZ, R2.reuse, 0x400, RZ, 0xc0, !PT ;  /* 0x0000040002ff7812 */ /* 0x040fe400078ac0ff */
[----:B------:R-:W-:Y:S02]  /*2aed0*/  LOP3.LUT P6, RZ, R2, 0x800, RZ, 0xc0, !PT ;  /* 0x0000080002ff7812 */ /* 0x000fe400078cc0ff */
[----:B------:R-:W-:-:S02]  /*2aee0*/  FSEL R28, R28, -INF , !P2 ;  /* 0xff8000001c1c7808 */ /* 0x000fc40005000000 */
[----:B------:R-:W-:Y:S02]  /*2aef0*/  FSEL R30, R30, -INF , !P3 ;  /* 0xff8000001e1e7808 */ /* 0x000fe40005800000 */
[----:B------:R-:W-:Y:S02]  /*2af00*/  FSEL R32, R32, -INF , !P4 ;  /* 0xff80000020207808 */ /* 0x000fe40006000000 */
[----:B------:R-:W-:Y:S02]  /*2af10*/  FSEL R34, R34, -INF , !P5 ;  /* 0xff80000022227808 */ /* 0x000fe40006800000 */
[----:B------:R-:W-:Y:S02]  /*2af20*/  FSEL R36, R36, -INF , !P6 ;  /* 0xff80000024247808 */ /* 0x000fe40007000000 */
[C---:B------:R-:W-:Y:S02]  /*2af30*/  LOP3.LUT P2, RZ, R2.reuse, 0x1000, RZ, 0xc0, !PT ;  /* 0x0000100002ff7812 */ /* 0x040fe4000784c0ff */
[----:B------:R-:W-:-:S02]  /*2af40*/  LOP3.LUT P3, RZ, R2, 0x2000, RZ, 0xc0, !PT ;  /* 0x0000200002ff7812 */ /* 0x000fc4000786c0ff */
[C---:B------:R-:W-:Y:S02]  /*2af50*/  LOP3.LUT P4, RZ, R2.reuse, 0x4000, RZ, 0xc0, !PT ;  /* 0x0000400002ff7812 */ /* 0x040fe4000788c0ff */
[C---:B------:R-:W-:Y:S02]  /*2af60*/  LOP3.LUT P5, RZ, R2.reuse, 0x8000, RZ, 0xc0, !PT ;  /* 0x0000800002ff7812 */ /* 0x040fe400078ac0ff */
[----:B------:R-:W-:Y:S02]  /*2af70*/  LOP3.LUT P6, RZ, R2, 0x10000, RZ, 0xc0, !PT ;  /* 0x0001000002ff7812 */ /* 0x000fe400078cc0ff */
[----:B------:R-:W-:Y:S02]  /*2af80*/  FSEL R38, R38, -INF , !P2 ;  /* 0xff80000026267808 */ /* 0x000fe40005000000 */
[----:B------:R-:W-:Y:S02]  /*2af90*/  FSEL R40, R40, -INF , !P3 ;  /* 0xff80000028287808 */ /* 0x000fe40005800000 */
[----:B------:R-:W-:-:S02]  /*2afa0*/  FSEL R0, R0, -INF , !P4 ;  /* 0xff80000000007808 */ /* 0x000fc40006000000 */
[----:B------:R-:W-:Y:S02]  /*2afb0*/  FSEL R7, R7, -INF , !P5 ;  /* 0xff80000007077808 */ /* 0x000fe40006800000 */
[----:B------:R-:W-:Y:S02]  /*2afc0*/  FSEL R9, R9, -INF , !P6 ;  /* 0xff80000009097808 */ /* 0x000fe40007000000 */
[C---:B------:R-:W-:Y:S02]  /*2afd0*/  LOP3.LUT P2, RZ, R2.reuse, 0x20000, RZ, 0xc0, !PT ;  /* 0x0002000002ff7812 */ /* 0x040fe4000784c0ff */
[C---:B------:R-:W-:Y:S02]  /*2afe0*/  LOP3.LUT P3, RZ, R2.reuse, 0x40000, RZ, 0xc0, !PT ;  /* 0x0004000002ff7812 */ /* 0x040fe4000786c0ff */
[C---:B------:R-:W-:Y:S02]  /*2aff0*/  LOP3.LUT P4, RZ, R2.reuse, 0x80000, RZ, 0xc0, !PT ;  /* 0x0008000002ff7812 */ /* 0x040fe4000788c0ff */
[----:B------:R-:W-:-:S02]  /*2b000*/  LOP3.LUT P5, RZ, R2, 0x100000, RZ, 0xc0, !PT ;  /* 0x0010000002ff7812 */ /* 0x000fc400078ac0ff */
[----:B------:R-:W-:Y:S01]  /*2b010*/  LOP3.LUT P6, RZ, R2, 0x200000, RZ, 0xc0, !PT ;  /* 0x0020000002ff7812 */ /* 0x000fe200078cc0ff */
[----:B------:R-:W-:Y:S01]  /*2b020*/  STS.U8 [R137+UR6+0x1f400], R184 ;  /* 0x01f400b889007988 */ /* 0x000fe20008000006 */
[----:B------:R-:W-:Y:S02]  /*2b030*/  FSEL R11, R11, -INF , !P2 ;  /* 0xff8000000b0b7808 */ /* 0x000fe40005000000 */
[----:B------:R-:W-:Y:S01]  /*2b040*/  FSEL R13, R13, -INF , !P3 ;  /* 0xff8000000d0d7808 */ /* 0x000fe20005800000 */
[----:B------:R0:W-:Y:S01]  /*2b050*/  STS.U8 [R137+UR6+0x1f800], R23 ;  /* 0x01f8001789007988 */ /* 0x0001e20008000006 */
[----:B------:R-:W-:Y:S02]  /*2b060*/  FSEL R15, R15, -INF , !P4 ;  /* 0xff8000000f0f7808 */ /* 0x000fe40006000000 */
[----:B------:R-:W-:Y:S02]  /*2b070*/  FSEL R17, R17, -INF , !P5 ;  /* 0xff80000011117808 */ /* 0x000fe40006800000 */
[----:B------:R-:W-:-:S02]  /*2b080*/  FSEL R56, R56, -INF , !P6 ;  /* 0xff80000038387808 */ /* 0x000fc40007000000 */
[C---:B------:R-:W-:Y:S02]  /*2b090*/  LOP3.LUT P2, RZ, R2.reuse, 0x400000, RZ, 0xc0, !PT ;  /* 0x0040000002ff7812 */ /* 0x040fe4000784c0ff */
[----:B------:R-:W-:Y:S01]  /*2b0a0*/  LOP3.LUT P3, RZ, R2, 0x800000, RZ, 0xc0, !PT ;  /* 0x0080000002ff7812 */ /* 0x000fe2000786c0ff */
[----:B0-----:R-:W-:Y:S01]  /*2b0b0*/  FMUL R23, R94, UR14 ;  /* 0x0000000e5e177c20 */ /* 0x001fe20008400000 */
[C---:B------:R-:W-:Y:S02]  /*2b0c0*/  LOP3.LUT P4, RZ, R2.reuse, 0x1000000, RZ, 0xc0, !PT ;  /* 0x0100000002ff7812 */ /* 0x040fe4000788c0ff */
[C---:B------:R-:W-:Y:S02]  /*2b0d0*/  LOP3.LUT P5, RZ, R2.reuse, 0x2000000, RZ, 0xc0, !PT ;  /* 0x0200000002ff7812 */ /* 0x040fe400078ac0ff */
[----:B------:R-:W-:Y:S01]  /*2b0e0*/  LOP3.LUT P6, RZ, R2, 0x4000000, RZ, 0xc0, !PT ;  /* 0x0400000002ff7812 */ /* 0x000fe200078cc0ff */
[----:B------:R0:W-:Y:S01]  /*2b0f0*/  STL [R1+0x11f4], R2 ;  /* 0x0011f40201007387 */ /* 0x0001e20000100800 */
        /* <DEDUP_REMOVED lines=10> */
[----:B0-----:R-:W0:Y:S01]  /*2b1a0*/  S2R R2, SR_TID.X ;  /* 0x0000000000027919 */ /* 0x001e220000002100 */
[----:B------:R-:W-:Y:S02]  /*2b1b0*/  LOP3.LUT R69, R137, 0x10, RZ, 0x3c, !PT ;  /* 0x0000001089457812 */ /* 0x000fe400078e3cff */
[----:B0-----:R-:W-:-:S05]  /*2b1c0*/  LOP3.LUT R2, R2, 0x7f, RZ, 0xc0, !PT ;  /* 0x0000007f02027812 */ /* 0x001fca00078ec0ff */
[----:B------:R0:W-:Y:S02]  /*2b1d0*/  STS.U8 [R2+UR6+0x1fc00], R25 ;  /* 0x01fc001902007988 */ /* 0x0001e40008000006 */
[----:B0-----:R-:W-:Y:S02]  /*2b1e0*/  FMUL R25, R95, UR14 ;  /* 0x0000000e5f197c20 */ /* 0x001fe40008400000 */
[----:B------:R-:W4:Y:S04]  /*2b1f0*/  LDL.64 R94, [R1+0x860] ;  /* 0x00086000015e7983 */ /* 0x000f280000100a00 */
[----:B------:R-:W-:Y:S04]  /*2b200*/  STS.U8 [R69+UR6+0x18080], R27 ;  /* 0x0180801b45007988 */ /* 0x000fe80008000006 */
[----:B------:R0:W-:Y:S04]  /*2b210*/  STS.U8 [R69+UR6+0x18480], R183 ;  /* 0x018480b745007988 */ /* 0x0001e80008000006 */
[----:B0-----:R-:W4:Y:S01]  /*2b220*/  LDL.64 R182, [R1+0x830] ;  /* 0x0008300001b67983 */ /* 0x001f220000100a00 */
[----:B--2---:R-:W-:-:S04]  /*2b230*/  IADD3 R42, P0, PT, R90, UR19, RZ ;  /* 0x000000135a2a7c10 */ /* 0x004fc8000ff1e0ff */
[----:B------:R-:W-:-:S05]  /*2b240*/  IADD3.X R43, PT, PT, R91, UR4, RZ, P0, !PT ;  /* 0x000000045b2b7c10 */ /* 0x000fca00087fe4ff */
[----:B------:R3:W2:Y:S02]  /*2b250*/  LDG.E.U8 R90, desc[UR20][R42.64] ;  /* 0x000000142a5a7981 */ /* 0x0006a4000c1e1100 */
[----:B---3--:R-:W-:-:S04]  /*2b260*/  IADD3 R42, P0, PT, R130, UR19, RZ ;  /* 0x00000013822a7c10 */ /* 0x008fc8000ff1e0ff */
[----:B------:R-:W-:Y:S02]  /*2b270*/  IADD3.X R43, PT, PT, R131, UR4, RZ, P0, !PT ;  /* 0x00000004832b7c10 */ /* 0x000fe400087fe4ff */
[----:B------:R-:W3:Y:S04]  /*2b280*/  LDL.64 R130, [R1+0x800] ;  /* 0x0008000001827983 */ /* 0x000ee80000100a00 */
[----:B------:R0:W2:Y:S02]  /*2b290*/  LDG.E.U8 R91, desc[UR20][R42.64] ;  /* 0x000000142a5b7981 */ /* 0x0000a4000c1e1100 */
[----:B0-----:R-:W-:-:S04]  /*2b2a0*/  IADD3 R42, P0, PT, R92, UR19, RZ ;  /* 0x000000135c2a7c10 */ /* 0x001fc8000ff1e0ff */
[----:B------:R-:W-:-:S05]  /*2b2b0*/  IADD3.X R43, PT, PT, R93, UR4, RZ, P0, !PT ;  /* 0x000000045d2b7c10 */ /* 0x000fca00087fe4ff */
[----:B------:R4:W2:Y:S04]  /*2b2c0*/  LDG.E.U8 R93, desc[UR20][R42.64] ;  /* 0x000000142a5d7981 */ /* 0x0008a8000c1e1100 */
[----:B------:R0:W-:Y:S01]  /*2b2d0*/  STS.U8 [R69+UR6+0x18880], R185 ;  /* 0x018880b945007988 */ /* 0x0001e20008000006 */
[----:B----4-:R-:W-:-:S04]  /*2b2e0*/  IADD3 R42, P0, PT, R94, UR19, RZ ;  /* 0x000000135e2a7c10 */ /* 0x010fc8000ff1e0ff */
[----:B------:R-:W-:-:S05]  /*2b2f0*/  IADD3.X R43, PT, PT, R95, UR4, RZ, P0, !PT ;  /* 0x000000045f2b7c10 */ /* 0x000fca00087fe4ff */
[----:B------:R1:W4:Y:S02]  /*2b300*/  LDG.E.U8 R95, desc[UR20][R42.64] ;  /* 0x000000142a5f7981 */ /* 0x000324000c1e1100 */
[----:B-1----:R-:W-:-:S04]  /*2b310*/  IADD3 R42, P0, PT, R182, UR19, RZ ;  /* 0x00000013b62a7c10 */ /* 0x002fc8000ff1e0ff */
[----:B------:R-:W-:Y:S01]  /*2b320*/  IADD3.X R43, PT, PT, R183, UR4, RZ, P0, !PT ;  /* 0x00000004b72b7c10 */ /* 0x000fe200087fe4ff */
[----:B--2---:R-:W-:Y:S04]  /*2b330*/  STL [R1+0x121c], R93 ;  /* 0x00121c5d01007387 */ /* 0x004fe80000100800 */
[----:B0-----:R-:W2:Y:S04]  /*2b340*/  LDL.64 R184, [R1+0x7d0] ;  /* 0x0007d00001b87983 */ /* 0x001ea80000100a00 */
[----:B------:R-:W4:Y:S01]  /*2b350*/  LDL.64 R182, [R1+0x7a0] ;  /* 0x0007a00001b67983 */ /* 0x000f220000100a00 */
[----:B------:R-:W-:-:S03]  /*2b360*/  FMUL R92, R97, UR14 ;  /* 0x0000000e615c7c20 */ /* 0x000fc60008400000 */
[----:B------:R3:W4:Y:S01]  /*2b370*/  LDG.E.U8 R97, desc[UR20][R42.64] ;  /* 0x000000142a617981 */ /* 0x000722000c1e1100 */
[----:B------:R-:W-:Y:S01]  /*2b380*/  FMUL R27, R96, UR14 ;  /* 0x0000000e601b7c20 */ /* 0x000fe20008400000 */
[----:B------:R-:W-:Y:S01]  /*2b390*/  FMUL R96, R99, UR14 ;  /* 0x0000000e63607c20 */ /* 0x000fe20008400000 */
[----:B---3--:R-:W-:-:S04]  /*2b3a0*/  IADD3 R42, P0, PT, R130, UR19, RZ ;  /* 0x00000013822a7c10 */ /* 0x008fc8000ff1e0ff */
[----:B------:R-:W-:Y:S01]  /*2b3b0*/  IADD3.X R43, PT, PT, R131, UR4, RZ, P0, !PT ;  /* 0x00000004832b7c10 */ /* 0x000fe200087fe4ff */
[----:B------:R-:W-:Y:S01]  /*2b3c0*/  FMUL R94, R98, UR14 ;  /* 0x0000000e625e7c20 */ /* 0x000fe20008400000 */
[----:B------:R-:W3:Y:S04]  /*2b3d0*/  LDL.64 R130, [R1+0x770] ;  /* 0x0007700001827983 */ /* 0x000ee80000100a00 */
[----:B------:R2:W3:Y:S01]  /*2b3e0*/  LDG.E.U8 R99, desc[UR20][R42.64] ;  /* 0x000000142a637981 */ /* 0x0004e2000c1e1100 */
[----:B------:R-:W-:Y:S01]  /*2b3f0*/  FMUL R98, R100, UR14 ;  /* 0x0000000e64627c20 */ /* 0x000fe20008400000 */
[----:B------:R-:W-:Y:S01]  /*2b400*/  FMUL R100, R101, UR14 ;  /* 0x0000000e65647c20 */ /* 0x000fe20008400000 */
[----:B--2---:R-:W-:-:S04]  /*2b410*/  IADD3 R42, P0, PT, R184, UR19, RZ ;  /* 0x00000013b82a7c10 */ /* 0x004fc8000ff1e0ff */
[----:B------:R-:W-:Y:S02]  /*2b420*/  IADD3.X R43, PT, PT, R185, UR4, RZ, P0, !PT ;  /* 0x00000004b92b7c10 */ /* 0x000fe400087fe4ff */
[----:B------:R-:W2:Y:S04]  /*2b430*/  LDL.64 R184, [R1+0x740] ;  /* 0x0007400001b87983 */ /* 0x000ea80000100a00 */
[----:B------:R4:W2:Y:S02]  /*2b440*/  LDG.E.U8 R101, desc[UR20][R42.64] ;  /* 0x000000142a657981 */ /* 0x0008a4000c1e1100 */
[----:B----4-:R-:W-:-:S04]  /*2b450*/  IADD3 R42, P0, PT, R182, UR19, RZ ;  /* 0x00000013b62a7c10 */ /* 0x010fc8000ff1e0ff */
[----:B------:R-:W-:Y:S02]  /*2b460*/  IADD3.X R43, PT, PT, R183, UR4, RZ, P0, !PT ;  /* 0x00000004b72b7c10 */ /* 0x000fe400087fe4ff */
[----:B------:R-:W4:Y:S04]  /*2b470*/  LDL.64 R182, [R1+0x710] ;  /* 0x0007100001b67983 */ /* 0x000f280000100a00 */
[----:B------:R3:W4:Y:S02]  /*2b480*/  LDG.E.U8 R137, desc[UR20][R42.64] ;  /* 0x000000142a897981 */ /* 0x000724000c1e1100 */
[----:B---3--:R-:W-:-:S04]  /*2b490*/  IADD3 R42, P0, PT, R130, UR19, RZ ;  /* 0x00000013822a7c10 */ /* 0x008fc8000ff1e0ff */
[----:B------:R-:W-:-:S05]  /*2b4a0*/  IADD3.X R43, PT, PT, R131, UR4, RZ, P0, !PT ;  /* 0x00000004832b7c10 */ /* 0x000fca00087fe4ff */
[----:B------:R2:W3:Y:S02]  /*2b4b0*/  LDG.E.U8 R147, desc[UR20][R42.64] ;  /* 0x000000142a937981 */ /* 0x0004e4000c1e1100 */
[----:B--2---:R-:W-:-:S04]  /*2b4c0*/  IADD3 R42, P0, PT, R184, UR19, RZ ;  /* 0x00000013b82a7c10 */ /* 0x004fc8000ff1e0ff */
[----:B------:R-:W-:-:S05]  /*2b4d0*/  IADD3.X R43, PT, PT, R185, UR4, RZ, P0, !PT ;  /* 0x00000004b92b7c10 */ /* 0x000fca00087fe4ff */
[----:B------:R0:W2:Y:S04]  /*2b4e0*/  LDG.E.U8 R149, desc[UR20][R42.64] ;  /* 0x000000142a957981 */ /* 0x0000a8000c1e1100 */
[----:B----4-:R-:W-:Y:S04]  /*2b4f0*/  STL [R1+0x1218], R137 ;  /* 0x0012188901007387 */ /* 0x010fe80000100800 */
[----:B------:R-:W4:Y:S04]  /*2b500*/  LDL.64 R130, [R1+0x6e0] ;  /* 0x0006e00001827983 */ /* 0x000f280000100a00 */
[----:B------:R-:W2:Y:S01]  /*2b510*/  LDL.64 R184, [R1+0x6b0] ;  /* 0x0006b00001b87983 */ /* 0x000ea20000100a00 */
[----:B0-----:R-:W-:-:S03]  /*2b520*/  IADD3 R42, P0, PT, R182, UR19, RZ ;  /* 0x00000013b62a7c10 */ /* 0x001fc6000ff1e0ff */
[----:B------:R-:W2:Y:S01]  /*2b530*/  LDL.64 R204, [R1+0x650] ;  /* 0x0006500001cc7983 */ /* 0x000ea20000100a00 */
[----:B------:R-:W-:-:S03]  /*2b540*/  IADD3.X R43, PT, PT, R183, UR4, RZ, P0, !PT ;  /* 0x00000004b72b7c10 */ /* 0x000fc600087fe4ff */
[----:B------:R-:W2:Y:S04]  /*2b550*/  LDL.64 R182, [R1+0x680] ;  /* 0x0006800001b67983 */ /* 0x000ea80000100a00 */
[----:B------:R4:W2:Y:S02]  /*2b560*/  LDG.E.U8 R151, desc[UR20][R42.64] ;  /* 0x000000142a977981 */ /* 0x0008a4000c1e1100 */
[----:B----4-:R-:W-:-:S04]  /*2b570*/  IADD3 R42, P0, PT, R130, UR19, RZ ;  /* 0x00000013822a7c10 */ /* 0x010fc8000ff1e0ff */
[----:B------:R-:W-:Y:S02]  /*2b580*/  IADD3.X R43, PT, PT, R131, UR4, RZ, P0, !PT ;  /* 0x00000004832b7c10 */ /* 0x000fe400087fe4ff */
[----:B------:R-:W4:Y:S04]  /*2b590*/  LDL.64 R130, [R1+0x620] ;  /* 0x0006200001827983 */ /* 0x000f280000100a00 */
[----:B------:R2:W3:Y:S02]  /*2b5a0*/  LDG.E.U8 R163, desc[UR20][R42.64] ;  /* 0x000000142aa37981 */ /* 0x0004e4000c1e1100 */
[----:B--2---:R-:W-:-:S04]  /*2b5b0*/  IADD3 R42, P0, PT, R184, UR19, RZ ;  /* 0x00000013b82a7c10 */ /* 0x004fc8000ff1e0ff */
[----:B------:R-:W-:Y:S02]  /*2b5c0*/  IADD3.X R43, PT, PT, R185, UR4, RZ, P0, !PT ;  /* 0x00000004b92b7c10 */ /* 0x000fe400087fe4ff */
[----:B------:R-:W2:Y:S04]  /*2b5d0*/  LDL.64 R184, [R1+0x5f0] ;  /* 0x0005f00001b87983 */ /* 0x000ea80000100a00 */
[----:B------:R0:W2:Y:S02]  /*2b5e0*/  LDG.E.U8 R165, desc[UR20][R42.64] ;  /* 0x000000142aa57981 */ /* 0x0000a4000c1e1100 */
[----:B0-----:R-:W-:-:S04]  /*2b5f0*/  IADD3 R42, P0, PT, R182, UR19, RZ ;  /* 0x00000013b62a7c10 */ /* 0x001fc8000ff1e0ff */
[----:B------:R-:W-:Y:S01]  /*2b600*/  IADD3.X R43, PT, PT, R183, UR4, RZ, P0, !PT ;  /* 0x00000004b72b7c10 */ /* 0x000fe200087fe4ff */
[----:B------:R-:W-:Y:S04]  /*2b610*/  STS.U8 [R69+UR6+0x18c80], R198 ;  /* 0x018c80c645007988 */ /* 0x000fe80008000006 */
[----:B------:R-:W-:Y:S04]  /*2b620*/  STS.U8 [R69+UR6+0x19080], R242 ;  /* 0x019080f245007988 */ /* 0x000fe80008000006 */
[----:B------:R0:W3:Y:S04]  /*2b630*/  LDG.E.U8 R167, desc[UR20][R42.64] ;  /* 0x000000142aa77981 */ /* 0x0000e8000c1e1100 */
[----:B------:R-:W-:Y:S04]  /*2b640*/  STS.U8 [R69+UR6+0x19480], R243 ;  /* 0x019480f345007988 */ /* 0x000fe80008000006 */
[----:B--2---:R-:W-:Y:S04]  /*2b650*/  STL [R1+0x1214], R165 ;  /* 0x001214a501007387 */ /* 0x004fe80000100800 */
[----:B------:R-:W2:Y:S01]  /*2b660*/  LDL.64 R182, [R1+0x5c0] ;  /* 0x0005c00001b67983 */ /* 0x000ea20000100a00 */
[----:B0-----:R-:W-:-:S03]  /*2b670*/  IADD3 R42, P0, PT, R204, UR19, RZ ;  /* 0x00000013cc2a7c10 */ /* 0x001fc6000ff1e0ff */
[----:B------:R-:W-:Y:S01]  /*2b680*/  STS.U8 [R69+UR6+0x19880], R244 ;  /* 0x019880f445007988 */ /* 0x000fe20008000006 */
[----:B------:R-:W-:-:S03]  /*2b690*/  IADD3.X R43, PT, PT, R205, UR4, RZ, P0, !PT ;  /* 0x00000004cd2b7c10 */ /* 0x000fc600087fe4ff */
[----:B------:R-:W-:Y:S04]  /*2b6a0*/  STS.U8 [R69+UR6+0x19c80], R246 ;  /* 0x019c80f645007988 */ /* 0x000fe80008000006 */
[----:B------:R-:W-:Y:S04]  /*2b6b0*/  STS.U8 [R69+UR6+0x1a080], R247 ;  /* 0x01a080f745007988 */ /* 0x000fe80008000006 */
[----:B------:R-:W-:Y:S04]  /*2b6c0*/  STS.U8 [R69+UR6+0x1a480], R248 ;  /* 0x01a480f845007988 */ /* 0x000fe80008000006 */
[----:B------:R-:W-:Y:S04]  /*2b6d0*/  STS.U8 [R69+UR6+0x1a880], R249 ;  /* 0x01a880f945007988 */ /* 0x000fe80008000006 */
[----:B------:R-:W3:Y:S04]  /*2b6e0*/  LDL.64 R204, [R1+0x590] ;  /* 0x0005900001cc7983 */ /* 0x000ee80000100a00 */
[----:B------:R-:W-:Y:S04]  /*2b6f0*/  STS.U8 [R69+UR6+0x1ac80], R250 ;  /* 0x01ac80fa45007988 */ /* 0x000fe80008000006 */
[----:B------:R-:W-:Y:S04]  /*2b700*/  STS.U8 [R69+UR6+0x1b080], R251 ;  /* 0x01b080fb45007988 */ /* 0x000fe80008000006 */
[----:B------:R0:W-:Y:S04]  /*2b710*/  STS.U8 [R69+UR6+0x1b480], R158 ;  /* 0x01b4809e45007988 */ /* 0x0001e80008000006 */
[----:B0-----:R4:W3:Y:S02]  /*2b720*/  LDG.E.U8 R158, desc[UR20][R42.64] ;  /* 0x000000142a9e7981 */ /* 0x0018e4000c1e1100 */
[----:B----4-:R-:W-:-:S04]  /*2b730*/  IADD3 R42, P0, PT, R130, UR19, RZ ;  /* 0x00000013822a7c10 */ /* 0x010fc8000ff1e0ff */
[----:B------:R-:W-:Y:S02]  /*2b740*/  IADD3.X R43, PT, PT, R131, UR4, RZ, P0, !PT ;  /* 0x00000004832b7c10 */ /* 0x000fe400087fe4ff */
[----:B------:R-:W4:Y:S04]  /*2b750*/  LDL.64 R130, [R1+0x560] ;  /* 0x0005600001827983 */ /* 0x000f280000100a00 */
[----:B------:R0:W-:Y:S04]  /*2b760*/  STS.U8 [R69+UR6+0x1b880], R160 ;  /* 0x01b880a045007988 */ /* 0x0001e80008000006 */
[----:B0-----:R0:W4:Y:S02]  /*2b770*/  LDG.E.U8 R160, desc[UR20][R42.64] ;  /* 0x000000142aa07981 */ /* 0x001124000c1e1100 */
[----:B0-----:R-:W-:-:S04]  /*2b780*/  IADD3 R42, P0, PT, R184, UR19, RZ ;  /* 0x00000013b82a7c10 */ /* 0x001fc8000ff1e0ff */
[----:B------:R-:W-:Y:S02]  /*2b790*/  IADD3.X R43, PT, PT, R185, UR4, RZ, P0, !PT ;  /* 0x00000004b92b7c10 */ /* 0x000fe400087fe4ff */
[----:B------:R-:W4:Y:S04]  /*2b7a0*/  LDL.64 R184, [R1+0x530] ;  /* 0x0005300001b87983 */ /* 0x000f280000100a00 */
[----:B------:R0:W-:Y:S04]  /*2b7b0*/  STS.U8 [R69+UR6+0x1bc80], R162 ;  /* 0x01bc80a245007988 */ /* 0x0001e80008000006 */
[----:B0-----:R2:W4:Y:S02]  /*2b7c0*/  LDG.E.U8 R162, desc[UR20][R42.64] ;  /* 0x000000142aa27981 */ /* 0x001524000c1e1100 */
[----:B--2---:R-:W-:-:S04]  /*2b7d0*/  IADD3 R42, P0, PT, R182, UR19, RZ ;  /* 0x00000013b62a7c10 */ /* 0x004fc8000ff1e0ff */
[----:B------:R-:W-:Y:S02]  /*2b7e0*/  IADD3.X R43, PT, PT, R183, UR4, RZ, P0, !PT ;  /* 0x00000004b72b7c10 */ /* 0x000fe400087fe4ff */
[----:B------:R-:W2:Y:S04]  /*2b7f0*/  LDL.64 R182, [R1+0x500] ;  /* 0x0005000001b67983 */ /* 0x000ea80000100a00 */
[----:B------:R0:W-:Y:S04]  /*2b800*/  STS.U8 [R69+UR6+0x1c080], R164 ;  /* 0x01c080a445007988 */ /* 0x0001e80008000006 */
[----:B0-----:R3:W2:Y:S02]  /*2b810*/  LDG.E.U8 R164, desc[UR20][R42.64] ;  /* 0x000000142aa47981 */ /* 0x0016a4000c1e1100 */
[----:B---3--:R-:W-:-:S04]  /*2b820*/  IADD3 R42, P0, PT, R204, UR19, RZ ;  /* 0x00000013cc2a7c10 */ /* 0x008fc8000ff1e0ff */
[----:B------:R-:W-:Y:S01]  /*2b830*/  IADD3.X R43, PT, PT, R205, UR4, RZ, P0, !PT ;  /* 0x00000004cd2b7c10 */ /* 0x000fe200087fe4ff */
[----:B------:R0:W-:Y:S04]  /*2b840*/  STS.U8 [R69+UR6+0x1c480], R166 ;  /* 0x01c480a645007988 */ /* 0x0001e80008000006 */
[----:B0-----:R4:W3:Y:S02]  /*2b850*/  LDG.E.U8 R166, desc[UR20][R42.64] ;  /* 0x000000142aa67981 */ /* 0x0018e4000c1e1100 */
[----:B----4-:R-:W-:-:S04]  /*2b860*/  IADD3 R42, P0, PT, R130, UR19, RZ ;  /* 0x00000013822a7c10 */ /* 0x010fc8000ff1e0ff */
[----:B------:R-:W-:-:S05]  /*2b870*/  IADD3.X R43, PT, PT, R131, UR4, RZ, P0, !PT ;  /* 0x00000004832b7c10 */ /* 0x000fca00087fe4ff */
[----:B------:R0:W4:Y:S02]  /*2b880*/  LDG.E.U8 R169, desc[UR20][R42.64] ;  /* 0x000000142aa97981 */ /* 0x000124000c1e1100 */
[----:B0-----:R-:W-:-:S04]  /*2b890*/  IADD3 R42, P0, PT, R184, UR19, RZ ;  /* 0x00000013b82a7c10 */ /* 0x001fc8000ff1e0ff */
[----:B------:R-:W-:-:S05]  /*2b8a0*/  IADD3.X R43, PT, PT, R185, UR4, RZ, P0, !PT ;  /* 0x00000004b92b7c10 */ /* 0x000fca00087fe4ff */
[----:B------:R2:W3:Y:S02]  /*2b8b0*/  LDG.E.U8 R171, desc[UR20][R42.64] ;  /* 0x000000142aab7981 */ /* 0x0004e4000c1e1100 */
[----:B--2---:R-:W-:-:S04]  /*2b8c0*/  IADD3 R42, P0, PT, R182, UR19, RZ ;  /* 0x00000013b62a7c10 */ /* 0x004fc8000ff1e0ff */
[----:B------:R-:W-:-:S05]  /*2b8d0*/  IADD3.X R43, PT, PT, R183, UR4, RZ, P0, !PT ;  /* 0x00000004b72b7c10 */ /* 0x000fca00087fe4ff */
[----:B------:R-:W2:Y:S04]  /*2b8e0*/  LDG.E.U8 R173, desc[UR20][R42.64] ;  /* 0x000000142aad7981 */ /* 0x000ea8000c1e1100 */
[----:B------:R0:W-:Y:S04]  /*2b8f0*/  STL [R1+0x1210], R164 ;  /* 0x001210a401007387 */ /* 0x0001e80000100800 */
[----:B------:R-:W3:Y:S04]  /*2b900*/  LDL.64 R130, [R1+0x4a0] ;  /* 0x0004a00001827983 */ /* 0x000ee80000100a00 */
[----:B------:R-:W3:Y:S04]  /*2b910*/  LDL.64 R184, [R1+0x470] ;  /* 0x0004700001b87983 */ /* 0x000ee80000100a00 */
[----:B0-----:R-:W3:Y:S04]  /*2b920*/  LDL.64 R164, [R1+0x4d0] ;  /* 0x0004d00001a47983 */ /* 0x001ee80000100a00 */
[----:B------:R-:W-:Y:S04]  /*2b930*/  STS.U8 [R69+UR6+0x1c880], R252 ;  /* 0x01c880fc45007988 */ /* 0x000fe80008000006 */
[----:B------:R-:W-:Y:S04]  /*2b940*/  STS.U8 [R69+UR6+0x1cc80], R202 ;  /* 0x01cc80ca45007988 */ /* 0x000fe80008000006 */
[----:B------:R0:W-:Y:S04]  /*2b950*/  STS.U8 [R69+UR6+0x1d080], R199 ;  /* 0x01d080c745007988 */ /* 0x0001e80008000006 */
[----:B0-----:R-:W4:Y:S04]  /*2b960*/  LDL.64 R198, [R1+0xa78] ;  /* 0x000a780001c67983 */ /* 0x001f280000100a00 */
[----:B--2---:R-:W-:Y:S04]  /*2b970*/  STL [R1+0x120c], R173 ;  /* 0x00120cad01007387 */ /* 0x004fe80000100800 */
[----:B------:R-:W2:Y:S01]  /*2b980*/  LDL.64 R182, [R1+0xa40] ;  /* 0x000a400001b67983 */ /* 0x000ea20000100a00 */
[----:B---3--:R-:W-:-:S04]  /*2b990*/  IADD3 R42, P0, PT, R164, UR19, RZ ;  /* 0x00000013a42a7c10 */ /* 0x008fc8000ff1e0ff */
[----:B------:R-:W-:Y:S01]  /*2b9a0*/  IADD3.X R43, PT, PT, R165, UR4, RZ, P0, !PT ;  /* 0x00000004a52b7c10 */ /* 0x000fe200087fe4ff */
[----:B------:R-:W-:Y:S04]  /*2b9b0*/  STS.U8 [R69+UR6+0x1d480], R201 ;  /* 0x01d480c945007988 */ /* 0x000fe80008000006 */
[----:B------:R0:W3:Y:S04]  /*2b9c0*/  LDG.E.U8 R175, desc[UR20][R42.64] ;  /* 0x000000142aaf7981 */ /* 0x0000e8000c1e1100 */
[----:B------:R-:W3:Y:S01]  /*2b9d0*/  LDL.64 R164, [R1+0xa08] ;  /* 0x000a080001a47983 */ /* 0x000ee20000100a00 */
[----:B0-----:R-:W-:-:S04]  /*2b9e0*/  IADD3 R42, P0, PT, R130, UR19, RZ ;  /* 0x00000013822a7c10 */ /* 0x001fc8000ff1e0ff */
[----:B------:R-:W-:Y:S01]  /*2b9f0*/  IADD3.X R43, PT, PT, R131, UR4, RZ, P0, !PT ;  /* 0x00000004832b7c10 */ /* 0x000fe200087fe4ff */
[----:B------:R-:W-:Y:S04]  /*2ba00*/  STS.U8 [R69+UR6+0x1d880], R200 ;  /* 0x01d880c845007988 */ /* 0x000fe80008000006 */
[----:B------:R0:W3:Y:S04]  /*2ba10*/  LDG.E.U8 R177, desc[UR20][R42.64] ;  /* 0x000000142ab17981 */ /* 0x0000e8000c1e1100 */
[----:B------:R-:W3:Y:S01]  /*2ba20*/  LDL.64 R130, [R1+0x9d0] ;  /* 0x0009d00001827983 */ /* 0x000ee20000100a00 */
[----:B0-----:R-:W-:-:S04]  /*2ba30*/  IADD3 R42, P0, PT, R184, UR19, RZ ;  /* 0x00000013b82a7c10 */ /* 0x001fc8000ff1e0ff */
[----:B------:R-:W-:Y:S01]  /*2ba40*/  IADD3.X R43, PT, PT, R185, UR4, RZ, P0, !PT ;  /* 0x00000004b92b7c10 */ /* 0x000fe200087fe4ff */
[----:B------:R0:W-:Y:S04]  /*2ba50*/  STS.U8 [R69+UR6+0x1dc80], R178 ;  /* 0x01dc80b245007988 */ /* 0x0001e80008000006 */
[----:B------:R-:W3:Y:S04]  /*2ba60*/  LDL.64 R184, [R1+0x998] ;  /* 0x0009980001b87983 */ /* 0x000ee80000100a00 */
[----:B0-----:R4:W3:Y:S02]  /*2ba70*/  LDG.E.U8 R178, desc[UR20][R42.64] ;  /* 0x000000142ab27981 */ /* 0x0018e4000c1e1100 */
[----:B----4-:R-:W-:-:S04]  /*2ba80*/  IADD3 R42, P0, PT, R198, UR19, RZ ;  /* 0x00000013c62a7c10 */ /* 0x010fc8000ff1e0ff */
[----:B------:R-:W-:Y:S01]  /*2ba90*/  IADD3.X R43, PT, PT, R199, UR4, RZ, P0, !PT ;  /* 0x00000004c72b7c10 */ /* 0x000fe200087fe4ff */
[----:B------:R0:W-:Y:S04]  /*2baa0*/  STS.U8 [R69+UR6+0x1e080], R180 ;  /* 0x01e080b445007988 */ /* 0x0001e80008000006 */
[----:B------:R-:W4:Y:S04]  /*2bab0*/  LDL.64 R198, [R1+0x960] ;  /* 0x0009600001c67983 */ /* 0x000f280000100a00 */
[----:B0-----:R2:W4:Y:S02]  /*2bac0*/  LDG.E.U8 R180, desc[UR20][R42.64] ;  /* 0x000000142ab47981 */ /* 0x001524000c1e1100 */
[----:B--2---:R-:W-:-:S04]  /*2bad0*/  IADD3 R42, P0, PT, R182, UR19, RZ ;  /* 0x00000013b62a7c10 */ /* 0x004fc8000ff1e0ff */
[----:B------:R-:W-:-:S05]  /*2bae0*/  IADD3.X R43, PT, PT, R183, UR4, RZ, P0, !PT ;  /* 0x00000004b72b7c10 */ /* 0x000fca00087fe4ff */
[----:B------:R3:W2:Y:S02]  /*2baf0*/  LDG.E.U8 R181, desc[UR20][R42.64] ;  /* 0x000000142ab57981 */ /* 0x0006a4000c1e1100 */
[----:B---3--:R-:W-:-:S04]  /*2bb00*/  IADD3 R42, P0, PT, R164, UR19, RZ ;  /* 0x00000013a42a7c10 */ /* 0x008fc8000ff1e0ff */
[----:B------:R-:W-:-:S05]  /*2bb10*/  IADD3.X R43, PT, PT, R165, UR4, RZ, P0, !PT ;  /* 0x00000004a52b7c10 */ /* 0x000fca00087fe4ff */
[----:B------:R0:W3:Y:S04]  /*2bb20*/  LDG.E.U8 R182, desc[UR20][R42.64] ;  /* 0x000000142ab67981 */ /* 0x0000e8000c1e1100 */
[----:B--2---:R-:W-:Y:S04]  /*2bb30*/  STL [R1+0x1208], R181 ;  /* 0x001208b501007387 */ /* 0x004fe80000100800 */
[----:B------:R-:W2:Y:S01]  /*2bb40*/  LDL.64 R164, [R1+0x928] ;  /* 0x0009280001a47983 */ /* 0x000ea20000100a00 */
[----:B0-----:R-:W-:-:S04]  /*2bb50*/  IADD3 R42, P0, PT, R130, UR19, RZ ;  /* 0x00000013822a7c10 */ /* 0x001fc8000ff1e0ff */
[----:B------:R-:W-:Y:S02]  /*2bb60*/  IADD3.X R43, PT, PT, R131, UR4, RZ, P0, !PT ;  /* 0x00000004832b7c10 */ /* 0x000fe400087fe4ff */
[----:B------:R-:W3:Y:S04]  /*2bb70*/  LDL.64 R130, [R1+0x8f0] ;  /* 0x0008f00001827983 */ /* 0x000ee80000100a00 */
[----:B------:R0:W3:Y:S02]  /*2bb80*/  LDG.E.U8 R183, desc[UR20][R42.64] ;  /* 0x000000142ab77981 */ /* 0x0000e4000c1e1100 */
[----:B0-----:R-:W-:-:S04]  /*2bb90*/  IADD3 R42, P0, PT, R184, UR19, RZ ;  /* 0x00000013b82a7c10 */ /* 0x001fc8000ff1e0ff */
[----:B------:R-:W-:-:S05]  /*2bba0*/  IADD3.X R43, PT, PT, R185, UR4, RZ, P0, !PT ;  /* 0x00000004b92b7c10 */ /* 0x000fca00087fe4ff */
[----:B------:R4:W3:Y:S02]  /*2bbb0*/  LDG.E.U8 R184, desc[UR20][R42.64] ;  /* 0x000000142ab87981 */ /* 0x0008e4000c1e1100 */
[----:B----4-:R-:W-:-:S04]  /*2bbc0*/  IADD3 R42, P0, PT, R198, UR19, RZ ;  /* 0x00000013c62a7c10 */ /* 0x010fc8000ff1e0ff */
[----:B------:R-:W-:-:S05]  /*2bbd0*/  IADD3.X R43, PT, PT, R199, UR4, RZ, P0, !PT ;  /* 0x00000004c72b7c10 */ /* 0x000fca00087fe4ff */
[----:B------:R2:W4:Y:S02]  /*2bbe0*/  LDG.E.U8 R185, desc[UR20][R42.64] ;  /* 0x000000142ab97981 */ /* 0x000524000c1e1100 */
[----:B--2---:R-:W-:-:S04]  /*2bbf0*/  IADD3 R42, P0, PT, R164, UR19, RZ ;  /* 0x00000013a42a7c10 */ /* 0x004fc8000ff1e0ff */
[----:B------:R-:W-:-:S05]  /*2bc00*/  IADD3.X R43, PT, PT, R165, UR4, RZ, P0, !PT ;  /* 0x00000004a52b7c10 */ /* 0x000fca00087fe4ff */
[----:B------:R3:W2:Y:S01]  /*2bc10*/  LDG.E.U8 R187, desc[UR20][R42.64] ;  /* 0x000000142abb7981 */ /* 0x0006a2000c1e1100 */
[----:B------:R-:W-:-:S04]  /*2bc20*/  ISETP.GT.U32.AND P0, PT, R196, R207, PT ;  /* 0x000000cfc400720c */ /* 0x000fc80003f04070 */
[----:B------:R-:W-:Y:S01]  /*2bc30*/  ISETP.GT.U32.AND.EX P0, PT, R197, RZ, PT, P0 ;  /* 0x000000ffc500720c */ /* 0x000fe20003f04100 */
[----:B------:R-:W-:Y:S03]  /*2bc40*/  STL [R1+0x11f8], R3 ;  /* 0x0011f80301007387 */ /* 0x000fe60000100800 */
[----:B------:R-:W-:Y:S02]  /*2bc50*/  FSEL R4, R4, -INF , !P0 ;  /* 0xff80000004047808 */ /* 0x000fe40004000000 */
[----:B---3--:R-:W-:Y:S01]  /*2bc60*/  IADD3 R42, P0, PT, R130, UR19, RZ ;  /* 0x00000013822a7c10 */ /* 0x008fe2000ff1e0ff */
[----:B------:R-:W-:Y:S03]  /*2bc70*/  STL [R1+0x11fc], R196 ;  /* 0x0011fcc401007387 */ /* 0x000fe60000100800 */
[----:B------:R-:W-:Y:S01]  /*2bc80*/  IADD3.X R43, PT, PT, R131, UR4, RZ, P0, !PT ;  /* 0x00000004832b7c10 */ /* 0x000fe200087fe4ff */
[----:B------:R-:W-:Y:S04]  /*2bc90*/  STL [R1+0x1200], R197 ;  /* 0x001200c501007387 */ /* 0x000fe80000100800 */
[----:B------:R-:W-:Y:S04]  /*2bca0*/  STS.U8 [R69+UR6+0x1e480], R188 ;  /* 0x01e480bc45007988 */ /* 0x000fe80008000006 */
[----:B------:R0:W-:Y:S04]  /*2bcb0*/  STS.U8 [R69+UR6+0x1e880], R190 ;  /* 0x01e880be45007988 */ /* 0x0001e80008000006 */
[----:B------:R1:W-:Y:S04]  /*2bcc0*/  STS.U8 [R69+UR6+0x1ec80], R192 ;  /* 0x01ec80c045007988 */ /* 0x0003e80008000006 */
[----:B------:R-:W-:Y:S04]  /*2bcd0*/  STS.U8 [R69+UR6+0x1f080], R194 ;  /* 0x01f080c245007988 */ /* 0x000fe80008000006 */
[----:B------:R-:W-:Y:S04]  /*2bce0*/  STS.U8 [R69+UR6+0x1f480], R208 ;  /* 0x01f480d045007988 */ /* 0x000fe80008000006 */
[----:B------:R-:W-:Y:S04]  /*2bcf0*/  STS.U8 [R69+UR6+0x1f880], R210 ;  /* 0x01f880d245007988 */ /* 0x000fe80008000006 */
[----:B------:R3:W-:Y:S01]  /*2bd00*/  STS.U8 [R69+UR6+0x1fc80], R222 ;  /* 0x01fc80de45007988 */ /* 0x0007e20008000006 */
[----:B------:R-:W-:Y:S01]  /*2bd10*/  FSEL R25, R25, -INF , !P2 ;  /* 0xff80000019197808 */ /* 0x000fe20005000000 */
[----:B------:R-:W-:Y:S01]  /*2bd20*/  FMUL R102, R102, UR14 ;  /* 0x0000000e66667c20 */ /* 0x000fe20008400000 */
        /* <DEDUP_REMOVED lines=8> */
[----:B------:R-:W-:Y:S01]  /*2bdb0*/  LOP3.LUT P2, RZ, R3, 0x1, RZ, 0xc0, !PT ;  /* 0x0000000103ff7812 */ /* 0x000fe2000784c0ff */
[----:B------:R-:W-:Y:S01]  /*2bdc0*/  FMUL R107, R107, UR14 ;  /* 0x0000000e6b6b7c20 */ /* 0x000fe20008400000 */
[C---:B------:R-:W-:Y:S01]  /*2bdd0*/  LOP3.LUT P3, RZ, R3.reuse, 0x2, RZ, 0xc0, !PT ;  /* 0x0000000203ff7812 */ /* 0x040fe2000786c0ff */
[----:B------:R-:W-:Y:S01]  /*2bde0*/  FMUL R108, R108, UR14 ;  /* 0x0000000e6c6c7c20 */ /* 0x000fe20008400000 */
[----:B------:R-:W-:Y:S01]  /*2bdf0*/  LOP3.LUT P4, RZ, R3, 0x4, RZ, 0xc0, !PT ;  /* 0x0000000403ff7812 */ /* 0x000fe2000788c0ff */
[----:B------:R-:W-:Y:S01]  /*2be00*/  FMUL R109, R109, UR14 ;  /* 0x0000000e6d6d7c20 */ /* 0x000fe20008400000 */
[C---:B------:R-:W-:Y:S01]  /*2be10*/  LOP3.LUT P5, RZ, R3.reuse, 0x8, RZ, 0xc0, !PT ;  /* 0x0000000803ff7812 */ /* 0x040fe200078ac0ff */
[----:B------:R-:W-:Y:S01]  /*2be20*/  FMUL R110, R110, UR14 ;  /* 0x0000000e6e6e7c20 */ /* 0x000fe20008400000 */
[----:B------:R-:W-:Y:S01]  /*2be30*/  LOP3.LUT P6, RZ, R3, 0x10, RZ, 0xc0, !PT ;  /* 0x0000001003ff7812 */ /* 0x000fe200078cc0ff */
        /* <DEDUP_REMOVED lines=30> */
[----:B------:R0:W4:Y:S01]  /*2c020*/  LDG.E.U8 R42, desc[UR20][R42.64] ;  /* 0x000000142a2a7981 */ /* 0x000122000c1e1100 */
[----:B------:R-:W-:-:S02]  /*2c030*/  LOP3.LUT P2, RZ, R3, 0x400, RZ, 0xc0, !PT ;  /* 0x0000040003ff7812 */ /* 0x000fc4000784c0ff */
[C---:B------:R-:W-:Y:S02]  /*2c040*/  LOP3.LUT P3, RZ, R3.reuse, 0x800, RZ, 0xc0, !PT ;  /* 0x0000080003ff7812 */ /* 0x040fe4000786c0ff */
[C---:B------:R-:W-:Y:S02]  /*2c050*/  LOP3.LUT P4, RZ, R3.reuse, 0x1000, RZ, 0xc0, !PT ;  /* 0x0000100003ff7812 */ /* 0x040fe4000788c0ff */
[C---:B------:R-:W-:Y:S02]  /*2c060*/  LOP3.LUT P5, RZ, R3.reuse, 0x2000, RZ, 0xc0, !PT ;  /* 0x0000200003ff7812 */ /* 0x040fe400078ac0ff */
[----:B------:R-:W-:Y:S01]  /*2c070*/  LOP3.LUT P6, RZ, R3, 0x4000, RZ, 0xc0, !PT ;  /* 0x0000400003ff7812 */ /* 0x000fe200078cc0ff */
[----:B--2---:R2:W-:Y:S04]  /*2c080*/  STL [R1+0x1204], R187 ;  /* 0x001204bb01007387 */ /* 0x0045e80000100800 */
[----:B------:R-:W4:Y:S04]  /*2c090*/  LDL R130, [R1+0xf4] ;  /* 0x0000f40001827983 */ /* 0x000f280000100800 */
[----:B------:R-:W4:Y:S04]  /*2c0a0*/  LDL R131, [R1+0xec] ;  /* 0x0000ec0001837983 */ /* 0x000f280000100800 */
[----:B------:R-:W4:Y:S04]  /*2c0b0*/  LDL R198, [R1+0xf0] ;  /* 0x0000f00001c67983 */ /* 0x000f280000100800 */
[----:B------:R-:W4:Y:S04]  /*2c0c0*/  LDL.LU R193, [R1+0x118] ;  /* 0x0001180001c17983 */ /* 0x000f280000300800 */
[----:B0-----:R-:W4:Y:S04]  /*2c0d0*/  LDL.LU R190, [R1+0x110] ;  /* 0x0001100001be7983 */ /* 0x001f280000300800 */
[----:B------:R-:W4:Y:S04]  /*2c0e0*/  LDL.LU R188, [R1+0x130] ;  /* 0x0001300001bc7983 */ /* 0x000f280000300800 */
[----:B------:R-:W4:Y:S04]  /*2c0f0*/  LDL.LU R189, [R1+0x12c] ;  /* 0x00012c0001bd7983 */ /* 0x000f280000300800 */
[----:B------:R-:W4:Y:S04]  /*2c100*/  LDL.LU R206, [R1+0x128] ;  /* 0x0001280001ce7983 */ /* 0x000f280000300800 */
[----:B------:R-:W4:Y:S04]  /*2c110*/  LDL.LU R191, [R1+0x124] ;  /* 0x0001240001bf7983 */ /* 0x000f280000300800 */
[----:B-1----:R-:W4:Y:S04]  /*2c120*/  LDL.LU R192, [R1+0x120] ;  /* 0x0001200001c07983 */ /* 0x002f280000300800 */
[----:B---3--:R-:W3:Y:S04]  /*2c130*/  LDL.LU R69, [R1+0x140] ;  /* 0x0001400001457983 */ /* 0x008ee80000300800 */
        /* <DEDUP_REMOVED lines=10> */
[----:B--2---:R-:W2:Y:S04]  /*2c1e0*/  LDL.LU R187, [R1+0xf8] ;  /* 0x0000f80001bb7983 */ /* 0x004ea80000300800 */
[----:B------:R-:W2:Y:S04]  /*2c1f0*/  LDL.LU R252, [R1+0xe8] ;  /* 0x0000e80001fc7983 */ /* 0x000ea80000300800 */
        /* <DEDUP_REMOVED lines=24> */
[----:B------:R-:W2:Y:S01]  /*2c380*/  LDL.LU R202, [R1+0x58] ;  /* 0x0000580001ca7983 */ /* 0x000ea20000300800 */
[----:B------:R-:W-:-:S02]  /*2c390*/  FSEL R110, R110, -INF , !P2 ;  /* 0xff8000006e6e7808 */ /* 0x000fc40005000000 */
[----:B------:R-:W-:Y:S01]  /*2c3a0*/  FSEL R111, R111, -INF , !P3 ;  /* 0xff8000006f6f7808 */ /* 0x000fe20005800000 */
[----:B------:R-:W2:Y:S01]  /*2c3b0*/  LDL.LU R201, [R1+0x50] ;  /* 0x0000500001c97983 */ /* 0x000ea20000300800 */
[----:B------:R-:W-:Y:S02]  /*2c3c0*/  FSEL R112, R112, -INF , !P4 ;  /* 0xff80000070707808 */ /* 0x000fe40006000000 */
[----:B------:R-:W-:Y:S01]  /*2c3d0*/  FSEL R113, R113, -INF , !P5 ;  /* 0xff80000071717808 */ /* 0x000fe20006800000 */
[----:B------:R-:W2:Y:S01]  /*2c3e0*/  LDL.LU R200, [R1+0x4c] ;  /* 0x00004c0001c87983 */ /* 0x000ea20000300800 */
[----:B------:R-:W-:Y:S02]  /*2c3f0*/  FSEL R114, R114, -INF , !P6 ;  /* 0xff80000072727808 */ /* 0x000fe40007000000 */
[C---:B------:R-:W-:Y:S01]  /*2c400*/  LOP3.LUT P2, RZ, R3.reuse, 0x8000, RZ, 0xc0, !PT ;  /* 0x0000800003ff7812 */ /* 0x040fe2000784c0ff */
[----:B------:R-:W2:Y:S01]  /*2c410*/  LDL.LU R199, [R1+0x48] ;  /* 0x0000480001c77983 */ /* 0x000ea20000300800 */
[----:B------:R-:W-:-:S02]  /*2c420*/  LOP3.LUT P3, RZ, R3, 0x10000, RZ, 0xc0, !PT ;  /* 0x0001000003ff7812 */ /* 0x000fc4000786c0ff */
[C---:B------:R-:W-:Y:S01]  /*2c430*/  LOP3.LUT P4, RZ, R3.reuse, 0x20000, RZ, 0xc0, !PT ;  /* 0x0002000003ff7812 */ /* 0x040fe2000788c0ff */
[----:B------:R-:W2:Y:S01]  /*2c440*/  LDL.LU R197, [R1+0x44] ;  /* 0x0000440001c57983 */ /* 0x000ea20000300800 */
[C---:B------:R-:W-:Y:S02]  /*2c450*/  LOP3.LUT P5, RZ, R3.reuse, 0x40000, RZ, 0xc0, !PT ;  /* 0x0004000003ff7812 */ /* 0x040fe400078ac0ff */
[----:B------:R-:W-:Y:S01]  /*2c460*/  LOP3.LUT P6, RZ, R3, 0x80000, RZ, 0xc0, !PT ;  /* 0x0008000003ff7812 */ /* 0x000fe200078cc0ff */
[----:B------:R-:W2:Y:S01]  /*2c470*/  LDL.LU R196, [R1+0x40] ;  /* 0x0000400001c47983 */ /* 0x000ea20000300800 */
[----:B------:R-:W-:Y:S02]  /*2c480*/  FSEL R115, R115, -INF , !P2 ;  /* 0xff80000073737808 */ /* 0x000fe40005000000 */
[----:B------:R-:W-:Y:S01]  /*2c490*/  FSEL R116, R116, -INF , !P3 ;  /* 0xff80000074747808 */ /* 0x000fe20005800000 */
[----:B------:R-:W2:Y:S01]  /*2c4a0*/  LDL.LU R194, [R1+0x3c] ;  /* 0x00003c0001c27983 */ /* 0x000ea20000300800 */
[----:B------:R-:W-:-:S02]  /*2c4b0*/  FSEL R117, R117, -INF , !P4 ;  /* 0xff80000075757808 */ /* 0x000fc40006000000 */
[----:B------:R-:W-:Y:S02]  /*2c4c0*/  FSEL R118, R118, -INF , !P5 ;  /* 0xff80000076767808 */ /* 0x000fe40006800000 */
[----:B------:R-:W-:Y:S02]  /*2c4d0*/  FSEL R119, R119, -INF , !P6 ;  /* 0xff80000077777808 */ /* 0x000fe40007000000 */
[C---:B------:R-:W-:Y:S02]  /*2c4e0*/  LOP3.LUT P1, RZ, R3.reuse, 0x100000, RZ, 0xc0, !PT ;  /* 0x0010000003ff7812 */ /* 0x040fe4000782c0ff */
[C---:B------:R-:W-:Y:S02]  /*2c4f0*/  LOP3.LUT P2, RZ, R3.reuse, 0x200000, RZ, 0xc0, !PT ;  /* 0x0020000003ff7812 */ /* 0x040fe4000784c0ff */
[C---:B------:R-:W-:Y:S02]  /*2c500*/  LOP3.LUT P3, RZ, R3.reuse, 0x400000, RZ, 0xc0, !PT ;  /* 0x0040000003ff7812 */ /* 0x040fe4000786c0ff */
[----:B------:R-:W-:-:S02]  /*2c510*/  LOP3.LUT P4, RZ, R3, 0x800000, RZ, 0xc0, !PT ;  /* 0x0080000003ff7812 */ /* 0x000fc4000788c0ff */
[C---:B------:R-:W-:Y:S02]  /*2c520*/  LOP3.LUT P5, RZ, R3.reuse, 0x1000000, RZ, 0xc0, !PT ;  /* 0x0100000003ff7812 */ /* 0x040fe400078ac0ff */
[----:B------:R-:W-:Y:S02]  /*2c530*/  LOP3.LUT P6, RZ, R3, 0x2000000, RZ, 0xc0, !PT ;  /* 0x0200000003ff7812 */ /* 0x000fe400078cc0ff */
[----:B------:R-:W-:Y:S02]  /*2c540*/  FSEL R120, R120, -INF , !P1 ;  /* 0xff80000078787808 */ /* 0x000fe40004800000 */
        /* <DEDUP_REMOVED lines=11> */
[----:B------:R-:W2:Y:S01]  /*2c600*/  LDL.LU R3, [R1+0x38] ;  /* 0x0000380001037983 */ /* 0x000ea20000300800 */
[----:B------:R-:W-:-:S03]  /*2c610*/  LOP3.LUT R208, R2, 0x20, RZ, 0x3c, !PT ;  /* 0x0000002002d07812 */ /* 0x000fc600078e3cff */
[----:B------:R-:W2:Y:S04]  /*2c620*/  LDL.LU R2, [R1+0x144] ;  /* 0x0001440001027983 */ /* 0x000ea80000300800 */
[----:B------:R4:W-:Y:S02]  /*2c630*/  STS.U8 [R208+UR6+0x18100], R179 ;  /* 0x018100b3d0007988 */ /* 0x0009e40008000006 */
[----:B----4-:R-:W-:-:S04]  /*2c640*/  FMNMX3 R179, R4, R193, R190, !PT ;  /* 0x000000c104b37276 */ /* 0x010fc800078000be */
[----:B------:R-:W-:-:S04]  /*2c650*/  FMNMX3 R179, R179, R188, R189, !PT ;  /* 0x000000bcb3b37276 */ /* 0x000fc800078000bd */
[----:B------:R-:W-:-:S04]  /*2c660*/  FMNMX3 R179, R179, R206, R191, !PT ;  /* 0x000000ceb3b37276 */ /* 0x000fc800078000bf */
[----:B---3--:R-:W-:-:S04]  /*2c670*/  FMNMX3 R179, R179, R192, R69, !PT ;  /* 0x000000c0b3b37276 */ /* 0x008fc80007800045 */
[----:B------:R-:W-:-:S04]  /*2c680*/  FMNMX3 R179, R179, R71, R76, !PT ;  /* 0x00000047b3b37276 */ /* 0x000fc8000780004c */
[----:B------:R-:W-:-:S04]  /*2c690*/  FMNMX3 R179, R179, R80, R86, !PT ;  /* 0x00000050b3b37276 */ /* 0x000fc80007800056 */
[----:B------:R-:W-:-:S04]  /*2c6a0*/  FMNMX3 R179, R179, R93, R137, !PT ;  /* 0x0000005db3b37276 */ /* 0x000fc80007800089 */
[----:B------:R-:W-:-:S04]  /*2c6b0*/  FMNMX3 R179, R179, R165, R164, !PT ;  /* 0x000000a5b3b37276 */ /* 0x000fc800078000a4 */
[----:B------:R-:W-:-:S04]  /*2c6c0*/  FMNMX3 R179, R179, R173, R181, !PT ;  /* 0x000000adb3b37276 */ /* 0x000fc800078000b5 */
[----:B--2---:R-:W-:Y:S02]  /*2c6d0*/  FMNMX3 R179, R179, R187, R130, !PT ;  /* 0x000000bbb3b37276 */ /* 0x004fe40007800082 */
[----:B------:R-:W2:Y:S02]  /*2c6e0*/  LDL.LU R130, [R1+0x123c] ;  /* 0x00123c0001827983 */ /* 0x000ea40000300800 */
[----:B------:R-:W-:Y:S02]  /*2c6f0*/  FMNMX3 R179, R179, R198, R131, !PT ;  /* 0x000000c6b3b37276 */ /* 0x000fe40007800083 */
[----:B------:R-:W3:Y:S02]  /*2c700*/  LDL.LU R131, [R1+0x1238] ;  /* 0x0012380001837983 */ /* 0x000ee40000300800 */
        /* <DEDUP_REMOVED lines=45> */
[----:B------:R-:W-:Y:S01]  /*2c9e0*/  FMNMX3 R43, R179, R117, R118, !PT ;  /* 0x00000075b32b7276 */ /* 0x000fe20007800076 */
[----:B------:R-:W-:-:S03]  /*2c9f0*/  FMUL R126, R126, UR14 ;  /* 0x0000000e7e7e7c20 */ /* 0x000fc60008400000 */
[----:B------:R-:W-:Y:S01]  /*2ca00*/  FMNMX3 R43, R43, R119, R120, !PT ;  /* 0x000000772b2b7276 */ /* 0x000fe20007800078 */
[----:B------:R-:W-:-:S03]  /*2ca10*/  FMUL R127, R127, UR14 ;  /* 0x0000000e7f7f7c20 */ /* 0x000fc60008400000 */
[----:B------:R-:W-:Y:S01]  /*2ca20*/  FMNMX3 R43, R43, R121, R122, !PT ;  /* 0x000000792b2b7276 */ /* 0x000fe2000780007a */
[----:B------:R-:W-:Y:S01]  /*2ca30*/  FMUL R128, R128, UR14 ;  /* 0x0000000e80807c20 */ /* 0x000fe20008400000 */
[----:B------:R-:W-:Y:S02]  /*2ca40*/  FSEL R126, R126, -INF , !P1 ;  /* 0xff8000007e7e7808 */ /* 0x000fe40004800000 */
[----:B------:R-:W-:Y:S01]  /*2ca50*/  FMNMX3 R43, R43, R123, R124, !PT ;  /* 0x0000007b2b2b7276 */ /* 0x000fe2000780007c */
[----:B------:R-:W-:Y:S01]  /*2ca60*/  FMUL R129, R129, UR14 ;  /* 0x0000000e81817c20 */ /* 0x000fe20008400000 */
[----:B------:R-:W-:Y:S01]  /*2ca70*/  FSEL R127, R127, -INF , !P2 ;  /* 0xff8000007f7f7808 */ /* 0x000fe20005000000 */
[----:B--2---:R-:W-:Y:S01]  /*2ca80*/  FMUL R130, R130, UR14 ;  /* 0x0000000e82827c20 */ /* 0x004fe20008400000 */
[----:B------:R-:W-:Y:S02]  /*2ca90*/  FSEL R128, R128, -INF , !P3 ;  /* 0xff80000080807808 */ /* 0x000fe40005800000 */
[----:B------:R-:W-:Y:S01]  /*2caa0*/  FMNMX3 R43, R43, R125, R126, !PT ;  /* 0x0000007d2b2b7276 */ /* 0x000fe2000780007e */
[----:B---3--:R-:W-:Y:S01]  /*2cab0*/  FMUL R131, R131, UR14 ;  /* 0x0000000e83837c20 */ /* 0x008fe20008400000 */
[----:B------:R-:W-:-:S02]  /*2cac0*/  FSEL R129, R129, -INF , !P4 ;  /* 0xff80000081817808 */ /* 0x000fc40006000000 */
[----:B------:R-:W-:Y:S02]  /*2cad0*/  FSEL R130, R130, -INF , !P5 ;  /* 0xff80000082827808 */ /* 0x000fe40006800000 */
[----:B------:R-:W-:Y:S02]  /*2cae0*/  FMNMX3 R179, R43, R127, R128, !PT ;  /* 0x0000007f2bb37276 */ /* 0x000fe40007800080 */
[----:B------:R-:W-:Y:S02]  /*2caf0*/  FSEL R43, R131, -INF , !P6 ;  /* 0xff800000832b7808 */ /* 0x000fe40007000000 */
[----:B------:R-:W-:-:S04]  /*2cb00*/  FMNMX3 R179, R179, R129, R130, !PT ;  /* 0x00000081b3b37276 */ /* 0x000fc80007800082 */
[----:B------:R-:W-:-:S05]  /*2cb10*/  FMNMX3 R198, R179, R43, R2, !PT ;  /* 0x0000002bb3c67276 */ /* 0x000fca0007800002 */
[--C-:B------:R-:W-:Y:S02]  /*2cb20*/  FADD R131, R193, -R198.reuse ;  /* 0x800000c6c1837221 */ /* 0x100fe40000000000 */
[----:B------:R-:W2:Y:S01]  /*2cb30*/  LDL.LU R193, [R1+0x1234] ;  /* 0x0012340001c17983 */ /* 0x000ea20000300800 */
[--C-:B------:R-:W-:Y:S01]  /*2cb40*/  FADD R188, R188, -R198.reuse ;  /* 0x800000c6bcbc7221 */ /* 0x100fe20000000000 */
[--C-:B------:R-:W-:Y:S01]  /*2cb50*/  FADD R179, R190, -R198.reuse ;  /* 0x800000c6beb37221 */ /* 0x100fe20000000000 */
[--C-:B------:R-:W-:Y:S02]  /*2cb60*/  FADD R190, R189, -R198.reuse ;  /* 0x800000c6bdbe7221 */ /* 0x100fe40000000000 */
[----:B------:R-:W-:Y:S01]  /*2cb70*/  FMUL R188, R188, 1.4426950216293334961 ;  /* 0x3fb8aa3bbcbc7820 */ /* 0x000fe20000400000 */
[----:B------:R-:W-:-:S03]  /*2cb80*/  FADD R4, R4, -R198 ;  /* 0x800000c604047221 */ /* 0x000fc60000000000 */
[----:B------:R0:W-:Y:S01]  /*2cb90*/  MUFU.EX2 R189, R188 ;  /* 0x000000bc00bd7308 */ /* 0x0001e20000000800 */
[----:B------:R-:W-:Y:S01]  /*2cba0*/  FMUL R4, R4, 1.4426950216293334961 ;  /* 0x3fb8aa3b04047820 */ /* 0x000fe20000400000 */
[----:B------:R-:W-:Y:S01]  /*2cbb0*/  FMUL R131, R131, 1.4426950216293334961 ;  /* 0x3fb8aa3b83837820 */ /* 0x000fe20000400000 */
[----:B0-----:R-:W-:Y:S01]  /*2cbc0*/  FMUL R188, R190, 1.4426950216293334961 ;  /* 0x3fb8aa3bbebc7820 */ /* 0x001fe20000400000 */
[--C-:B------:R-:W-:Y:S02]  /*2cbd0*/  FADD R190, R206, -R198.reuse ;  /* 0x800000c6cebe7221 */ /* 0x100fe40000000000 */
[----:B------:R-:W0:Y:S01]  /*2cbe0*/  S2R R206, SR_TID.X ;  /* 0x0000000000ce7919 */ /* 0x000e220000002100 */
[----:B------:R-:W-:Y:S01]  /*2cbf0*/  FMUL R179, R179, 1.4426950216293334961 ;  /* 0x3fb8aa3bb3b37820 */ /* 0x000fe20000400000 */
[----:B------:R-:W-:Y:S08]  /*2cc00*/  MUFU.EX2 R4, R4 ;  /* 0x0000000400047308 */ /* 0x000ff00000000800 */
[----:B------:R-:W1:Y:S08]  /*2cc10*/  MUFU.EX2 R131, R131 ;  /* 0x0000008300837308 */ /* 0x000e700000000800 */
[----:B------:R-:W3:Y:S01]  /*2cc20*/  MUFU.EX2 R179, R179 ;  /* 0x000000b300b37308 */ /* 0x000ee20000000800 */
[----:B--2---:R2:W-:Y:S02]  /*2cc30*/  STS.U8 [R208+UR6+0x18500], R193 ;  /* 0x018500c1d0007988 */ /* 0x0045e40008000006 */
[----:B--2---:R-:W-:Y:S01]  /*2cc40*/  FADD R193, R192, -R198 ;  /* 0x800000c6c0c17221 */ /* 0x004fe20000000000 */
[----:B-1----:R-:W-:Y:S01]  /*2cc50*/  FADD R192, R4, R131 ;  /* 0x0000008304c07221 */ /* 0x002fe20000000000 */
[----:B0-----:R-:W-:-:S03]  /*2cc60*/  LOP3.LUT R208, R206, 0x7f, RZ, 0xc0, !PT ;  /* 0x0000007fced07812 */ /* 0x001fc600078ec0ff */
[----:B---3--:R-:W-:Y:S01]  /*2cc70*/  FADD R192, R179, R192 ;  /* 0x000000c0b3c07221 */ /* 0x008fe20000000000 */
[----:B------:R-:W-:-:S03]  /*2cc80*/  F2FP.SATFINITE.E4M3.F32.PACK_AB_MERGE_C R179, R189, R179, RZ ;  /* 0x000000b3bdb3723e */ /* 0x000fc600048070ff */
[----:B------:R-:W-:Y:S01]  /*2cc90*/  FADD R192, R189, R192 ;  /* 0x000000c0bdc07221 */ /* 0x000fe20000000000 */
[----:B------:R-:W-:-:S05]  /*2cca0*/  LOP3.LUT R189, R208, 0x20, RZ, 0x3c, !PT ;  /* 0x00000020d0bd7812 */ /* 0x000fca00078e3cff */
        /* <DEDUP_REMOVED lines=62> */
[----:B------:R0:W-:Y:S02]  /*2d090*/  STS.U8 [R208+UR6+0x1fd80], R134 ;  /* 0x01fd8086d0007988 */ /* 0x0001e40008000006 */
[----:B0-----:R-:W-:-:S04]  /*2d0a0*/  LOP3.LUT R208, R206, 0x7f, RZ, 0xc0, !PT ;  /* 0x0000007fced07812 */ /* 0x001fc800078ec0ff */
[----:B------:R-:W-:-:S05]  /*2d0b0*/  LOP3.LUT R29, R208, 0x40, RZ, 0x3c, !PT ;  /* 0x00000040d01d7812 */ /* 0x000fca00078e3cff */
[----:B------:R0:W-:Y:S04]  /*2d0c0*/  STS.U8 [R29+UR6+0x1a200], R6 ;  /* 0x01a200061d007988 */ /* 0x0001e80008000006 */
[----:B------:R1:W-:Y:S04]  /*2d0d0*/  STS.U8 [R29+UR6+0x1a600], R8 ;  /* 0x01a600081d007988 */ /* 0x0003e80008000006 */
[----:B------:R2:W-:Y:S01]  /*2d0e0*/  STS.U8 [R29+UR6+0x1aa00], R10 ;  /* 0x01aa000a1d007988 */ /* 0x0005e20008000006 */
[----:B0-----:R-:W-:-:S03]  /*2d0f0*/  FADD R6, R69, -R198 ;  /* 0x800000c645067221 */ /* 0x001fc60000000000 */
[----:B------:R-:W3:Y:S01]  /*2d100*/  LDL.LU R69, [R1+0x1230] ;  /* 0x0012300001457983 */ /* 0x000ee20000300800 */
[----:B-1----:R-:W-:-:S03]  /*2d110*/  FADD R8, R71, -R198 ;  /* 0x800000c647087221 */ /* 0x002fc60000000000 */
[----:B------:R0:W-:Y:S01]  /*2d120*/  STS.U8 [R29+UR6+0x1ae00], R12 ;  /* 0x01ae000c1d007988 */ /* 0x0001e20008000006 */
[----:B--2---:R-:W-:-:S03]  /*2d130*/  FADD R10, R76, -R198 ;  /* 0x800000c64c0a7221 */ /* 0x004fc60000000000 */
[----:B------:R-:W2:Y:S04]  /*2d140*/  LDL.LU R71, [R1+0x122c] ;  /* 0x00122c0001477983 */ /* 0x000ea80000300800 */
[----:B------:R-:W4:Y:S01]  /*2d150*/  LDL.LU R76, [R1+0x1228] ;  /* 0x00122800014c7983 */ /* 0x000f220000300800 */
[----:B0-----:R-:W-:-:S03]  /*2d160*/  FADD R12, R80, -R198 ;  /* 0x800000c6500c7221 */ /* 0x001fc60000000000 */
[----:B------:R-:W4:Y:S01]  /*2d170*/  LDL.LU R80, [R1+0x1224] ;  /* 0x0012240001507983 */ /* 0x000f220000300800 */
[----:B------:R-:W-:Y:S01]  /*2d180*/  FMUL R190, R190, 1.4426950216293334961 ;  /* 0x3fb8aa3bbebe7820 */ /* 0x000fe20000400000 */
[--C-:B------:R-:W-:Y:S01]  /*2d190*/  FADD R191, R191, -R198.reuse ;  /* 0x800000c6bfbf7221 */ /* 0x100fe20000000000 */
[----:B------:R-:W0:Y:S03]  /*2d1a0*/  MUFU.EX2 R188, R188 ;  /* 0x000000bc00bc7308 */ /* 0x000e260000000800 */
[----:B------:R-:W-:Y:S01]  /*2d1b0*/  FMUL R191, R191, 1.4426950216293334961 ;  /* 0x3fb8aa3bbfbf7820 */ /* 0x000fe20000400000 */
[----:B------:R-:W-:Y:S01]  /*2d1c0*/  FMUL R193, R193, 1.4426950216293334961 ;  /* 0x3fb8aa3bc1c17820 */ /* 0x000fe20000400000 */
[--C-:B------:R-:W-:Y:S01]  /*2d1d0*/  FADD R31, R86, -R198.reuse ;  /* 0x800000c6561f7221 */ /* 0x100fe20000000000 */
[----:B------:R-:W-:Y:S02]  /*2d1e0*/  STS.U8 [R29+UR6+0x18200], R136 ;  /* 0x018200881d007988 */ /* 0x000fe40008000006 */
[----:B------:R-:W1:Y:S02]  /*2d1f0*/  MUFU.EX2 R190, R190 ;  /* 0x000000be00be7308 */ /* 0x000e640000000800 */
[----:B------:R-:W-:Y:S01]  /*2d200*/  STS.U8 [R29+UR6+0x18600], R133 ;  /* 0x018600851d007988 */ /* 0x000fe20008000006 */
[----:B------:R-:W-:-:S03]  /*2d210*/  FADD R33, R137, -R198 ;  /* 0x800000c689217221 */ /* 0x000fc60000000000 */
[----:B------:R-:W-:Y:S02]  /*2d220*/  STS.U8 [R29+UR6+0x18a00], R135 ;  /* 0x018a00871d007988 */ /* 0x000fe40008000006 */
[----:B------:R-:W0:Y:S02]  /*2d230*/  MUFU.EX2 R191, R191 ;  /* 0x000000bf00bf7308 */ /* 0x000e240000000800 */
[----:B------:R-:W-:Y:S04]  /*2d240*/  STS.U8 [R29+UR6+0x18e00], R46 ;  /* 0x018e002e1d007988 */ /* 0x000fe80008000006 */
[----:B------:R-:W-:Y:S02]  /*2d250*/  STS.U8 [R29+UR6+0x19200], R60 ;  /* 0x0192003c1d007988 */ /* 0x000fe40008000006 */
[----:B------:R-:W0:Y:S02]  /*2d260*/  MUFU.EX2 R193, R193 ;  /* 0x000000c100c17308 */ /* 0x000e240000000800 */
        /* <DEDUP_REMOVED lines=19> */
[----:B------:R-:W-:-:S03]  /*2d3a0*/  FADD R35, R165, -R198 ;  /* 0x800000c6a5237221 */ /* 0x000fc60000000000 */
[----:B------:R-:W4:Y:S01]  /*2d3b0*/  LDL.LU R86, [R1+0x1220] ;  /* 0x0012200001567983 */ /* 0x000f220000300800 */
[--C-:B------:R-:W-:Y:S01]  /*2d3c0*/  FADD R37, R164, -R198.reuse ;  /* 0x800000c6a4257221 */ /* 0x100fe20000000000 */
[----:B------:R-:W-:Y:S01]  /*2d3d0*/  FADD R39, R173, -R198 ;  /* 0x800000c6ad277221 */ /* 0x000fe20000000000 */
[----:B0-----:R-:W-:-:S04]  /*2d3e0*/  FADD R192, R188, R192 ;  /* 0x000000c0bcc07221 */ /* 0x001fc80000000000 */
[----:B-1----:R-:W-:-:S04]  /*2d3f0*/  FADD R192, R190, R192 ;  /* 0x000000c0bec07221 */ /* 0x002fc80000000000 */
[----:B------:R-:W-:Y:S01]  /*2d400*/  FADD R192, R191, R192 ;  /* 0x000000c0bfc07221 */ /* 0x000fe20000000000 */
[----:B------:R-:W-:-:S03]  /*2d410*/  F2FP.SATFINITE.E4M3.F32.PACK_AB_MERGE_C R191, R193, R191, RZ ;  /* 0x000000bfc1bf723e */ /* 0x000fc600048070ff */
[----:B------:R-:W-:Y:S01]  /*2d420*/  FADD R192, R193, R192 ;  /* 0x000000c0c1c07221 */ /* 0x000fe20000000000 */
[--C-:B------:R-:W-:Y:S01]  /*2d430*/  FADD R45, R181, -R198.reuse ;  /* 0x800000c6b52d7221 */ /* 0x100fe20000000000 */
[----:B---3--:R-:W-:Y:S04]  /*2d440*/  STS.U8 [R29+UR6+0x1d200], R69 ;  /* 0x01d200451d007988 */ /* 0x008fe80008000006 */
[----:B--2---:R-:W-:Y:S04]  /*2d450*/  STS.U8 [R29+UR6+0x1da00], R71 ;  /* 0x01da00471d007988 */ /* 0x004fe80008000006 */
[----:B----4-:R-:W-:Y:S04]  /*2d460*/  STS.U8 [R29+UR6+0x1ee00], R76 ;  /* 0x01ee004c1d007988 */ /* 0x010fe80008000006 */
[----:B------:R0:W-:Y:S02]  /*2d470*/  STS.U8 [R29+UR6+0x1fe00], R80 ;  /* 0x01fe00501d007988 */ /* 0x0001e40008000006 */
[----:B0-----:R-:W-:Y:S01]  /*2d480*/  FMUL R29, R31, 1.4426950216293334961 ;  /* 0x3fb8aa3b1f1d7820 */ /* 0x001fe20000400000 */
[----:B------:R-:W-:-:S02]  /*2d490*/  FADD R31, R93, -R198 ;  /* 0x800000c65d1f7221 */ /* 0x000fc40000000000 */
[----:B------:R-:W2:Y:S04]  /*2d4a0*/  LDL.LU R93, [R1+0x121c] ;  /* 0x00121c00015d7983 */ /* 0x000ea80000300800 */
[----:B------:R-:W3:Y:S04]  /*2d4b0*/  LDL.LU R137, [R1+0x1218] ;  /* 0x0012180001897983 */ /* 0x000ee80000300800 */
[----:B------:R-:W4:Y:S04]  /*2d4c0*/  LDL.LU R165, [R1+0x1214] ;  /* 0x0012140001a57983 */ /* 0x000f280000300800 */
[----:B------:R-:W4:Y:S04]  /*2d4d0*/  LDL.LU R164, [R1+0x1210] ;  /* 0x0012100001a47983 */ /* 0x000f280000300800 */
[----:B------:R-:W4:Y:S04]  /*2d4e0*/  LDL.LU R173, [R1+0x120c] ;  /* 0x00120c0001ad7983 */ /* 0x000f280000300800 */
[----:B------:R-:W4:Y:S04]  /*2d4f0*/  LDL.LU R216, [R1+0xf4] ;  /* 0x0000f40001d87983 */ /* 0x000f280000300800 */
[----:B------:R-:W4:Y:S04]  /*2d500*/  LDL.64 R48, [R1+0x468] ;  /* 0x0004680001307983 */ /* 0x000f280000100a00 */
[----:B------:R-:W4:Y:S04]  /*2d510*/  LDL.LU R193, [R1+0xf0] ;  /* 0x0000f00001c17983 */ /* 0x000f280000300800 */
[----:B------:R-:W4:Y:S04]  /*2d520*/  LDL.64 R52, [R1+0x460] ;  /* 0x0004600001347983 */ /* 0x000f280000100a00 */
[----:B------:R-:W4:Y:S04]  /*2d530*/  LDL.LU R181, [R1+0x1208] ;  /* 0x0012080001b57983 */ /* 0x000f280000300800 */
[----:B------:R-:W4:Y:S04]  /*2d540*/  LDL.LU R189, [R1+0xec] ;  /* 0x0000ec0001bd7983 */ /* 0x000f280000300800 */
[----:B------:R-:W4:Y:S01]  /*2d550*/  LDL.64 R66, [R1+0x458] ;  /* 0x0004580001427983 */ /* 0x000f220000100a00 */
[----:B------:R-:W-:Y:S01]  /*2d560*/  LOP3.LUT R44, R208, 0x50, RZ, 0x3c, !PT ;  /* 0x00000050d02c7812 */ /* 0x000fe200078e3cff */
[----:B------:R-:W-:-:S02]  /*2d570*/  FMUL R45, R45, 1.4426950216293334961 ;  /* 0x3fb8aa3b2d2d7820 */ /* 0x000fc40000400000 */
[----:B------:R-:W4:Y:S04]  /*2d580*/  LDL.64 R58, [R1+0x450] ;  /* 0x00045000013a7983 */ /* 0x000f280000100a00 */
        /* <DEDUP_REMOVED lines=27> */
[----:B------:R0:W-:Y:S01]  /*2d740*/  MUFU.EX2 R50, R45 ;  /* 0x0000002d00327308 */ /* 0x0001e20000000800 */
[----:B------:R-:W-:-:S02]  /*2d750*/  LOP3.LUT R41, R208, 0x60, RZ, 0x3c, !PT ;  /* 0x00000060d0297812 */ /* 0x000fc400078e3cff */
[----:B--2---:R-:W-:Y:S04]  /*2d760*/  STS.U8 [R44+UR6+0x1a680], R93 ;  /* 0x01a6805d2c007988 */ /* 0x004fe80008000006 */
[----:B---3--:R-:W-:Y:S04]  /*2d770*/  STS.U8 [R44+UR6+0x1ba80], R137 ;  /* 0x01ba80892c007988 */ /* 0x008fe80008000006 */
[----:B----4-:R-:W-:Y:S04]  /*2d780*/  STS.U8 [R44+UR6+0x1ce80], R165 ;  /* 0x01ce80a52c007988 */ /* 0x010fe80008000006 */
[----:B------:R-:W-:Y:S04]  /*2d790*/  STS.U8 [R44+UR6+0x1e280], R164 ;  /* 0x01e280a42c007988 */ /* 0x000fe80008000006 */
[----:B------:R1:W-:Y:S02]  /*2d7a0*/  STS.U8 [R44+UR6+0x1f280], R173 ;  /* 0x01f280ad2c007988 */ /* 0x0003e40008000006 */
[--C-:B-1----:R-:W-:Y:S01]  /*2d7b0*/  FADD R44, R187, -R198.reuse ;  /* 0x800000c6bb2c7221 */ /* 0x102fe20000000000 */
[----:B0-----:R-:W-:Y:S01]  /*2d7c0*/  FADD R45, R216, -R198 ;  /* 0x800000c6d82d7221 */ /* 0x001fe20000000000 */
[----:B------:R-:W2:Y:S02]  /*2d7d0*/  LDL.LU R187, [R1+0x1204] ;  /* 0x0012040001bb7983 */ /* 0x000ea40000300800 */
[----:B------:R-:W-:-:S02]  /*2d7e0*/  FMUL R44, R44, 1.4426950216293334961 ;  /* 0x3fb8aa3b2c2c7820 */ /* 0x000fc40000400000 */
[----:B------:R-:W3:Y:S02]  /*2d7f0*/  LDL.64 R60, [R1+0x448] ;  /* 0x00044800013c7983 */ /* 0x000ee40000100a00 */
[----:B------:R0:W-:Y:S01]  /*2d800*/  MUFU.EX2 R51, R44 ;  /* 0x0000002c00337308 */ /* 0x0001e20000000800 */
[----:B------:R-:W-:Y:S01]  /*2d810*/  FMUL R47, R45, 1.4426950216293334961 ;  /* 0x3fb8aa3b2d2f7820 */ /* 0x000fe20000400000 */
[----:B------:R-:W4:Y:S01]  /*2d820*/  LDL.64 R64, [R1+0x440] ;  /* 0x0004400001407983 */ /* 0x000f220000100a00 */
[----:B------:R-:W-:-:S03]  /*2d830*/  IADD3 R46, P1, PT, R52, UR19, RZ ;  /* 0x00000013342e7c10 */ /* 0x000fc6000ff3e0ff */
[----:B------:R-:W2:Y:S01]  /*2d840*/  LDL.64 R62, [R1+0x438] ;  /* 0x00043800013e7983 */ /* 0x000ea20000100a00 */
[----:B0-----:R-:W-:-:S03]  /*2d850*/  IADD3 R44, P0, PT, R48, UR19, RZ ;  /* 0x00000013302c7c10 */ /* 0x001fc6000ff1e0ff */
[----:B------:R0:W-:Y:S01]  /*2d860*/  STS.U8 [R41+UR6+0x19f00], R42 ;  /* 0x019f002a29007988 */ /* 0x0001e20008000006 */
[----:B------:R-:W-:-:S03]  /*2d870*/  IADD3.X R45, PT, PT, R49, UR4, RZ, P0, !PT ;  /* 0x00000004312d7c10 */ /* 0x000fc600087fe4ff */
[----:B------:R-:W2:Y:S04]  /*2d880*/  LDL.64 R74, [R1+0x430] ;  /* 0x00043000014a7983 */ /* 0x000ea80000100a00 */
[----:B------:R-:W2:Y:S01]  /*2d890*/  LDL.64 R68, [R1+0x420] ;  /* 0x0004200001447983 */ /* 0x000ea20000100a00 */
[----:B0-----:R0:W-:Y:S03]  /*2d8a0*/  MUFU.EX2 R42, R47 ;  /* 0x0000002f002a7308 */ /* 0x0011e60000000800 */
[----:B------:R-:W2:Y:S04]  /*2d8b0*/  LDL.64 R70, [R1+0x418] ;  /* 0x0004180001467983 */ /* 0x000ea80000100a00 */
[----:B------:R-:W2:Y:S01]  /*2d8c0*/  LDL.64 R72, [R1+0x410] ;  /* 0x0004100001487983 */ /* 0x000ea20000100a00 */
[----:B0-----:R-:W-:-:S03]  /*2d8d0*/  IADD3.X R47, PT, PT, R53, UR4, RZ, P1, !PT ;  /* 0x00000004352f7c10 */ /* 0x001fc60008ffe4ff */
[----:B------:R-:W2:Y:S04]  /*2d8e0*/  LDL.64 R88, [R1+0x408] ;  /* 0x0004080001587983 */ /* 0x000ea80000100a00 */
[----:B------:R0:W2:Y:S04]  /*2d8f0*/  LDG.E.U8 R53, desc[UR20][R44.64] ;  /* 0x000000142c357981 */ /* 0x0000a8000c1e1100 */
[----:B------:R-:W2:Y:S04]  /*2d900*/  LDL.64 R76, [R1+0x400] ;  /* 0x00040000014c7983 */ /* 0x000ea80000100a00 */
[----:B------:R-:W2:Y:S01]  /*2d910*/  LDL.64 R78, [R1+0x3f8] ;  /* 0x0003f800014e7983 */ /* 0x000ea20000100a00 */
[----:B0-----:R-:W-:-:S03]  /*2d920*/  IADD3 R44, P0, PT, R66, UR19, RZ ;  /* 0x00000013422c7c10 */ /* 0x001fc6000ff1e0ff */
[----:B------:R-:W2:Y:S01]  /*2d930*/  LDL.64 R82, [R1+0x3f0] ;  /* 0x0003f00001527983 */ /* 0x000ea20000100a00 */
[----:B------:R-:W-:-:S03]  /*2d940*/  IADD3.X R45, PT, PT, R67, UR4, RZ, P0, !PT ;  /* 0x00000004432d7c10 */ /* 0x000fc600087fe4ff */
[----:B------:R-:W2:Y:S04]  /*2d950*/  LDL.64 R66, [R1+0x428] ;  /* 0x0004280001427983 */ /* 0x000ea80000100a00 */
[----:B------:R-:W2:Y:S04]  /*2d960*/  LDL.64 R80, [R1+0x3e8] ;  /* 0x0003e80001507983 */ /* 0x000ea80000100a00 */
[----:B------:R-:W2:Y:S04]  /*2d970*/  LDL.64 R134, [R1+0x3e0] ;  /* 0x0003e00001867983 */ /* 0x000ea80000100a00 */
[----:B------:R-:W2:Y:S01]  /*2d980*/  LDL.64 R132, [R1+0x3d8] ;  /* 0x0003d80001847983 */ /* 0x000ea20000100a00 */
[----:B------:R-:W-:-:S03]  /*2d990*/  FADD R48, R193, -R198 ;  /* 0x800000c6c1307221 */ /* 0x000fc60000000000 */
[----:B------:R0:W2:Y:S01]  /*2d9a0*/  LDG.E.U8 R54, desc[UR20][R46.64] ;  /* 0x000000142e367981 */ /* 0x0000a2000c1e1100 */
[----:B------:R-:W-:Y:S01]  /*2d9b0*/  FMUL R48, R48, 1.4426950216293334961 ;  /* 0x3fb8aa3b30307820 */ /* 0x000fe20000400000 */
[----:B------:R-:W-:Y:S02]  /*2d9c0*/  FADD R49, R252, -R198 ;  /* 0x800000c6fc317221 */ /* 0x000fe40000000000 */
[----:B------:R4:W2:Y:S01]  /*2d9d0*/  LDG.E.U8 R57, desc[UR20][R44.64] ;  /* 0x000000142c397981 */ /* 0x0008a2000c1e1100 */
[----:B------:R3:W-:Y:S03]  /*2d9e0*/  MUFU.EX2 R52, R48 ;  /* 0x0000003000347308 */ /* 0x0007e60000000800 */
[----:B------:R-:W2:Y:S01]  /*2d9f0*/  LDL.64 R90, [R1+0x3c8] ;  /* 0x0003c800015a7983 */ /* 0x000ea20000100a00 */
[----:B0-----:R-:W-:-:S03]  /*2da00*/  IADD3 R46, P1, PT, R58, UR19, RZ ;  /* 0x000000133a2e7c10 */ /* 0x001fc6000ff3e0ff */
[----:B------:R-:W2:Y:S01]  /*2da10*/  LDL.64 R142, [R1+0x3c0] ;  /* 0x0003c000018e7983 */ /* 0x000ea20000100a00 */
[----:B------:R-:W-:Y:S01]  /*2da20*/  IADD3.X R47, PT, PT, R59, UR4, RZ, P1, !PT ;  /* 0x000000043b2f7c10 */ /* 0x000fe20008ffe4ff */
[----:B------:R-:W-:Y:S02]  /*2da30*/  FMUL R58, R49, 1.4426950216293334961 ;  /* 0x3fb8aa3b313a7820 */ /* 0x000fe40000400000 */
[----:B------:R-:W2:Y:S04]  /*2da40*/  LDL.64 R140, [R1+0x3b8] ;  /* 0x0003b800018c7983 */ /* 0x000ea80000100a00 */
[----:B------:R2:W2:Y:S04]  /*2da50*/  LDG.E.U8 R59, desc[UR20][R46.64] ;  /* 0x000000142e3b7981 */ /* 0x0004a8000c1e1100 */
[----:B------:R-:W2:Y:S04]  /*2da60*/  LDL.64 R138, [R1+0x3b0] ;  /* 0x0003b000018a7983 */ /* 0x000ea80000100a00 */
        /* <DEDUP_REMOVED lines=17> */
[----:B------:R-:W-:Y:S04]  /*2db80*/  STS.U8 [R41+UR6+0x18300], R180 ;  /* 0x018300b429007988 */ /* 0x000fe80008000006 */
[----:B------:R0:W-:Y:S04]  /*2db90*/  STS.U8 [R41+UR6+0x18700], R181 ;  /* 0x018700b529007988 */ /* 0x0001e80008000006 */
[----:B------:R-:W2:Y:S04]  /*2dba0*/  LDL.64 R176, [R1+0x2e8] ;  /* 0x0002e80001b07983 */ /* 0x000ea80000100a00 */
[----:B0-----:R-:W2:Y:S01]  /*2dbb0*/  LDL.64 R180, [R1+0x2f0] ;  /* 0x0002f00001b47983 */ /* 0x001ea20000100a00 */
[----:B---3--:R-:W-:-:S02]  /*2dbc0*/  IADD3 R48, P0, PT, R60, UR19, RZ ;  /* 0x000000133c307c10 */ /* 0x008fc4000ff1e0ff */
[----:B----4-:R-:W-:Y:S02]  /*2dbd0*/  IADD3 R44, P1, PT, R64, UR19, RZ ;  /* 0x00000013402c7c10 */ /* 0x010fe4000ff3e0ff */
[----:B------:R-:W-:Y:S02]  /*2dbe0*/  IADD3.X R49, PT, PT, R61, UR4, RZ, P0, !PT ;  /* 0x000000043d317c10 */ /* 0x000fe400087fe4ff */
[----:B--2---:R-:W-:Y:S02]  /*2dbf0*/  IADD3 R46, P0, PT, R62, UR19, RZ ;  /* 0x000000133e2e7c10 */ /* 0x004fe4000ff1e0ff */
[----:B------:R-:W-:Y:S01]  /*2dc00*/  IADD3.X R45, PT, PT, R65, UR4, RZ, P1, !PT ;  /* 0x00000004412d7c10 */ /* 0x000fe20008ffe4ff */
[----:B------:R0:W2:Y:S01]  /*2dc10*/  LDG.E.U8 R61, desc[UR20][R48.64] ;  /* 0x00000014303d7981 */ /* 0x0000a2000c1e1100 */
[----:B------:R-:W-:-:S03]  /*2dc20*/  IADD3.X R47, PT, PT, R63, UR4, RZ, P0, !PT ;  /* 0x000000043f2f7c10 */ /* 0x000fc600087fe4ff */
[----:B------:R1:W3:Y:S04]  /*2dc30*/  LDG.E.U8 R63, desc[UR20][R44.64] ;  /* 0x000000142c3f7981 */ /* 0x0002e8000c1e1100 */
[----:B------:R4:W2:Y:S01]  /*2dc40*/  LDG.E.U8 R64, desc[UR20][R46.64] ;  /* 0x000000142e407981 */ /* 0x0008a2000c1e1100 */
[----:B0-----:R-:W-:Y:S01]  /*2dc50*/  FADD R48, R250, -R198 ;  /* 0x800000c6fa307221 */ /* 0x001fe20000000000 */
[----:B-1----:R-:W-:-:S03]  /*2dc60*/  IADD3 R44, P0, PT, R74, UR19, RZ ;  /* 0x000000134a2c7c10 */ /* 0x002fc6000ff1e0ff */
[----:B------:R-:W-:Y:S01]  /*2dc70*/  FMUL R48, R48, 1.4426950216293334961 ;  /* 0x3fb8aa3b30307820 */ /* 0x000fe20000400000 */
[----:B------:R-:W-:Y:S01]  /*2dc80*/  FADD R49, R248, -R198 ;  /* 0x800000c6f8317221 */ /* 0x000fe20000000000 */
[----:B------:R-:W-:Y:S02]  /*2dc90*/  IADD3.X R45, PT, PT, R75, UR4, RZ, P0, !PT ;  /* 0x000000044b2d7c10 */ /* 0x000fe400087fe4ff */
[----:B------:R0:W-:Y:S02]  /*2dca0*/  MUFU.EX2 R62, R48 ;  /* 0x00000030003e7308 */ /* 0x0001e40000000800 */
[----:B0-----:R-:W-:Y:S02]  /*2dcb0*/  IADD3 R48, P0, PT, R68, UR19, RZ ;  /* 0x0000001344307c10 */ /* 0x001fe4000ff1e0ff */
[----:B----4-:R-:W-:Y:S02]  /*2dcc0*/  IADD3 R46, P1, PT, R66, UR19, RZ ;  /* 0x00000013422e7c10 */ /* 0x010fe4000ff3e0ff */
[----:B------:R0:W4:Y:S02]  /*2dcd0*/  LDG.E.U8 R66, desc[UR20][R44.64] ;  /* 0x000000142c427981 */ /* 0x000124000c1e1100 */
[----:B------:R-:W-:Y:S01]  /*2dce0*/  IADD3.X R47, PT, PT, R67, UR4, RZ, P1, !PT ;  /* 0x00000004432f7c10 */ /* 0x000fe20008ffe4ff */
[----:B------:R-:W-:Y:S01]  /*2dcf0*/  FMUL R67, R49, 1.4426950216293334961 ;  /* 0x3fb8aa3b31437820 */ /* 0x000fe20000400000 */
[----:B------:R-:W-:-:S03]  /*2dd00*/  IADD3.X R49, PT, PT, R69, UR4, RZ, P0, !PT ;  /* 0x0000000445317c10 */ /* 0x000fc600087fe4ff */
[----:B------:R1:W2:Y:S01]  /*2dd10*/  LDG.E.U8 R68, desc[UR20][R46.64] ;  /* 0x000000142e447981 */ /* 0x0002a2000c1e1100 */
[----:B0-----:R-:W-:-:S03]  /*2dd20*/  IADD3 R44, P1, PT, R70, UR19, RZ ;  /* 0x00000013462c7c10 */ /* 0x001fc6000ff3e0ff */
[----:B------:R0:W2:Y:S01]  /*2dd30*/  LDG.E.U8 R70, desc[UR20][R48.64] ;  /* 0x0000001430467981 */ /* 0x0000a2000c1e1100 */
[----:B------:R-:W-:Y:S02]  /*2dd40*/  IADD3.X R45, PT, PT, R71, UR4, RZ, P1, !PT ;  /* 0x00000004472d7c10 */ /* 0x000fe40008ffe4ff */
[----:B-1----:R-:W-:-:S03]  /*2dd50*/  IADD3 R46, P0, PT, R72, UR19, RZ ;  /* 0x00000013482e7c10 */ /* 0x002fc6000ff1e0ff */
[----:B------:R1:W2:Y:S01]  /*2dd60*/  LDG.E.U8 R72, desc[UR20][R44.64] ;  /* 0x000000142c487981 */ /* 0x0002a2000c1e1100 */
[----:B------:R-:W-:Y:S01]  /*2dd70*/  IADD3.X R47, PT, PT, R73, UR4, RZ, P0, !PT ;  /* 0x00000004492f7c10 */ /* 0x000fe200087fe4ff */
[----:B0-----:R-:W-:-:S04]  /*2dd80*/  FADD R48, R246, -R198 ;  /* 0x800000c6f6307221 */ /* 0x001fc80000000000 */
[----:B------:R0:W2:Y:S01]  /*2dd90*/  LDG.E.U8 R73, desc[UR20][R46.64] ;  /* 0x000000142e497981 */ /* 0x0000a2000c1e1100 */
[----:B------:R-:W-:Y:S01]  /*2dda0*/  FMUL R48, R48, 1.4426950216293334961 ;  /* 0x3fb8aa3b30307820 */ /* 0x000fe20000400000 */
[----:B-1----:R-:W-:Y:S01]  /*2ddb0*/  IADD3 R44, P0, PT, R88, UR19, RZ ;  /* 0x00000013582c7c10 */ /* 0x002fe2000ff1e0ff */
[----:B------:R-:W-:Y:S02]  /*2ddc0*/  FADD R49, R243, -R198 ;  /* 0x800000c6f3317221 */ /* 0x000fe40000000000 */
[----:B------:R1:W-:Y:S01]  /*2ddd0*/  MUFU.EX2 R71, R48 ;  /* 0x0000003000477308 */ /* 0x0003e20000000800 */
[----:B------:R-:W-:Y:S02]  /*2dde0*/  IADD3.X R45, PT, PT, R89, UR4, RZ, P0, !PT ;  /* 0x00000004592d7c10 */ /* 0x000fe400087fe4ff */
[----:B------:R-:W2:Y:S01]  /*2ddf0*/  LDL.64 R88, [R1+0x3d0] ;  /* 0x0003d00001587983 */ /* 0x000ea20000100a00 */
[----:B0-----:R-:W-:-:S03]  /*2de00*/  IADD3 R46, P1, PT, R76, UR19, RZ ;  /* 0x000000134c2e7c10 */ /* 0x001fc6000ff3e0ff */
[----:B------:R0:W3:Y:S01]  /*2de10*/  LDG.E.U8 R75, desc[UR20][R44.64] ;  /* 0x000000142c4b7981 */ /* 0x0000e2000c1e1100 */
[----:B------:R-:W-:Y:S02]  /*2de20*/  IADD3.X R47, PT, PT, R77, UR4, RZ, P1, !PT ;  /* 0x000000044d2f7c10 */ /* 0x000fe40008ffe4ff */
[----:B-1----:R-:W-:Y:S01]  /*2de30*/  IADD3 R48, P0, PT, R78, UR19, RZ ;  /* 0x000000134e307c10 */ /* 0x002fe2000ff1e0ff */
[----:B------:R-:W-:Y:S02]  /*2de40*/  FMUL R76, R49, 1.4426950216293334961 ;  /* 0x3fb8aa3b314c7820 */ /* 0x000fe40000400000 */
[----:B------:R1:W3:Y:S01]  /*2de50*/  LDG.E.U8 R77, desc[UR20][R46.64] ;  /* 0x000000142e4d7981 */ /* 0x0002e2000c1e1100 */
[----:B------:R-:W-:Y:S02]  /*2de60*/  IADD3.X R49, PT, PT, R79, UR4, RZ, P0, !PT ;  /* 0x000000044f317c10 */ /* 0x000fe400087fe4ff */
[----:B0-----:R-:W-:-:S03]  /*2de70*/  IADD3 R44, P1, PT, R82, UR19, RZ ;  /* 0x00000013522c7c10 */ /* 0x001fc6000ff3e0ff */
[----:B------:R-:W3:Y:S01]  /*2de80*/  LDG.E.U8 R79, desc[UR20][R48.64] ;  /* 0x00000014304f7981 */ /* 0x000ee2000c1e1100 */
[----:B-1----:R-:W-:Y:S02]  /*2de90*/  IADD3 R46, P0, PT, R80, UR19, RZ ;  /* 0x00000013502e7c10 */ /* 0x002fe4000ff1e0ff */
[----:B------:R-:W-:Y:S02]  /*2dea0*/  IADD3.X R45, PT, PT, R83, UR4, RZ, P1, !PT ;  /* 0x00000004532d7c10 */ /* 0x000fe40008ffe4ff */
[----:B------:R-:W-:-:S03]  /*2deb0*/  IADD3.X R47, PT, PT, R81, UR4, RZ, P0, !PT ;  /* 0x00000004512f7c10 */ /* 0x000fc600087fe4ff */
[----:B------:R0:W3:Y:S04]  /*2dec0*/  LDG.E.U8 R81, desc[UR20][R44.64] ;  /* 0x000000142c517981 */ /* 0x0000e8000c1e1100 */
[----:B------:R1:W3:Y:S01]  /*2ded0*/  LDG.E.U8 R82, desc[UR20][R46.64] ;  /* 0x000000142e527981 */ /* 0x0002e2000c1e1100 */
[----:B0-----:R-:W-:Y:S02]  /*2dee0*/  IADD3 R44, P0, PT, R134, UR19, RZ ;  /* 0x00000013862c7c10 */ /* 0x001fe4000ff1e0ff */
[----:B-1----:R-:W-:Y:S02]  /*2def0*/  IADD3 R46, P1, PT, R132, UR19, RZ ;  /* 0x00000013842e7c10 */ /* 0x002fe4000ff3e0ff */
[----:B------:R-:W-:Y:S02]  /*2df00*/  IADD3.X R45, PT, PT, R135, UR4, RZ, P0, !PT ;  /* 0x00000004872d7c10 */ /* 0x000fe400087fe4ff */
[----:B------:R-:W-:Y:S01]  /*2df10*/  IADD3.X R47, PT, PT, R133, UR4, RZ, P1, !PT ;  /* 0x00000004852f7c10 */ /* 0x000fe20008ffe4ff */
[----:B------:R-:W3:Y:S04]  /*2df20*/  LDL.64 R134, [R1+0x3a0] ;  /* 0x0003a00001867983 */ /* 0x000ee80000100a00 */
[----:B------:R-:W4:Y:S01]  /*2df30*/  LDL.64 R132, [R1+0x3a8] ;  /* 0x0003a80001847983 */ /* 0x000f220000100a00 */
[--C-:B------:R-:W-:Y:S01]  /*2df40*/  FADD R48, R241, -R198.reuse ;  /* 0x800000c6f1307221 */ /* 0x100fe20000000000 */
[----:B------:R-:W-:-:S02]  /*2df50*/  FADD R49, R237, -R198 ;  /* 0x800000c6ed317221 */ /* 0x000fc40000000000 */
[----:B------:R0:W4:Y:S01]  /*2df60*/  LDG.E.U8 R84, desc[UR20][R44.64] ;  /* 0x000000142c547981 */ /* 0x000122000c1e1100 */
[----:B------:R-:W-:-:S04]  /*2df70*/  FMUL R48, R48, 1.4426950216293334961 ;  /* 0x3fb8aa3b30307820 */ /* 0x000fc80000400000 */
[----:B------:R2:W-:Y:S01]  /*2df80*/  MUFU.EX2 R80, R48 ;  /* 0x0000003000507308 */ /* 0x0005e20000000800 */
[----:B------:R-:W-:Y:S01]  /*2df90*/  FMUL R86, R49, 1.4426950216293334961 ;  /* 0x3fb8aa3b31567820 */ /* 0x000fe20000400000 */
[----:B0-----:R-:W-:-:S04]  /*2dfa0*/  IADD3 R44, P1, PT, R90, UR19, RZ ;  /* 0x000000135a2c7c10 */ /* 0x001fc8000ff3e0ff */
[----:B------:R-:W-:-:S05]  /*2dfb0*/  IADD3.X R45, PT, PT, R91, UR4, RZ, P1, !PT ;  /* 0x000000045b2d7c10 */ /* 0x000fca0008ffe4ff */
[----:B------:R-:W4:Y:S01]  /*2dfc0*/  LDG.E.U8 R93, desc[UR20][R44.64] ;  /* 0x000000142c5d7981 */ /* 0x000f22000c1e1100 */
[----:B--2---:R-:W-:-:S03]  /*2dfd0*/  IADD3 R48, P0, PT, R88, UR19, RZ ;  /* 0x0000001358307c10 */ /* 0x004fc6000ff1e0ff */
[----:B------:R0:W2:Y:S01]  /*2dfe0*/  LDG.E.U8 R88, desc[UR20][R46.64] ;  /* 0x000000142e587981 */ /* 0x0000a2000c1e1100 */
[----:B------:R-:W-:-:S05]  /*2dff0*/  IADD3.X R49, PT, PT, R89, UR4, RZ, P0, !PT ;  /* 0x0000000459317c10 */ /* 0x000fca00087fe4ff */
[----:B------:R1:W2:Y:S01]  /*2e000*/  LDG.E.U8 R90, desc[UR20][R48.64] ;  /* 0x00000014305a7981 */ /* 0x0002a2000c1e1100 */
[----:B0-----:R-:W-:-:S04]  /*2e010*/  IADD3 R46, P0, PT, R142, UR19, RZ ;  /* 0x000000138e2e7c10 */ /* 0x001fc8000ff1e0ff */
[----:B------:R-:W-:Y:S02]  /*2e020*/  IADD3.X R47, PT, PT, R143, UR4, RZ, P0, !PT ;  /* 0x000000048f2f7c10 */ /* 0x000fe400087fe4ff */
[----:B------:R-:W-:Y:S01]  /*2e030*/  IADD3 R44, P0, PT, R140, UR19, RZ ;  /* 0x000000138c2c7c10 */ /* 0x000fe2000ff1e0ff */
[--C-:B-1----:R-:W-:Y:S01]  /*2e040*/  FADD R48, R233, -R198.reuse ;  /* 0x800000c6e9307221 */ /* 0x102fe20000000000 */
[----:B------:R-:W2:Y:S02]  /*2e050*/  LDL.64 R142, [R1+0x380] ;  /* 0x00038000018e7983 */ /* 0x000ea40000100a00 */
[----:B------:R-:W-:Y:S01]  /*2e060*/  IADD3.X R45, PT, PT, R141, UR4, RZ, P0, !PT ;  /* 0x000000048d2d7c10 */ /* 0x000fe200087fe4ff */
[----:B------:R-:W-:Y:S01]  /*2e070*/  FMUL R48, R48, 1.4426950216293334961 ;  /* 0x3fb8aa3b30307820 */ /* 0x000fe20000400000 */
[----:B------:R0:W2:Y:S04]  /*2e080*/  LDG.E.U8 R95, desc[UR20][R46.64] ;  /* 0x000000142e5f7981 */ /* 0x0000a8000c1e1100 */
[----:B------:R-:W2:Y:S01]  /*2e090*/  LDL.64 R140, [R1+0x388] ;  /* 0x00038800018c7983 */ /* 0x000ea20000100a00 */
[----:B------:R4:W-:Y:S01]  /*2e0a0*/  MUFU.EX2 R91, R48 ;  /* 0x00000030005b7308 */ /* 0x0009e20000000800 */
[----:B------:R-:W-:-:S02]  /*2e0b0*/  FADD R49, R229, -R198 ;  /* 0x800000c6e5317221 */ /* 0x000fc40000000000 */
[----:B------:R3:W2:Y:S01]  /*2e0c0*/  LDG.E.U8 R99, desc[UR20][R44.64] ;  /* 0x000000142c637981 */ /* 0x0006a2000c1e1100 */
[----:B0-----:R-:W-:-:S04]  /*2e0d0*/  IADD3 R46, P1, PT, R138, UR19, RZ ;  /* 0x000000138a2e7c10 */ /* 0x001fc8000ff3e0ff */
[----:B------:R-:W-:Y:S01]  /*2e0e0*/  IADD3.X R47, PT, PT, R139, UR4, RZ, P1, !PT ;  /* 0x000000048b2f7c10 */ /* 0x000fe20008ffe4ff */
[----:B------:R-:W-:Y:S01]  /*2e0f0*/  FMUL R101, R49, 1.4426950216293334961 ;  /* 0x3fb8aa3b31657820 */ /* 0x000fe20000400000 */
[----:B---3--:R-:W-:Y:S02]  /*2e100*/  IADD3 R44, P1, PT, R134, UR19, RZ ;  /* 0x00000013862c7c10 */ /* 0x008fe4000ff3e0ff */
[----:B----4-:R-:W-:Y:S02]  /*2e110*/  IADD3 R48, P0, PT, R132, UR19, RZ ;  /* 0x0000001384307c10 */ /* 0x010fe4000ff1e0ff */
[----:B------:R0:W3:Y:S01]  /*2e120*/  LDG.E.U8 R132, desc[UR20][R46.64] ;  /* 0x000000142e847981 */ /* 0x0000e2000c1e1100 */
[----:B------:R-:W-:Y:S02]  /*2e130*/  IADD3.X R45, PT, PT, R135, UR4, RZ, P1, !PT ;  /* 0x00000004872d7c10 */ /* 0x000fe40008ffe4ff */
[----:B------:R-:W-:-:S05]  /*2e140*/  IADD3.X R49, PT, PT, R133, UR4, RZ, P0, !PT ;  /* 0x0000000485317c10 */ /* 0x000fca00087fe4ff */
[----:B------:R1:W4:Y:S01]  /*2e150*/  LDG.E.U8 R134, desc[UR20][R48.64] ;  /* 0x0000001430867981 */ /* 0x000322000c1e1100 */
[----:B0-----:R-:W-:-:S03]  /*2e160*/  IADD3 R46, P0, PT, R136, UR19, RZ ;  /* 0x00000013882e7c10 */ /* 0x001fc6000ff1e0ff */
[----:B------:R0:W3:Y:S01]  /*2e170*/  LDG.E.U8 R136, desc[UR20][R44.64] ;  /* 0x000000142c887981 */ /* 0x0000e2000c1e1100 */
[----:B------:R-:W-:Y:S01]  /*2e180*/  IADD3.X R47, PT, PT, R137, UR4, RZ, P0, !PT ;  /* 0x00000004892f7c10 */ /* 0x000fe200087fe4ff */
[----:B-1----:R-:W-:-:S04]  /*2e190*/  FADD R48, R225, -R198 ;  /* 0x800000c6e1307221 */ /* 0x002fc80000000000 */
[----:B------:R1:W3:Y:S01]  /*2e1a0*/  LDG.E.U8 R137, desc[UR20][R46.64] ;  /* 0x000000142e897981 */ /* 0x0002e2000c1e1100 */
[----:B0-----:R-:W-:-:S04]  /*2e1b0*/  IADD3 R44, P0, PT, R148, UR19, RZ ;  /* 0x00000013942c7c10 */ /* 0x001fc8000ff1e0ff */
[----:B------:R-:W-:Y:S02]  /*2e1c0*/  IADD3.X R45, PT, PT, R149, UR4, RZ, P0, !PT ;  /* 0x00000004952d7c10 */ /* 0x000fe400087fe4ff */
[----:B------:R-:W3:Y:S01]  /*2e1d0*/  LDL.64 R148, [R1+0x360] ;  /* 0x0003600001947983 */ /* 0x000ee20000100a00 */
[----:B------:R-:W-:Y:S01]  /*2e1e0*/  FMUL R48, R48, 1.4426950216293334961 ;  /* 0x3fb8aa3b30307820 */ /* 0x000fe20000400000 */
[----:B------:R-:W-:Y:S02]  /*2e1f0*/  FADD R49, R210, -R198 ;  /* 0x800000c6d2317221 */ /* 0x000fe40000000000 */
[----:B------:R0:W4:Y:S01]  /*2e200*/  LDG.E.U8 R139, desc[UR20][R44.64] ;  /* 0x000000142c8b7981 */ /* 0x000122000c1e1100 */
[----:B------:R2:W-:Y:S03]  /*2e210*/  MUFU.EX2 R135, R48 ;  /* 0x0000003000877308 */ /* 0x0005e60000000800 */
[----:B------:R0:W-:Y:S04]  /*2e220*/  STS.U8 [R41+UR6+0x19b00], R187 ;  /* 0x019b00bb29007988 */ /* 0x0001e80008000006 */
[----:B0-----:R-:W4:Y:S01]  /*2e230*/  LDL.64 R186, [R1+0x2d8] ;  /* 0x0002d80001ba7983 */ /* 0x001f220000100a00 */
[----:B--2---:R-:W-:-:S02]  /*2e240*/  IADD3 R48, P0, PT, R142, UR19, RZ ;  /* 0x000000138e307c10 */ /* 0x004fc4000ff1e0ff */
[----:B-1----:R-:W-:-:S04]  /*2e250*/  IADD3 R46, P1, PT, R140, UR19, RZ ;  /* 0x000000138c2e7c10 */ /* 0x002fc8000ff3e0ff */
[----:B------:R-:W-:Y:S02]  /*2e260*/  IADD3.X R47, PT, PT, R141, UR4, RZ, P1, !PT ;  /* 0x000000048d2f7c10 */ /* 0x000fe40008ffe4ff */
[----:B------:R-:W-:Y:S01]  /*2e270*/  IADD3 R44, P1, PT, R146, UR19, RZ ;  /* 0x00000013922c7c10 */ /* 0x000fe2000ff3e0ff */
[----:B------:R-:W-:Y:S01]  /*2e280*/  FMUL R140, R49, 1.4426950216293334961 ;  /* 0x3fb8aa3b318c7820 */ /* 0x000fe20000400000 */
[----:B------:R-:W-:Y:S01]  /*2e290*/  IADD3.X R49, PT, PT, R143, UR4, RZ, P0, !PT ;  /* 0x000000048f317c10 */ /* 0x000fe200087fe4ff */
[----:B------:R0:W2:Y:S01]  /*2e2a0*/  LDG.E.U8 R142, desc[UR20][R46.64] ;  /* 0x000000142e8e7981 */ /* 0x0000a2000c1e1100 */
[----:B------:R-:W-:-:S03]  /*2e2b0*/  IADD3.X R45, PT, PT, R147, UR4, RZ, P1, !PT ;  /* 0x00000004932d7c10 */ /* 0x000fc60008ffe4ff */
[----:B------:R1:W2:Y:S01]  /*2e2c0*/  LDG.E.U8 R143, desc[UR20][R48.64] ;  /* 0x00000014308f7981 */ /* 0x0002a2000c1e1100 */
[----:B0-----:R-:W-:-:S04]  /*2e2d0*/  IADD3 R46, P0, PT, R144, UR19, RZ ;  /* 0x00000013902e7c10 */ /* 0x001fc8000ff1e0ff */
[----:B------:R-:W-:Y:S01]  /*2e2e0*/  IADD3.X R47, PT, PT, R145, UR4, RZ, P0, !PT ;  /* 0x00000004912f7c10 */ /* 0x000fe200087fe4ff */
[----:B-1----:R-:W-:Y:S01]  /*2e2f0*/  FADD R48, R205, -R198 ;  /* 0x800000c6cd307221 */ /* 0x002fe20000000000 */
[----:B------:R0:W2:Y:S03]  /*2e300*/  LDG.E.U8 R145, desc[UR20][R44.64] ;  /* 0x000000142c917981 */ /* 0x0000a6000c1e1100 */
[----:B------:R-:W-:Y:S01]  /*2e310*/  FMUL R48, R48, 1.4426950216293334961 ;  /* 0x3fb8aa3b30307820 */ /* 0x000fe20000400000 */
[----:B------:R3:W2:Y:S01]  /*2e320*/  LDG.E.U8 R146, desc[UR20][R46.64] ;  /* 0x000000142e927981 */ /* 0x0006a2000c1e1100 */
[----:B0-----:R-:W-:-:S04]  /*2e330*/  IADD3 R44, P0, PT, R156, UR19, RZ ;  /* 0x000000139c2c7c10 */ /* 0x001fc8000ff1e0ff */
[----:B------:R-:W-:Y:S01]  /*2e340*/  IADD3.X R45, PT, PT, R157, UR4, RZ, P0, !PT ;  /* 0x000000049d2d7c10 */ /* 0x000fe200087fe4ff */
[----:B------:R0:W-:Y:S01]  /*2e350*/  MUFU.EX2 R144, R48 ;  /* 0x0000003000907308 */ /* 0x0001e20000000800 */
[----:B------:R-:W-:Y:S01]  /*2e360*/  FADD R49, R203, -R198 ;  /* 0x800000c6cb317221 */ /* 0x000fe20000000000 */
[----:B---3--:R-:W-:Y:S02]  /*2e370*/  IADD3 R46, P1, PT, R148, UR19, RZ ;  /* 0x00000013942e7c10 */ /* 0x008fe4000ff3e0ff */
[----:B0-----:R-:W-:Y:S01]  /*2e380*/  IADD3 R48, P0, PT, R150, UR19, RZ ;  /* 0x0000001396307c10 */ /* 0x001fe2000ff1e0ff */
[----:B------:R0:W3:Y:S01]  /*2e390*/  LDG.E.U8 R148, desc[UR20][R44.64] ;  /* 0x000000142c947981 */ /* 0x0000e2000c1e1100 */
[----:B------:R-:W-:Y:S01]  /*2e3a0*/  IADD3.X R47, PT, PT, R149, UR4, RZ, P1, !PT ;  /* 0x00000004952f7c10 */ /* 0x000fe20008ffe4ff */
[----:B------:R-:W-:Y:S01]  /*2e3b0*/  FMUL R149, R49, 1.4426950216293334961 ;  /* 0x3fb8aa3b31957820 */ /* 0x000fe20000400000 */
[----:B------:R-:W-:-:S03]  /*2e3c0*/  IADD3.X R49, PT, PT, R151, UR4, RZ, P0, !PT ;  /* 0x0000000497317c10 */ /* 0x000fc600087fe4ff */
[----:B------:R1:W2:Y:S01]  /*2e3d0*/  LDG.E.U8 R151, desc[UR20][R46.64] ;  /* 0x000000142e977981 */ /* 0x0002a2000c1e1100 */
[----:B0-----:R-:W-:-:S04]  /*2e3e0*/  IADD3 R44, P1, PT, R152, UR19, RZ ;  /* 0x00000013982c7c10 */ /* 0x001fc8000ff3e0ff */
[----:B------:R-:W-:Y:S02]  /*2e3f0*/  IADD3.X R45, PT, PT, R153, UR4, RZ, P1, !PT ;  /* 0x00000004992d7c10 */ /* 0x000fe40008ffe4ff */
[----:B-1----:R-:W-:Y:S01]  /*2e400*/  IADD3 R46, P0, PT, R154, UR19, RZ ;  /* 0x000000139a2e7c10 */ /* 0x002fe2000ff1e0ff */
[----:B------:R0:W2:Y:S03]  /*2e410*/  LDG.E.U8 R153, desc[UR20][R48.64] ;  /* 0x0000001430997981 */ /* 0x0000a6000c1e1100 */
[----:B------:R-:W-:Y:S01]  /*2e420*/  IADD3.X R47, PT, PT, R155, UR4, RZ, P0, !PT ;  /* 0x000000049b2f7c10 */ /* 0x000fe200087fe4ff */
[----:B------:R1:W2:Y:S01]  /*2e430*/  LDG.E.U8 R154, desc[UR20][R44.64] ;  /* 0x000000142c9a7981 */ /* 0x0002a2000c1e1100 */
[----:B------:R-:W-:-:S03]  /*2e440*/  FADD R156, R200, -R198 ;  /* 0x800000c6c89c7221 */ /* 0x000fc60000000000 */
[----:B------:R-:W-:Y:S01]  /*2e450*/  STS.U8 [R41+UR6+0x19300], R184 ;  /* 0x019300b829007988 */ /* 0x000fe20008000006 */
[----:B0-----:R-:W-:-:S03]  /*2e460*/  FADD R48, R201, -R198 ;  /* 0x800000c6c9307221 */ /* 0x001fc60000000000 */
[----:B------:R-:W2:Y:S01]  /*2e470*/  LDL.64 R200, [R1+0x2e0] ;  /* 0x0002e00001c87983 */ /* 0x000ea20000100a00 */
[----:B-1----:R-:W-:-:S03]  /*2e480*/  IADD3 R44, P0, PT, R164, UR19, RZ ;  /* 0x00000013a42c7c10 */ /* 0x002fc6000ff1e0ff */
[----:B------:R0:W-:Y:S01]  /*2e490*/  STS.U8 [R41+UR6+0x19700], R185 ;  /* 0x019700b929007988 */ /* 0x0001e20008000006 */
[----:B------:R-:W-:-:S03]  /*2e4a0*/  IADD3.X R45, PT, PT, R165, UR4, RZ, P0, !PT ;  /* 0x00000004a52d7c10 */ /* 0x000fc600087fe4ff */
[----:B------:R-:W2:Y:S04]  /*2e4b0*/  LDL.64 R164, [R1+0x308] ;  /* 0x0003080001a47983 */ /* 0x000ea80000100a00 */
[----:B------:R-:W-:Y:S04]  /*2e4c0*/  STS.U8 [R41+UR6+0x18b00], R182 ;  /* 0x018b00b629007988 */ /* 0x000fe80008000006 */
[----:B0-----:R-:W3:Y:S04]  /*2e4d0*/  LDL.64 R184, [R1+0x2d0] ;  /* 0x0002d00001b87983 */ /* 0x001ee80000100a00 */
[----:B------:R0:W-:Y:S01]  /*2e4e0*/  STS.U8 [R41+UR6+0x18f00], R183 ;  /* 0x018f00b729007988 */ /* 0x0001e20008000006 */
[----:B------:R-:W-:-:S03]  /*2e4f0*/  FMUL R48, R48, 1.4426950216293334961 ;  /* 0x3fb8aa3b30307820 */ /* 0x000fc60000400000 */
[----:B------:R1:W3:Y:S01]  /*2e500*/  LDG.E.U8 R155, desc[UR20][R46.64] ;  /* 0x000000142e9b7981 */ /* 0x0002e2000c1e1100 */
[----:B------:R-:W-:-:S03]  /*2e510*/  FADD R49, R199, -R198 ;  /* 0x800000c6c7317221 */ /* 0x000fc60000000000 */
[----:B------:R4:W3:Y:S04]  /*2e520*/  LDG.E.U8 R157, desc[UR20][R44.64] ;  /* 0x000000142c9d7981 */ /* 0x0008e8000c1e1100 */
[----:B0-----:R-:W3:Y:S01]  /*2e530*/  LDL.64 R182, [R1+0x2c8] ;  /* 0x0002c80001b67983 */ /* 0x001ee20000100a00 */
[----:B-1----:R-:W-:Y:S01]  /*2e540*/  IADD3 R46, P1, PT, R158, UR19, RZ ;  /* 0x000000139e2e7c10 */ /* 0x002fe2000ff3e0ff */
[----:B------:R0:W-:Y:S03]  /*2e550*/  MUFU.EX2 R152, R48 ;  /* 0x0000003000987308 */ /* 0x0001e60000000800 */
[----:B------:R-:W-:Y:S02]  /*2e560*/  IADD3.X R47, PT, PT, R159, UR4, RZ, P1, !PT ;  /* 0x000000049f2f7c10 */ /* 0x000fe40008ffe4ff */
[----:B----4-:R-:W-:Y:S01]  /*2e570*/  IADD3 R44, P1, PT, R162, UR19, RZ ;  /* 0x00000013a22c7c10 */ /* 0x010fe2000ff3e0ff */
[----:B------:R-:W-:Y:S01]  /*2e580*/  FMUL R158, R49, 1.4426950216293334961 ;  /* 0x3fb8aa3b319e7820 */ /* 0x000fe20000400000 */
[----:B0-----:R-:W-:-:S02]  /*2e590*/  IADD3 R48, P0, PT, R160, UR19, RZ ;  /* 0x00000013a0307c10 */ /* 0x001fc4000ff1e0ff */
[----:B------:R0:W4:Y:S01]  /*2e5a0*/  LDG.E.U8 R160, desc[UR20][R46.64] ;  /* 0x000000142ea07981 */ /* 0x000122000c1e1100 */
[----:B------:R-:W-:Y:S02]  /*2e5b0*/  IADD3.X R45, PT, PT, R163, UR4, RZ, P1, !PT ;  /* 0x00000004a32d7c10 */ /* 0x000fe40008ffe4ff */
[----:B------:R-:W-:-:S03]  /*2e5c0*/  IADD3.X R49, PT, PT, R161, UR4, RZ, P0, !PT ;  /* 0x00000004a1317c10 */ /* 0x000fc600087fe4ff */
[----:B------:R1:W3:Y:S01]  /*2e5d0*/  LDG.E.U8 R163, desc[UR20][R44.64] ;  /* 0x000000142ca37981 */ /* 0x0002e2000c1e1100 */
[----:B0-----:R-:W-:-:S03]  /*2e5e0*/  IADD3 R46, P0, PT, R166, UR19, RZ ;  /* 0x00000013a62e7c10 */ /* 0x001fc6000ff1e0ff */
[----:B------:R0:W3:Y:S01]  /*2e5f0*/  LDG.E.U8 R162, desc[UR20][R48.64] ;  /* 0x0000001430a27981 */ /* 0x0000e2000c1e1100 */
[----:B------:R-:W-:Y:S02]  /*2e600*/  IADD3.X R47, PT, PT, R167, UR4, RZ, P0, !PT ;  /* 0x00000004a72f7c10 */ /* 0x000fe400087fe4ff */
[----:B-1----:R-:W-:-:S03]  /*2e610*/  IADD3 R44, P0, PT, R174, UR19, RZ ;  /* 0x00000013ae2c7c10 */ /* 0x002fc6000ff1e0ff */
[----:B------:R1:W4:Y:S01]  /*2e620*/  LDG.E.U8 R166, desc[UR20][R46.64] ;  /* 0x000000142ea67981 */ /* 0x000322000c1e1100 */
[--C-:B0-----:R-:W-:Y:S01]  /*2e630*/  FADD R48, R196, -R198.reuse ;  /* 0x800000c6c4307221 */ /* 0x101fe20000000000 */
[----:B------:R-:W-:Y:S01]  /*2e640*/  IADD3.X R45, PT, PT, R175, UR4, RZ, P0, !PT ;  /* 0x00000004af2d7c10 */ /* 0x000fe200087fe4ff */
[----:B------:R-:W-:Y:S02]  /*2e650*/  FADD R49, R3, -R198 ;  /* 0x800000c603317221 */ /* 0x000fe40000000000 */
[----:B------:R-:W-:Y:S01]  /*2e660*/  FMUL R48, R48, 1.4426950216293334961 ;  /* 0x3fb8aa3b30307820 */ /* 0x000fe20000400000 */
[----:B-1----:R-:W-:-:S03]  /*2e670*/  IADD3 R46, P1, PT, R168, UR19, RZ ;  /* 0x00000013a82e7c10 */ /* 0x002fc6000ff3e0ff */
[----:B------:R2:W-:Y:S01]  /*2e680*/  MUFU.EX2 R161, R48 ;  /* 0x0000003000a17308 */ /* 0x0005e20000000800 */
[----:B------:R0:W4:Y:S01]  /*2e690*/  LDG.E.U8 R168, desc[UR20][R44.64] ;  /* 0x000000142ca87981 */ /* 0x000122000c1e1100 */
[----:B------:R-:W-:-:S05]  /*2e6a0*/  IADD3.X R47, PT, PT, R169, UR4, RZ, P1, !PT ;  /* 0x00000004a92f7c10 */ /* 0x000fca0008ffe4ff */
[----:B------:R1:W4:Y:S01]  /*2e6b0*/  LDG.E.U8 R169, desc[UR20][R46.64] ;  /* 0x000000142ea97981 */ /* 0x000322000c1e1100 */
[----:B0-----:R-:W-:Y:S01]  /*2e6c0*/  FMUL R45, R49, 1.4426950216293334961 ;  /* 0x3fb8aa3b312d7820 */ /* 0x001fe20000400000 */
[----:B------:R-:W-:Y:S01]  /*2e6d0*/  IADD3 R44, P1, PT, R170, UR19, RZ ;  /* 0x00000013aa2c7c10 */ /* 0x000fe2000ff3e0ff */
[--C-:B------:R-:W-:Y:S02]  /*2e6e0*/  FADD R159, R197, -R198.reuse ;  /* 0x800000c6c59f7221 */ /* 0x100fe40000000000 */
[----:B------:R-:W4:Y:S01]  /*2e6f0*/  LDL.64 R196, [R1+0x2c0] ;  /* 0x0002c00001c47983 */ /* 0x000f220000100a00 */
[----:B------:R-:W-:-:S03]  /*2e700*/  FADD R167, R194, -R198 ;  /* 0x800000c6c2a77221 */ /* 0x000fc60000000000 */
[----:B------:R-:W4:Y:S01]  /*2e710*/  LDL.64 R194, [R1+0x2b8] ;  /* 0x0002b80001c27983 */ /* 0x000f220000100a00 */
[----:B--2---:R-:W-:Y:S01]  /*2e720*/  IADD3 R48, P0, PT, R164, UR19, RZ ;  /* 0x00000013a4307c10 */ /* 0x004fe2000ff1e0ff */
[----:B------:R-:W-:Y:S02]  /*2e730*/  FADD R164, R5, -R198 ;  /* 0x800000c605a47221 */ /* 0x000fe40000000000 */
[----:B------:R0:W-:Y:S01]  /*2e740*/  MUFU.EX2 R5, R45 ;  /* 0x0000002d00057308 */ /* 0x0001e20000000800 */
[----:B------:R-:W-:Y:S02]  /*2e750*/  IADD3.X R49, PT, PT, R165, UR4, RZ, P0, !PT ;  /* 0x00000004a5317c10 */ /* 0x000fe400087fe4ff */
[----:B-1----:R-:W-:Y:S02]  /*2e760*/  IADD3 R46, P0, PT, R172, UR19, RZ ;  /* 0x00000013ac2e7c10 */ /* 0x002fe4000ff1e0ff */
[----:B0-----:R-:W-:Y:S02]  /*2e770*/  IADD3.X R45, PT, PT, R171, UR4, RZ, P1, !PT ;  /* 0x00000004ab2d7c10 */ /* 0x001fe40008ffe4ff */
[----:B------:R-:W-:Y:S01]  /*2e780*/  IADD3.X R47, PT, PT, R173, UR4, RZ, P0, !PT ;  /* 0x00000004ad2f7c10 */ /* 0x000fe200087fe4ff */
[----:B------:R-:W-:Y:S01]  /*2e790*/  FMUL R6, R6, 1.4426950216293334961 ;  /* 0x3fb8aa3b06067820 */ /* 0x000fe20000400000 */
[----:B------:R-:W-:Y:S01]  /*2e7a0*/  FMUL R8, R8, 1.4426950216293334961 ;  /* 0x3fb8aa3b08087820 */ /* 0x000fe20000400000 */
[----:B------:R0:W2:Y:S04]  /*2e7b0*/  LDG.E.U8 R173, desc[UR20][R44.64] ;  /* 0x000000142cad7981 */ /* 0x0000a8000c1e1100 */
[----:B------:R1:W2:Y:S01]  /*2e7c0*/  LDG.E.U8 R174, desc[UR20][R46.64] ;  /* 0x000000142eae7981 */ /* 0x0002a2000c1e1100 */
[----:B------:R-:W-:Y:S01]  /*2e7d0*/  FMUL R10, R10, 1.4426950216293334961 ;  /* 0x3fb8aa3b0a0a7820 */ /* 0x000fe20000400000 */
[----:B------:R-:W-:-:S02]  /*2e7e0*/  FMUL R12, R12, 1.4426950216293334961 ;  /* 0x3fb8aa3b0c0c7820 */ /* 0x000fc40000400000 */
[----:B------:R1:W2:Y:S01]  /*2e7f0*/  LDG.E.U8 R171, desc[UR20][R48.64] ;  /* 0x0000001430ab7981 */ /* 0x0002a2000c1e1100 */
[----:B0-----:R-:W-:-:S04]  /*2e800*/  IADD3 R44, P0, PT, R180, UR19, RZ ;  /* 0x00000013b42c7c10 */ /* 0x001fc8000ff1e0ff */
[----:B------:R-:W-:Y:S02]  /*2e810*/  IADD3.X R45, PT, PT, R181, UR4, RZ, P0, !PT ;  /* 0x00000004b52d7c10 */ /* 0x000fe400087fe4ff */
[----:B-1----:R-:W-:-:S03]  /*2e820*/  IADD3 R46, P1, PT, R176, UR19, RZ ;  /* 0x00000013b02e7c10 */ /* 0x002fc6000ff3e0ff */
[----:B------:R0:W2:Y:S01]  /*2e830*/  LDG.E.U8 R176, desc[UR20][R44.64] ;  /* 0x000000142cb07981 */ /* 0x0000a2000c1e1100 */
[----:B------:R-:W-:Y:S01]  /*2e840*/  IADD3.X R47, PT, PT, R177, UR4, RZ, P1, !PT ;  /* 0x00000004b12f7c10 */ /* 0x000fe20008ffe4ff */
[----:B------:R-:W1:Y:S01]  /*2e850*/  MUFU.EX2 R6, R6 ;  /* 0x0000000600067308 */ /* 0x000e620000000800 */
[----:B------:R-:W-:-:S03]  /*2e860*/  IADD3 R48, P0, PT, R200, UR19, RZ ;  /* 0x00000013c8307c10 */ /* 0x000fc6000ff1e0ff */
[----:B------:R3:W2:Y:S01]  /*2e870*/  LDG.E.U8 R177, desc[UR20][R46.64] ;  /* 0x000000142eb17981 */ /* 0x0006a2000c1e1100 */
[----:B0-----:R-:W-:-:S04]  /*2e880*/  IADD3 R44, P1, PT, R186, UR19, RZ ;  /* 0x00000013ba2c7c10 */ /* 0x001fc8000ff3e0ff */
[----:B------:R-:W-:Y:S02]  /*2e890*/  IADD3.X R45, PT, PT, R187, UR4, RZ, P1, !PT ;  /* 0x00000004bb2d7c10 */ /* 0x000fe40008ffe4ff */
[----:B------:R-:W2:Y:S01]  /*2e8a0*/  LDL.64 R186, [R1+0x2b0] ;  /* 0x0002b00001ba7983 */ /* 0x000ea20000100a00 */
[----:B------:R-:W0:Y:S01]  /*2e8b0*/  MUFU.EX2 R8, R8 ;  /* 0x0000000800087308 */ /* 0x000e220000000800 */
[----:B------:R-:W-:Y:S02]  /*2e8c0*/  IADD3.X R49, PT, PT, R201, UR4, RZ, P0, !PT ;  /* 0x00000004c9317c10 */ /* 0x000fe400087fe4ff */
[----:B---3--:R-:W-:Y:S01]  /*2e8d0*/  IADD3 R46, P0, PT, R184, UR19, RZ ;  /* 0x00000013b82e7c10 */ /* 0x008fe2000ff1e0ff */
[----:B------:R-:W-:Y:S01]  /*2e8e0*/  FMUL R31, R31, 1.4426950216293334961 ;  /* 0x3fb8aa3b1f1f7820 */ /* 0x000fe20000400000 */
[----:B------:R3:W2:Y:S03]  /*2e8f0*/  LDG.E.U8 R181, desc[UR20][R44.64] ;  /* 0x000000142cb57981 */ /* 0x0006a6000c1e1100 */
[----:B------:R-:W0:Y:S01]  /*2e900*/  MUFU.EX2 R10, R10 ;  /* 0x0000000a000a7308 */ /* 0x000e220000000800 */
[----:B------:R-:W-:Y:S01]  /*2e910*/  IADD3.X R47, PT, PT, R185, UR4, RZ, P0, !PT ;  /* 0x00000004b92f7c10 */ /* 0x000fe200087fe4ff */
[----:B-1----:R-:W-:Y:S01]  /*2e920*/  FADD R192, R6, R192 ;  /* 0x000000c006c07221 */ /* 0x002fe20000000000 */
[----:B------:R-:W-:-:S05]  /*2e930*/  FMUL R33, R33, 1.4426950216293334961 ;  /* 0x3fb8aa3b21217820 */ /* 0x000fca0000400000 */
[----:B------:R-:W-:Y:S01]  /*2e940*/  MUFU.EX2 R29, R29 ;  /* 0x0000001d001d7308 */ /* 0x000fe20000000800 */
[----:B---3--:R-:W-:Y:S01]  /*2e950*/  IADD3 R44, P1, PT, R182, UR19, RZ ;  /* 0x00000013b62c7c10 */ /* 0x008fe2000ff3e0ff */
[----:B------:R-:W-:Y:S01]  /*2e960*/  FMUL R35, R35, 1.4426950216293334961 ;  /* 0x3fb8aa3b23237820 */ /* 0x000fe20000400000 */
[----:B------:R1:W3:Y:S01]  /*2e970*/  LDG.E.U8 R182, desc[UR20][R46.64] ;  /* 0x000000142eb67981 */ /* 0x0002e2000c1e1100 */
[----:B------:R-:W-:Y:S01]  /*2e980*/  FMUL R37, R37, 1.4426950216293334961 ;  /* 0x3fb8aa3b25257820 */ /* 0x000fe20000400000 */
[----:B------:R-:W-:Y:S01]  /*2e990*/  FMUL R39, R39, 1.4426950216293334961 ;  /* 0x3fb8aa3b27277820 */ /* 0x000fe20000400000 */
[--C-:B------:R-:W-:Y:S01]  /*2e9a0*/  FADD R55, R189, -R198.reuse ;  /* 0x800000c6bd377221 */ /* 0x100fe20000000000 */
[--C-:B------:R-:W-:Y:S01]  /*2e9b0*/  FADD R60, R251, -R198.reuse ;  /* 0x800000c6fb3c7221 */ /* 0x100fe20000000000 */
[----:B------:R-:W4:Y:S01]  /*2e9c0*/  MUFU.EX2 R12, R12 ;  /* 0x0000000c000c7308 */ /* 0x000f220000000800 */
[----:B------:R-:W-:-:S07]  /*2e9d0*/  FADD R65, R249, -R198 ;  /* 0x800000c6f9417221 */ /* 0x000fce0000000000 */
[----:B------:R-:W-:Y:S01]  /*2e9e0*/  MUFU.EX2 R58, R58 ;  /* 0x0000003a003a7308 */ /* 0x000fe20000000800 */
[----:B-1----:R-:W-:Y:S01]  /*2e9f0*/  FADD R46, R14, -R198 ;  /* 0x800000c60e2e7221 */ /* 0x002fe20000000000 */
[----:B0-----:R-:W-:Y:S01]  /*2ea00*/  FADD R14, R8, R192 ;  /* 0x000000c0080e7221 */ /* 0x001fe20000000000 */
[--C-:B------:R-:W-:Y:S01]  /*2ea10*/  FADD R69, R247, -R198.reuse ;  /* 0x800000c6f7457221 */ /* 0x100fe20000000000 */
[----:B------:R-:W-:Y:S01]  /*2ea20*/  FADD R74, R244, -R198 ;  /* 0x800000c6f44a7221 */ /* 0x000fe20000000000 */
[----:B------:R0:W3:Y:S03]  /*2ea30*/  LDG.E.U8 R178, desc[UR20][R48.64] ;  /* 0x0000001430b27981 */ /* 0x0000e6000c1e1100 */
[----:B------:R-:W1:Y:S01]  /*2ea40*/  MUFU.EX2 R31, R31 ;  /* 0x0000001f001f7308 */ /* 0x000e620000000800 */
[----:B------:R-:W-:-:S07]  /*2ea50*/  FADD R14, R10, R14 ;  /* 0x0000000e0a0e7221 */ /* 0x000fce0000000000 */
[----:B------:R-:W0:Y:S01]  /*2ea60*/  MUFU.EX2 R33, R33 ;  /* 0x0000002100217308 */ /* 0x000e220000000800 */
[----:B----4-:R-:W-:-:S07]  /*2ea70*/  FADD R14, R12, R14 ;  /* 0x0000000e0c0e7221 */ /* 0x010fce0000000000 */
[----:B------:R-:W4:Y:S01]  /*2ea80*/  MUFU.EX2 R35, R35 ;  /* 0x0000002300237308 */ /* 0x000f220000000800 */
[----:B------:R-:W-:-:S07]  /*2ea90*/  FADD R14, R29, R14 ;  /* 0x0000000e1d0e7221 */ /* 0x000fce0000000000 */
[----:B------:R-:W4:Y:S01]  /*2eaa0*/  MUFU.EX2 R37, R37 ;  /* 0x0000002500257308 */ /* 0x000f220000000800 */
[----:B-1----:R-:W-:-:S07]  /*2eab0*/  FADD R14, R31, R14 ;  /* 0x0000000e1f0e7221 */ /* 0x002fce0000000000 */
[----:B------:R-:W1:Y:S01]  /*2eac0*/  MUFU.EX2 R39, R39 ;  /* 0x0000002700277308 */ /* 0x000e620000000800 */
[----:B0-----:R-:W-:-:S04]  /*2ead0*/  FADD R14, R33, R14 ;  /* 0x0000000e210e7221 */ /* 0x001fc80000000000 */
[----:B----4-:R-:W-:Y:S01]  /*2eae0*/  FADD R14, R35, R14 ;  /* 0x0000000e230e7221 */ /* 0x010fe20000000000 */
[----:B------:R-:W-:-:S03]  /*2eaf0*/  FMUL R55, R55, 1.4426950216293334961 ;  /* 0x3fb8aa3b37377820 */ /* 0x000fc60000400000 */
[----:B------:R-:W-:Y:S01]  /*2eb00*/  FADD R14, R37, R14 ;  /* 0x0000000e250e7221 */ /* 0x000fe20000000000 */
[----:B------:R-:W-:Y:S02]  /*2eb10*/  FMUL R60, R60, 1.4426950216293334961 ;  /* 0x3fb8aa3b3c3c7820 */ /* 0x000fe40000400000 */
[----:B------:R-:W0:Y:S01]  /*2eb20*/  MUFU.EX2 R55, R55 ;  /* 0x0000003700377308 */ /* 0x000e220000000800 */
[----:B-1----:R-:W-:-:S04]  /*2eb30*/  FADD R14, R39, R14 ;  /* 0x0000000e270e7221 */ /* 0x002fc80000000000 */
[----:B------:R-:W-:-:S03]  /*2eb40*/  FADD R14, R50, R14 ;  /* 0x0000000e320e7221 */ /* 0x000fc60000000000 */
[----:B------:R-:W1:Y:S01]  /*2eb50*/  MUFU.EX2 R60, R60 ;  /* 0x0000003c003c7308 */ /* 0x000e620000000800 */
[----:B------:R-:W-:Y:S01]  /*2eb60*/  FADD R14, R51, R14 ;  /* 0x0000000e330e7221 */ /* 0x000fe20000000000 */
[----:B------:R-:W-:-:S03]  /*2eb70*/  FMUL R65, R65, 1.4426950216293334961 ;  /* 0x3fb8aa3b41417820 */ /* 0x000fc60000400000 */
[----:B------:R-:W-:-:S04]  /*2eb80*/  FADD R14, R42, R14 ;  /* 0x0000000e2a0e7221 */ /* 0x000fc80000000000 */
[----:B------:R-:W-:Y:S01]  /*2eb90*/  FADD R14, R52, R14 ;  /* 0x0000000e340e7221 */ /* 0x000fe20000000000 */
[----:B------:R-:W4:Y:S01]  /*2eba0*/  MUFU.EX2 R65, R65 ;  /* 0x0000004100417308 */ /* 0x000f220000000800 */
[----:B------:R-:W-:Y:S02]  /*2ebb0*/  FMUL R69, R69, 1.4426950216293334961 ;  /* 0x3fb8aa3b45457820 */ /* 0x000fe40000400000 */
[----:B0-----:R-:W-:-:S04]  /*2ebc0*/  FADD R14, R55, R14 ;  /* 0x0000000e370e7221 */ /* 0x001fc80000000000 */
[----:B------:R-:W-:Y:S01]  /*2ebd0*/  FADD R14, R58, R14 ;  /* 0x0000000e3a0e7221 */ /* 0x000fe20000000000 */
[----:B------:R-:W0:Y:S01]  /*2ebe0*/  MUFU.EX2 R67, R67 ;  /* 0x0000004300437308 */ /* 0x000e220000000800 */
[----:B------:R-:W-:Y:S01]  /*2ebf0*/  IADD3.X R45, PT, PT, R183, UR4, RZ, P1, !PT ;  /* 0x00000004b72d7c10 */ /* 0x000fe20008ffe4ff */
[----:B------:R-:W-:Y:S01]  /*2ec00*/  FMUL R74, R74, 1.4426950216293334961 ;  /* 0x3fb8aa3b4a4a7820 */ /* 0x000fe20000400000 */
[----:B-1----:R-:W-:Y:S01]  /*2ec10*/  FADD R14, R60, R14 ;  /* 0x0000000e3c0e7221 */ /* 0x002fe20000000000 */
[----:B------:R-:W-:Y:S01]  /*2ec20*/  IADD3 R48, P0, PT, R196, UR19, RZ ;  /* 0x00000013c4307c10 */ /* 0x000fe2000ff1e0ff */
[----:B------:R-:W-:Y:S01]  /*2ec30*/  FADD R78, R242, -R198 ;  /* 0x800000c6f24e7221 */ /* 0x000fe20000000000 */
[----:B------:R1:W3:Y:S02]  /*2ec40*/  LDG.E.U8 R183, desc[UR20][R44.64] ;  /* 0x000000142cb77981 */ /* 0x0002e4000c1e1100 */
[----:B------:R-:W0:Y:S01]  /*2ec50*/  MUFU.EX2 R69, R69 ;  /* 0x0000004500457308 */ /* 0x000e220000000800 */
[----:B------:R-:W-:Y:S01]  /*2ec60*/  FADD R14, R62, R14 ;  /* 0x0000000e3e0e7221 */ /* 0x000fe20000000000 */
[----:B------:R-:W-:Y:S01]  /*2ec70*/  IADD3.X R49, PT, PT, R197, UR4, RZ, P0, !PT ;  /* 0x00000004c5317c10 */ /* 0x000fe200087fe4ff */
[----:B------:R-:W-:-:S02]  /*2ec80*/  FMUL R78, R78, 1.4426950216293334961 ;  /* 0x3fb8aa3b4e4e7820 */ /* 0x000fc40000400000 */
[----:B----4-:R-:W-:Y:S01]  /*2ec90*/  FADD R14, R65, R14 ;  /* 0x0000000e410e7221 */ /* 0x010fe20000000000 */
[----:B------:R-:W-:Y:S01]  /*2eca0*/  FADD R83, R239, -R198 ;  /* 0x800000c6ef537221 */ /* 0x000fe20000000000 */
[----:B------:R-:W4:Y:S01]  /*2ecb0*/  LDG.E.U8 R48, desc[UR20][R48.64] ;  /* 0x0000001430307981 */ /* 0x000f22000c1e1100 */
[----:B-1----:R-:W-:Y:S01]  /*2ecc0*/  IADD3 R44, P0, PT, R194, UR19, RZ ;  /* 0x00000013c22c7c10 */ /* 0x002fe2000ff1e0ff */
[----:B------:R-:W1:Y:S01]  /*2ecd0*/  MUFU.EX2 R74, R74 ;  /* 0x0000004a004a7308 */ /* 0x000e620000000800 */
[----:B0-----:R-:W-:Y:S02]  /*2ece0*/  FADD R14, R67, R14 ;  /* 0x0000000e430e7221 */ /* 0x001fe40000000000 */
[----:B------:R-:W-:-:S05]  /*2ecf0*/  IADD3.X R45, PT, PT, R195, UR4, RZ, P0, !PT ;  /* 0x00000004c32d7c10 */ /* 0x000fca00087fe4ff */
[----:B------:R-:W0:Y:S01]  /*2ed00*/  MUFU.EX2 R76, R76 ;  /* 0x0000004c004c7308 */ /* 0x000e220000000800 */
[----:B------:R2:W3:Y:S01]  /*2ed10*/  LDG.E.U8 R49, desc[UR20][R44.64] ;  /* 0x000000142c317981 */ /* 0x0004e2000c1e1100 */
[----:B------:R-:W-:Y:S01]  /*2ed20*/  FADD R14, R69, R14 ;  /* 0x0000000e450e7221 */ /* 0x000fe20000000000 */
[----:B------:R-:W-:Y:S01]  /*2ed30*/  FMUL R83, R83, 1.4426950216293334961 ;  /* 0x3fb8aa3b53537820 */ /* 0x000fe20000400000 */
[----:B------:R-:W-:-:S04]  /*2ed40*/  FADD R26, R26, -R198 ;  /* 0x800000c61a1a7221 */ /* 0x000fc80000000000 */
[----:B------:R-:W0:Y:S01]  /*2ed50*/  MUFU.EX2 R78, R78 ;  /* 0x0000004e004e7308 */ /* 0x000e220000000800 */
[----:B------:R-:W-:Y:S01]  /*2ed60*/  FADD R14, R71, R14 ;  /* 0x0000000e470e7221 */ /* 0x000fe20000000000 */
[--C-:B------:R-:W-:Y:S01]  /*2ed70*/  FADD R89, R235, -R198.reuse ;  /* 0x800000c6eb597221 */ /* 0x100fe20000000000 */
[----:B------:R-:W-:Y:S01]  /*2ed80*/  FMUL R26, R26, 1.4426950216293334961 ;  /* 0x3fb8aa3b1a1a7820 */ /* 0x000fe20000400000 */
[----:B------:R-:W-:Y:S01]  /*2ed90*/  FADD R32, R32, -R198 ;  /* 0x800000c620207221 */ /* 0x000fe20000000000 */
[----:B-1----:R-:W-:Y:S01]  /*2eda0*/  FADD R14, R74, R14 ;  /* 0x0000000e4a0e7221 */ /* 0x002fe20000000000 */
[----:B------:R-:W-:Y:S02]  /*2edb0*/  FMUL R89, R89, 1.4426950216293334961 ;  /* 0x3fb8aa3b59597820 */ /* 0x000fe40000400000 */
[----:B------:R-:W1:Y:S01]  /*2edc0*/  MUFU.EX2 R83, R83 ;  /* 0x0000005300537308 */ /* 0x000e620000000800 */
[--C-:B------:R-:W-:Y:S01]  /*2edd0*/  FADD R0, R0, -R198.reuse ;  /* 0x800000c600007221 */ /* 0x100fe20000000000 */
[----:B------:R-:W-:-:S06]  /*2ede0*/  FADD R97, R231, -R198 ;  /* 0x800000c6e7617221 */ /* 0x000fcc0000000000 */
[----:B------:R-:W0:Y:S01]  /*2edf0*/  MUFU.EX2 R86, R86 ;  /* 0x0000005600567308 */ /* 0x000e220000000800 */
[----:B------:R-:W-:Y:S01]  /*2ee00*/  FMUL R97, R97, 1.4426950216293334961 ;  /* 0x3fb8aa3b61617820 */ /* 0x000fe20000400000 */
[----:B------:R-:W-:-:S06]  /*2ee10*/  FADD R133, R227, -R198 ;  /* 0x800000c6e3857221 */ /* 0x000fcc0000000000 */
[----:B------:R-:W0:Y:S01]  /*2ee20*/  MUFU.EX2 R89, R89 ;  /* 0x0000005900597308 */ /* 0x000e220000000800 */
[----:B------:R-:W-:Y:S01]  /*2ee30*/  FMUL R133, R133, 1.4426950216293334961 ;  /* 0x3fb8aa3b85857820 */ /* 0x000fe20000400000 */
[----:B------:R-:W-:-:S06]  /*2ee40*/  FADD R138, R222, -R198 ;  /* 0x800000c6de8a7221 */ /* 0x000fcc0000000000 */
[----:B------:R-:W0:Y:S01]  /*2ee50*/  MUFU.EX2 R97, R97 ;  /* 0x0000006100617308 */ /* 0x000e220000000800 */
[----:B------:R-:W-:-:S07]  /*2ee60*/  FMUL R138, R138, 1.4426950216293334961 ;  /* 0x3fb8aa3b8a8a7820 */ /* 0x000fce0000400000 */
[----:B------:R-:W0:Y:S01]  /*2ee70*/  MUFU.EX2 R101, R101 ;  /* 0x0000006500657308 */ /* 0x000e220000000800 */
[----:B------:R-:W-:-:S07]  /*2ee80*/  FADD R141, R207, -R198 ;  /* 0x800000c6cf8d7221 */ /* 0x000fce0000000000 */
        /* <DEDUP_REMOVED lines=8> */
[----:B------:R-:W-:-:S07]  /*2ef10*/  FMUL R150, R150, 1.4426950216293334961 ;  /* 0x3fb8aa3b96967820 */ /* 0x000fce0000400000 */
[----:B------:R-:W0:Y:S01]  /*2ef20*/  MUFU.EX2 R147, R147 ;  /* 0x0000009300937308 */ /* 0x000e220000000800 */
[----:B------:R-:W-:-:S07]  /*2ef30*/  FMUL R156, R156, 1.4426950216293334961 ;  /* 0x3fb8aa3b9c9c7820 */ /* 0x000fce0000400000 */
[----:B------:R-:W0:Y:S01]  /*2ef40*/  MUFU.EX2 R149, R149 ;  /* 0x0000009500957308 */ /* 0x000e220000000800 */
[----:B--2---:R-:W-:-:S04]  /*2ef50*/  IADD3 R44, P0, PT, R186, UR19, RZ ;  /* 0x00000013ba2c7c10 */ /* 0x004fc8000ff1e0ff */
[----:B------:R-:W-:-:S05]  /*2ef60*/  IADD3.X R45, PT, PT, R187, UR4, RZ, P0, !PT ;  /* 0x00000004bb2d7c10 */ /* 0x000fca00087fe4ff */
[----:B------:R2:W3:Y:S02]  /*2ef70*/  LDG.E.U8 R44, desc[UR20][R44.64] ;  /* 0x000000142c2c7981 */ /* 0x0004e4000c1e1100 */
[----:B--2---:R2:W-:Y:S02]  /*2ef80*/  MUFU.EX2 R45, R26 ;  /* 0x0000001a002d7308 */ /* 0x0045e40000000800 */
[----:B--2---:R-:W-:Y:S01]  /*2ef90*/  FMUL R26, R32, 1.4426950216293334961 ;  /* 0x3fb8aa3b201a7820 */ /* 0x004fe20000400000 */
[----:B0-----:R-:W-:Y:S01]  /*2efa0*/  FADD R32, R76, R14 ;  /* 0x0000000e4c207221 */ /* 0x001fe20000000000 */
[----:B------:R-:W-:-:S03]  /*2efb0*/  FMUL R14, R0, 1.4426950216293334961 ;  /* 0x3fb8aa3b000e7820 */ /* 0x000fc60000400000 */
[----:B------:R-:W-:-:S04]  /*2efc0*/  FADD R0, R78, R32 ;  /* 0x000000204e007221 */ /* 0x000fc80000000000 */
[----:B------:R-:W-:-:S04]  /*2efd0*/  FADD R0, R80, R0 ;  /* 0x0000000050007221 */ /* 0x000fc80000000000 */
[----:B-1----:R-:W-:-:S04]  /*2efe0*/  FADD R0, R83, R0 ;  /* 0x0000000053007221 */ /* 0x002fc80000000000 */
[----:B------:R-:W-:-:S04]  /*2eff0*/  FADD R0, R86, R0 ;  /* 0x0000000056007221 */ /* 0x000fc80000000000 */
[----:B------:R-:W-:-:S04]  /*2f000*/  FADD R0, R89, R0 ;  /* 0x0000000059007221 */ /* 0x000fc80000000000 */
[----:B------:R-:W-:-:S04]  /*2f010*/  FADD R0, R91, R0 ;  /* 0x000000005b007221 */ /* 0x000fc80000000000 */
[----:B------:R-:W-:-:S04]  /*2f020*/  FADD R0, R97, R0 ;  /* 0x0000000061007221 */ /* 0x000fc80000000000 */
[----:B------:R-:W-:-:S04]  /*2f030*/  FADD R0, R101, R0 ;  /* 0x0000000065007221 */ /* 0x000fc80000000000 */
[----:B------:R-:W-:-:S04]  /*2f040*/  FADD R0, R133, R0 ;  /* 0x0000000085007221 */ /* 0x000fc80000000000 */
[----:B------:R-:W-:-:S04]  /*2f050*/  FADD R0, R135, R0 ;  /* 0x0000000087007221 */ /* 0x000fc80000000000 */
[----:B------:R-:W-:Y:S01]  /*2f060*/  FADD R0, R138, R0 ;  /* 0x000000008a007221 */ /* 0x000fe20000000000 */
[----:B------:R-:W0:Y:S03]  /*2f070*/  MUFU.EX2 R150, R150 ;  /* 0x0000009600967308 */ /* 0x000e260000000800 */
[----:B------:R-:W-:-:S04]  /*2f080*/  FADD R0, R140, R0 ;  /* 0x000000008c007221 */ /* 0x000fc80000000000 */
[----:B------:R-:W-:Y:S01]  /*2f090*/  FADD R0, R141, R0 ;  /* 0x000000008d007221 */ /* 0x000fe20000000000 */
[----:B------:R-:W1:Y:S03]  /*2f0a0*/  MUFU.EX2 R156, R156 ;  /* 0x0000009c009c7308 */ /* 0x000e660000000800 */
[----:B------:R-:W-:Y:S01]  /*2f0b0*/  FADD R0, R144, R0 ;  /* 0x0000000090007221 */ /* 0x000fe20000000000 */
[----:B------:R-:W-:-:S03]  /*2f0c0*/  FMUL R159, R159, 1.4426950216293334961 ;  /* 0x3fb8aa3b9f9f7820 */ /* 0x000fc60000400000 */
[----:B------:R-:W-:Y:S01]  /*2f0d0*/  FADD R0, R147, R0 ;  /* 0x0000000093007221 */ /* 0x000fe20000000000 */
[----:B------:R-:W2:Y:S03]  /*2f0e0*/  MUFU.EX2 R158, R158 ;  /* 0x0000009e009e7308 */ /* 0x000ea60000000800 */
[----:B------:R-:W-:Y:S01]  /*2f0f0*/  FADD R0, R149, R0 ;  /* 0x0000000095007221 */ /* 0x000fe20000000000 */
[----:B------:R-:W-:-:S03]  /*2f100*/  FMUL R167, R167, 1.4426950216293334961 ;  /* 0x3fb8aa3ba7a77820 */ /* 0x000fc60000400000 */
[----:B0-----:R-:W-:Y:S01]  /*2f110*/  FADD R0, R150, R0 ;  /* 0x0000000096007221 */ /* 0x001fe20000000000 */
[----:B------:R-:W0:Y:S03]  /*2f120*/  MUFU.EX2 R159, R159 ;  /* 0x0000009f009f7308 */ /* 0x000e260000000800 */
[----:B------:R-:W-:Y:S01]  /*2f130*/  FADD R0, R152, R0 ;  /* 0x0000000098007221 */ /* 0x000fe20000000000 */
[----:B------:R-:W-:Y:S01]  /*2f140*/  FMUL R164, R164, 1.4426950216293334961 ;  /* 0x3fb8aa3ba4a47820 */ /* 0x000fe20000400000 */
[----:B------:R-:W-:Y:S02]  /*2f150*/  FADD R245, R245, -R198 ;  /* 0x800000c6f5f57221 */ /* 0x000fe40000000000 */
[----:B-1----:R-:W-:Y:S01]  /*2f160*/  FADD R0, R156, R0 ;  /* 0x000000009c007221 */ /* 0x002fe20000000000 */
[----:B------:R-:W1:Y:S01]  /*2f170*/  MUFU.EX2 R167, R167 ;  /* 0x000000a700a77308 */ /* 0x000e620000000800 */
[----:B------:R-:W-:Y:S01]  /*2f180*/  FMUL R165, R245, 1.4426950216293334961 ;  /* 0x3fb8aa3bf5a57820 */ /* 0x000fe20000400000 */
[----:B------:R-:W-:Y:S01]  /*2f190*/  FADD R175, R223, -R198 ;  /* 0x800000c6dfaf7221 */ /* 0x000fe20000000000 */
[----:B--2---:R-:W-:Y:S01]  /*2f1a0*/  FADD R0, R158, R0 ;  /* 0x000000009e007221 */ /* 0x004fe20000000000 */
[----:B------:R-:W-:-:S02]  /*2f1b0*/  FADD R221, R221, -R198 ;  /* 0x800000c6dddd7221 */ /* 0x000fc40000000000 */
[----:B------:R-:W-:Y:S02]  /*2f1c0*/  FMUL R175, R175, 1.4426950216293334961 ;  /* 0x3fb8aa3bafaf7820 */ /* 0x000fe40000400000 */
[----:B------:R-:W2:Y:S01]  /*2f1d0*/  MUFU.EX2 R164, R164 ;  /* 0x000000a400a47308 */ /* 0x000ea20000000800 */
[----:B0-----:R-:W-:Y:S01]  /*2f1e0*/  FADD R0, R159, R0 ;  /* 0x000000009f007221 */ /* 0x001fe20000000000 */
[----:B------:R-:W-:Y:S01]  /*2f1f0*/  FMUL R180, R221, 1.4426950216293334961 ;  /* 0x3fb8aa3bddb47820 */ /* 0x000fe20000400000 */
[----:B------:R-:W-:Y:S02]  /*2f200*/  FADD R170, R219, -R198 ;  /* 0x800000c6dbaa7221 */ /* 0x000fe40000000000 */
[----:B------:R-:W-:-:S03]  /*2f210*/  FADD R0, R161, R0 ;  /* 0x00000000a1007221 */ /* 0x000fc60000000000 */
        /* <DEDUP_REMOVED lines=9> */
[----:B--2---:R-:W-:Y:S01]  /*2f2b0*/  FADD R0, R164, R0 ;  /* 0x00000000a4007221 */ /* 0x004fe20000000000 */
[----:B------:R-:W-:Y:S01]  /*2f2c0*/  FMUL R184, R215, 1.4426950216293334961 ;  /* 0x3fb8aa3bd7b87820 */ /* 0x000fe20000400000 */
[----:B------:R-:W-:-:S05]  /*2f2d0*/  FADD R213, R213, -R198 ;  /* 0x800000c6d5d57221 */ /* 0x000fca0000000000 */
[----:B------:R-:W2:Y:S01]  /*2f2e0*/  MUFU.EX2 R170, R170 ;  /* 0x000000aa00aa7308 */ /* 0x000ea20000000800 */
[----:B0-----:R-:W-:Y:S01]  /*2f2f0*/  FADD R0, R165, R0 ;  /* 0x00000000a5007221 */ /* 0x001fe20000000000 */
[----:B------:R-:W-:Y:S01]  /*2f300*/  FMUL R185, R213, 1.4426950216293334961 ;  /* 0x3fb8aa3bd5b97820 */ /* 0x000fe20000400000 */
[----:B------:R-:W-:-:S05]  /*2f310*/  FADD R16, R16, -R198 ;  /* 0x800000c610107221 */ /* 0x000fca0000000000 */
[----:B------:R-:W0:Y:S01]  /*2f320*/  MUFU.EX2 R172, R172 ;  /* 0x000000ac00ac7308 */ /* 0x000e220000000800 */
[----:B-1----:R-:W-:Y:S01]  /*2f330*/  FADD R0, R175, R0 ;  /* 0x00000000af007221 */ /* 0x002fe20000000000 */
[----:B------:R-:W-:Y:S01]  /*2f340*/  FMUL R46, R46, 1.4426950216293334961 ;  /* 0x3fb8aa3b2e2e7820 */ /* 0x000fe20000400000 */
[----:B------:R-:W-:-:S05]  /*2f350*/  FMUL R16, R16, 1.4426950216293334961 ;  /* 0x3fb8aa3b10107820 */ /* 0x000fca0000400000 */
[----:B------:R-:W1:Y:S01]  /*2f360*/  MUFU.EX2 R184, R184 ;  /* 0x000000b800b87308 */ /* 0x000e620000000800 */
[----:B------:R-:W-:Y:S01]  /*2f370*/  FADD R0, R180, R0 ;  /* 0x00000000b4007221 */ /* 0x000fe20000000000 */
[--C-:B------:R-:W-:Y:S01]  /*2f380*/  FADD R18, R18, -R198.reuse ;  /* 0x800000c612127221 */ /* 0x100fe20000000000 */
[----:B------:R-:W-:-:S05]  /*2f390*/  FADD R32, R7, -R198 ;  /* 0x800000c607207221 */ /* 0x000fca0000000000 */
[----:B------:R-:W1:Y:S01]  /*2f3a0*/  MUFU.EX2 R185, R185 ;  /* 0x000000b900b97308 */ /* 0x000e620000000800 */
[----:B------:R-:W-:Y:S01]  /*2f3b0*/  FADD R9, R9, -R198 ;  /* 0x800000c609097221 */ /* 0x000fe20000000000 */
[----:B--2---:R-:W-:Y:S01]  /*2f3c0*/  FADD R0, R170, R0 ;  /* 0x00000000aa007221 */ /* 0x004fe20000000000 */
[----:B------:R-:W-:Y:S01]  /*2f3d0*/  FADD R20, R20, -R198 ;  /* 0x800000c614147221 */ /* 0x000fe20000000000 */
[----:B------:R-:W-:-:S04]  /*2f3e0*/  FMUL R32, R32, 1.4426950216293334961 ;  /* 0x3fb8aa3b20207820 */ /* 0x000fc80000400000 */
[----:B------:R-:W2:Y:S01]  /*2f3f0*/  MUFU.EX2 R46, R46 ;  /* 0x0000002e002e7308 */ /* 0x000ea20000000800 */
[----:B------:R-:W-:Y:S01]  /*2f400*/  FMUL R9, R9, 1.4426950216293334961 ;  /* 0x3fb8aa3b09097820 */ /* 0x000fe20000400000 */
[----:B0-----:R-:W-:Y:S01]  /*2f410*/  FADD R0, R172, R0 ;  /* 0x00000000ac007221 */ /* 0x001fe20000000000 */
[----:B------:R-:W-:-:S05]  /*2f420*/  FADD R22, R22, -R198 ;  /* 0x800000c616167221 */ /* 0x000fca0000000000 */
[----:B------:R0:W2:Y:S01]  /*2f430*/  MUFU.EX2 R47, R16 ;  /* 0x00000010002f7308 */ /* 0x0000a20000000800 */
[----:B------:R-:W-:Y:S01]  /*2f440*/  FADD R36, R36, -R198 ;  /* 0x800000c624247221 */ /* 0x000fe20000000000 */
[----:B-1----:R-:W-:Y:S01]  /*2f450*/  FADD R0, R184, R0 ;  /* 0x00000000b8007221 */ /* 0x002fe20000000000 */
[----:B0-----:R-:W-:Y:S01]  /*2f460*/  FMUL R16, R18, 1.4426950216293334961 ;  /* 0x3fb8aa3b12107820 */ /* 0x001fe20000400000 */
[----:B------:R-:W-:-:S04]  /*2f470*/  FMUL R18, R20, 1.4426950216293334961 ;  /* 0x3fb8aa3b14127820 */ /* 0x000fc80000400000 */
[----:B------:R-:W-:Y:S01]  /*2f480*/  MUFU.EX2 R192, R32 ;  /* 0x0000002000c07308 */ /* 0x000fe20000000800 */
[----:B------:R-:W-:Y:S01]  /*2f490*/  FMUL R20, R22, 1.4426950216293334961 ;  /* 0x3fb8aa3b16147820 */ /* 0x000fe20000400000 */
[----:B------:R-:W-:Y:S01]  /*2f4a0*/  FADD R24, R24, -R198 ;  /* 0x800000c618187221 */ /* 0x000fe20000000000 */
[----:B------:R-:W-:-:S05]  /*2f4b0*/  FMUL R36, R36, 1.4426950216293334961 ;  /* 0x3fb8aa3b24247820 */ /* 0x000fca0000400000 */
[----:B------:R-:W0:Y:S01]  /*2f4c0*/  MUFU.EX2 R16, R16 ;  /* 0x0000001000107308 */ /* 0x000e220000000800 */
[----:B------:R-:W-:Y:S01]  /*2f4d0*/  FADD R0, R185, R0 ;  /* 0x00000000b9007221 */ /* 0x000fe20000000000 */
[----:B------:R-:W-:-:S06]  /*2f4e0*/  FMUL R22, R24, 1.4426950216293334961 ;  /* 0x3fb8aa3b18167820 */ /* 0x000fcc0000400000 */
[----:B------:R1:W-:Y:S01]  /*2f4f0*/  MUFU.EX2 R32, R9 ;  /* 0x0000000900207308 */ /* 0x0003e20000000800 */
[----:B------:R-:W-:Y:S01]  /*2f500*/  FADD R87, R87, -R198 ;  /* 0x800000c657577221 */ /* 0x000fe20000000000 */
[----:B--2---:R-:W-:Y:S01]  /*2f510*/  FADD R0, R46, R0 ;  /* 0x000000002e007221 */ /* 0x004fe20000000000 */
[----:B-1----:R-:W-:-:S05]  /*2f520*/  FADD R9, R17, -R198 ;  /* 0x800000c611097221 */ /* 0x002fca0000000000 */
[----:B------:R-:W1:Y:S01]  /*2f530*/  MUFU.EX2 R18, R18 ;  /* 0x0000001200127308 */ /* 0x000e620000000800 */
[----:B------:R-:W-:Y:S01]  /*2f540*/  FMUL R9, R9, 1.4426950216293334961 ;  /* 0x3fb8aa3b09097820 */ /* 0x000fe20000400000 */
[----:B------:R-:W-:-:S06]  /*2f550*/  FADD R34, R34, -R198 ;  /* 0x800000c622227221 */ /* 0x000fcc0000000000 */
[----:B------:R-:W2:Y:S01]  /*2f560*/  MUFU.EX2 R20, R20 ;  /* 0x0000001400147308 */ /* 0x000ea20000000800 */
[--C-:B------:R-:W-:Y:S01]  /*2f570*/  FADD R28, R28, -R198.reuse ;  /* 0x800000c61c1c7221 */ /* 0x100fe20000000000 */
[----:B------:R-:W-:Y:S01]  /*2f580*/  FADD R11, R11, -R198 ;  /* 0x800000c60b0b7221 */ /* 0x000fe20000000000 */
[----:B------:R-:W-:Y:S01]  /*2f590*/  FMUL R87, R87, 1.4426950216293334961 ;  /* 0x3fb8aa3b57577820 */ /* 0x000fe20000400000 */
[----:B------:R-:W-:-:S04]  /*2f5a0*/  FADD R0, R47, R0 ;  /* 0x000000002f007221 */ /* 0x000fc80000000000 */
[----:B------:R-:W-:Y:S01]  /*2f5b0*/  MUFU.EX2 R189, R36 ;  /* 0x0000002400bd7308 */ /* 0x000fe20000000800 */
[----:B------:R-:W-:Y:S01]  /*2f5c0*/  FADD R30, R30, -R198 ;  /* 0x800000c61e1e7221 */ /* 0x000fe20000000000 */
[----:B------:R-:W-:-:S06]  /*2f5d0*/  FMUL R34, R34, 1.4426950216293334961 ;  /* 0x3fb8aa3b22227820 */ /* 0x000fcc0000400000 */
[----:B------:R1:W-:Y:S01]  /*2f5e0*/  MUFU.EX2 R36, R9 ;  /* 0x0000000900247308 */ /* 0x0003e20000000800 */
[----:B------:R-:W-:Y:S01]  /*2f5f0*/  FMUL R28, R28, 1.4426950216293334961 ;  /* 0x3fb8aa3b1c1c7820 */ /* 0x000fe20000400000 */
[----:B------:R-:W-:Y:S01]  /*2f600*/  FMUL R11, R11, 1.4426950216293334961 ;  /* 0x3fb8aa3b0b0b7820 */ /* 0x000fe20000400000 */
[----:B0-----:R-:W-:-:S05]  /*2f610*/  FADD R0, R16, R0 ;  /* 0x0000000010007221 */ /* 0x001fca0000000000 */
[----:B------:R-:W0:Y:S01]  /*2f620*/  MUFU.EX2 R22, R22 ;  /* 0x0000001600167308 */ /* 0x000e220000000800 */
[----:B-1----:R-:W-:Y:S01]  /*2f630*/  FADD R9, R23, -R198 ;  /* 0x800000c617097221 */ /* 0x002fe20000000000 */
[----:B------:R-:W-:-:S03]  /*2f640*/  FMUL R24, R30, 1.4426950216293334961 ;  /* 0x3fb8aa3b1e187820 */ /* 0x000fc60000400000 */
[----:B------:R-:W-:-:S03]  /*2f650*/  FMUL R9, R9, 1.4426950216293334961 ;  /* 0x3fb8aa3b09097820 */ /* 0x000fc60000400000 */
[----:B------:R-:W-:Y:S08]  /*2f660*/  MUFU.EX2 R23, R87 ;  /* 0x0000005700177308 */ /* 0x000ff00000000800 */
[----:B------:R-:W-:Y:S08]  /*2f670*/  MUFU.EX2 R187, R34 ;  /* 0x0000002200bb7308 */ /* 0x000ff00000000800 */
[----:B------:R1:W-:Y:S08]  /*2f680*/  MUFU.EX2 R87, R9 ;  /* 0x0000000900577308 */ /* 0x0003f00000000800 */
[----:B------:R-:W0:Y:S01]  /*2f690*/  MUFU.EX2 R186, R28 ;  /* 0x0000001c00ba7308 */ /* 0x000e220000000800 */
[----:B-1----:R-:W-:-:S07]  /*2f6a0*/  FADD R9, R98, -R198 ;  /* 0x800000c662097221 */ /* 0x002fce0000000000 */
[----:B------:R1:W-:Y:S02]  /*2f6b0*/  MUFU.EX2 R34, R11 ;  /* 0x0000000b00227308 */ /* 0x0003e40000000800 */
[----:B-1----:R-:W-:-:S06]  /*2f6c0*/  FADD R11, R18, R0 ;  /* 0x00000000120b7221 */ /* 0x002fcc0000000000 */
[----:B------:R-:W1:Y:S01]  /*2f6d0*/  MUFU.EX2 R24, R24 ;  /* 0x0000001800187308 */ /* 0x000e620000000800 */
[----:B------:R-:W-:Y:S01]  /*2f6e0*/  FMUL R0, R9, 1.4426950216293334961 ;  /* 0x3fb8aa3b09007820 */ /* 0x000fe20000400000 */
[----:B--2---:R-:W-:Y:S01]  /*2f6f0*/  FADD R9, R20, R11 ;  /* 0x0000000b14097221 */ /* 0x004fe20000000000 */
[----:B------:R-:W-:-:S03]  /*2f700*/  FADD R38, R38, -R198 ;  /* 0x800000c626267221 */ /* 0x000fc60000000000 */
[----:B0-----:R-:W-:Y:S02]  /*2f710*/  FADD R11, R22, R9 ;  /* 0x00000009160b7221 */ /* 0x001fe40000000000 */
[----:B------:R-:W0:Y:S01]  /*2f720*/  MUFU.EX2 R26, R26 ;  /* 0x0000001a001a7308 */ /* 0x000e220000000800 */
[----:B------:R-:W-:Y:S01]  /*2f730*/  FMUL R28, R38, 1.4426950216293334961 ;  /* 0x3fb8aa3b261c7820 */ /* 0x000fe20000400000 */
[----:B------:R-:W-:Y:S01]  /*2f740*/  FADD R40, R40, -R198 ;  /* 0x800000c628287221 */ /* 0x000fe20000000000 */
[----:B------:R-:W-:-:S03]  /*2f750*/  FADD R11, R45, R11 ;  /* 0x0000000b2d0b7221 */ /* 0x000fc60000000000 */
[----:B------:R-:W-:Y:S01]  /*2f760*/  FMUL R30, R40, 1.4426950216293334961 ;  /* 0x3fb8aa3b281e7820 */ /* 0x000fe20000400000 */
[----:B------:R-:W-:Y:S01]  /*2f770*/  FADD R11, R186, R11 ;  /* 0x0000000bba0b7221 */ /* 0x000fe20000000000 */
[----:B------:R-:W2:Y:S03]  /*2f780*/  MUFU.EX2 R28, R28 ;  /* 0x0000001c001c7308 */ /* 0x000ea60000000800 */
[----:B-1----:R-:W-:-:S05]  /*2f790*/  FADD R11, R24, R11 ;  /* 0x0000000b180b7221 */ /* 0x002fca0000000000 */
[----:B------:R-:W1:Y:S01]  /*2f7a0*/  MUFU.EX2 R30, R30 ;  /* 0x0000001e001e7308 */ /* 0x000e620000000800 */
[----:B0-----:R-:W-:-:S04]  /*2f7b0*/  FADD R11, R26, R11 ;  /* 0x0000000b1a0b7221 */ /* 0x001fc80000000000 */
[----:B------:R-:W-:-:S03]  /*2f7c0*/  FADD R11, R187, R11 ;  /* 0x0000000bbb0b7221 */ /* 0x000fc60000000000 */
[----:B------:R-:W0:Y:S01]  /*2f7d0*/  MUFU.EX2 R7, R14 ;  /* 0x0000000e00077308 */ /* 0x000e220000000800 */
[----:B------:R-:W-:Y:S01]  /*2f7e0*/  FADD R11, R189, R11 ;  /* 0x0000000bbd0b7221 */ /* 0x000fe20000000000 */
[----:B------:R-:W-:-:S03]  /*2f7f0*/  FADD R13, R13, -R198 ;  /* 0x800000c60d0d7221 */ /* 0x000fc60000000000 */
[----:B--2---:R-:W-:Y:S01]  /*2f800*/  FADD R11, R28, R11 ;  /* 0x0000000b1c0b7221 */ /* 0x004fe20000000000 */
[----:B------:R-:W-:Y:S01]  /*2f810*/  FMUL R13, R13, 1.4426950216293334961 ;  /* 0x3fb8aa3b0d0d7820 */ /* 0x000fe20000400000 */
[--C-:B------:R-:W-:Y:S02]  /*2f820*/  FADD R15, R15, -R198.reuse ;  /* 0x800000c60f0f7221 */ /* 0x100fe40000000000 */
[----:B-1----:R-:W-:Y:S01]  /*2f830*/  FADD R11, R30, R11 ;  /* 0x0000000b1e0b7221 */ /* 0x002fe20000000000 */
[----:B------:R-:W1:Y:S01]  /*2f840*/  MUFU.EX2 R193, R13 ;  /* 0x0000000d00c17308 */ /* 0x000e620000000800 */
[----:B------:R-:W-:Y:S01]  /*2f850*/  FMUL R15, R15, 1.4426950216293334961 ;  /* 0x3fb8aa3b0f0f7820 */ /* 0x000fe20000400000 */
[----:B------:R-:W-:Y:S01]  /*2f860*/  FADD R56, R56, -R198 ;  /* 0x800000c638387221 */ /* 0x000fe20000000000 */
[----:B0-----:R-:W-:-:S05]  /*2f870*/  FADD R11, R7, R11 ;  /* 0x0000000b070b7221 */ /* 0x001fca0000000000 */
[----:B------:R-:W0:Y:S01]  /*2f880*/  MUFU.EX2 R17, R15 ;  /* 0x0000000f00117308 */ /* 0x000e220000000800 */
[----:B------:R-:W-:Y:S01]  /*2f890*/  FMUL R38, R56, 1.4426950216293334961 ;  /* 0x3fb8aa3b38267820 */ /* 0x000fe20000400000 */
[--C-:B------:R-:W-:Y:S01]  /*2f8a0*/  FADD R19, R19, -R198.reuse ;  /* 0x800000c613137221 */ /* 0x100fe20000000000 */
[----:B------:R-:W-:Y:S01]  /*2f8b0*/  FADD R11, R192, R11 ;  /* 0x0000000bc00b7221 */ /* 0x000fe20000000000 */
[--C-:B------:R-:W-:Y:S02]  /*2f8c0*/  FADD R21, R21, -R198.reuse ;  /* 0x800000c615157221 */ /* 0x100fe40000000000 */
[----:B------:R-:W-:Y:S01]  /*2f8d0*/  FMUL R19, R19, 1.4426950216293334961 ;  /* 0x3fb8aa3b13137820 */ /* 0x000fe20000400000 */
[----:B------:R-:W-:Y:S01]  /*2f8e0*/  FADD R11, R32, R11 ;  /* 0x0000000b200b7221 */ /* 0x000fe20000000000 */
[----:B------:R-:W2:Y:S01]  /*2f8f0*/  MUFU.EX2 R38, R38 ;  /* 0x0000002600267308 */ /* 0x000ea20000000800 */
[----:B------:R-:W-:Y:S01]  /*2f900*/  FMUL R21, R21, 1.4426950216293334961 ;  /* 0x3fb8aa3b15157820 */ /* 0x000fe20000400000 */
[----:B------:R-:W-:Y:S01]  /*2f910*/  FADD R85, R85, -R198 ;  /* 0x800000c655557221 */ /* 0x000fe20000000000 */
[----:B------:R-:W-:-:S04]  /*2f920*/  FADD R11, R34, R11 ;  /* 0x0000000b220b7221 */ /* 0x000fc80000000000 */
[----:B-1----:R-:W-:Y:S01]  /*2f930*/  FADD R11, R193, R11 ;  /* 0x0000000bc10b7221 */ /* 0x002fe20000000000 */
[----:B------:R-:W1:Y:S03]  /*2f940*/  MUFU.EX2 R19, R19 ;  /* 0x0000001300137308 */ /* 0x000e660000000800 */
[----:B0-----:R-:W-:-:S05]  /*2f950*/  FADD R13, R17, R11 ;  /* 0x0000000b110d7221 */ /* 0x001fca0000000000 */
[----:B------:R0:W1:Y:S01]  /*2f960*/  MUFU.EX2 R56, R21 ;  /* 0x0000001500387308 */ /* 0x0000620000000800 */
[----:B------:R-:W-:Y:S01]  /*2f970*/  FADD R25, R25, -R198 ;  /* 0x800000c619197221 */ /* 0x000fe20000000000 */
[----:B------:R-:W-:Y:S01]  /*2f980*/  FADD R13, R36, R13 ;  /* 0x0000000d240d7221 */ /* 0x000fe20000000000 */
[----:B0-----:R-:W-:Y:S02]  /*2f990*/  FMUL R21, R85, 1.4426950216293334961 ;  /* 0x3fb8aa3b55157820 */ /* 0x001fe40000400000 */
[----:B------:R-:W-:-:S04]  /*2f9a0*/  FMUL R25, R25, 1.4426950216293334961 ;  /* 0x3fb8aa3b19197820 */ /* 0x000fc80000400000 */
[----:B------:R-:W0:Y:S01]  /*2f9b0*/  MUFU.EX2 R21, R21 ;  /* 0x0000001500157308 */ /* 0x000e220000000800 */
[----:B--2---:R-:W-:Y:S01]  /*2f9c0*/  FADD R14, R38, R13 ;  /* 0x0000000d260e7221 */ /* 0x004fe20000000000 */
[--C-:B------:R-:W-:Y:S01]  /*2f9d0*/  FADD R27, R27, -R198.reuse ;  /* 0x800000c61b1b7221 */ /* 0x100fe20000000000 */
[----:B------:R-:W-:Y:S02]  /*2f9e0*/  FADD R92, R92, -R198 ;  /* 0x800000c65c5c7221 */ /* 0x000fe40000000000 */
[----:B-1----:R-:W-:-:S03]  /*2f9f0*/  FADD R14, R19, R14 ;  /* 0x0000000e130e7221 */ /* 0x002fc60000000000 */
[----:B------:R1:W2:Y:S01]  /*2fa00*/  MUFU.EX2 R194, R25 ;  /* 0x0000001900c27308 */ /* 0x0002a20000000800 */
[----:B------:R-:W-:Y:S01]  /*2fa10*/  FADD R14, R56, R14 ;  /* 0x0000000e380e7221 */ /* 0x000fe20000000000 */
[----:B------:R-:W-:Y:S01]  /*2fa20*/  FADD R94, R94, -R198 ;  /* 0x800000c65e5e7221 */ /* 0x000fe20000000000 */
[----:B-1----:R-:W-:Y:S01]  /*2fa30*/  FMUL R25, R27, 1.4426950216293334961 ;  /* 0x3fb8aa3b1b197820 */ /* 0x002fe20000400000 */
[----:B------:R-:W-:Y:S01]  /*2fa40*/  FMUL R27, R92, 1.4426950216293334961 ;  /* 0x3fb8aa3b5c1b7820 */ /* 0x000fe20000400000 */
[----:B0-----:R-:W-:-:S04]  /*2fa50*/  FADD R14, R21, R14 ;  /* 0x0000000e150e7221 */ /* 0x001fc80000000000 */
[----:B------:R-:W0:Y:S01]  /*2fa60*/  MUFU.EX2 R25, R25 ;  /* 0x0000001900197308 */ /* 0x000e220000000800 */
[----:B------:R-:W-:Y:S01]  /*2fa70*/  FMUL R94, R94, 1.4426950216293334961 ;  /* 0x3fb8aa3b5e5e7820 */ /* 0x000fe20000400000 */
[----:B------:R-:W-:Y:S01]  /*2fa80*/  FADD R96, R96, -R198 ;  /* 0x800000c660607221 */ /* 0x000fe20000000000 */
[----:B------:R-:W-:-:S05]  /*2fa90*/  FADD R14, R23, R14 ;  /* 0x0000000e170e7221 */ /* 0x000fca0000000000 */
[----:B------:R-:W1:Y:S01]  /*2faa0*/  MUFU.EX2 R27, R27 ;  /* 0x0000001b001b7308 */ /* 0x000e620000000800 */
[----:B------:R-:W-:Y:S01]  /*2fab0*/  FMUL R96, R96, 1.4426950216293334961 ;  /* 0x3fb8aa3b60607820 */ /* 0x000fe20000400000 */
[----:B------:R-:W-:Y:S01]  /*2fac0*/  FADD R14, R87, R14 ;  /* 0x0000000e570e7221 */ /* 0x000fe20000000000 */
        /* <DEDUP_REMOVED lines=62> */
[----:B------:R-:W-:Y:S01]  /*2feb0*/  F2FP.SATFINITE.E4M3.F32.PACK_AB_MERGE_C R105, R12, R10, RZ ;  /* 0x0000000a0c69723e */ /* 0x000fe200048070ff */
[----:B------:R-:W-:Y:S01]  /*2fec0*/  FADD R94, R106, R94 ;  /* 0x0000005e6a5e7221 */ /* 0x000fe20000000000 */
[----:B------:R-:W-:Y:S01]  /*2fed0*/  FMUL R10, R116, 1.4426950216293334961 ;  /* 0x3fb8aa3b740a7820 */ /* 0x000fe20000400000 */
[----:B------:R-:W-:-:S04]  /*2fee0*/  FADD R117, R117, -R198 ;  /* 0x800000c675757221 */ /* 0x000fc80000000000 */
[----:B------:R-:W1:Y:S01]  /*2fef0*/  MUFU.EX2 R108, R108 ;  /* 0x0000006c006c7308 */ /* 0x000e620000000800 */
[----:B--2---:R-:W-:Y:S01]  /*2ff00*/  FADD R94, R107, R94 ;  /* 0x0000005e6b5e7221 */ /* 0x004fe20000000000 */
[----:B------:R-:W-:Y:S01]  /*2ff10*/  FMUL R12, R117, 1.4426950216293334961 ;  /* 0x3fb8aa3b750c7820 */ /* 0x000fe20000400000 */
[----:B------:R-:W-:Y:S01]  /*2ff20*/  FADD R118, R118, -R198 ;  /* 0x800000c676767221 */ /* 0x000fe20000000000 */
[----:B------:R-:W-:-:S04]  /*2ff30*/  F2FP.SATFINITE.E4M3.F32.PACK_AB_MERGE_C R50, R51, R50, RZ ;  /* 0x000000323332723e */ /* 0x000fc800048070ff */
[----:B------:R-:W2:Y:S01]  /*2ff40*/  MUFU.EX2 R109, R109 ;  /* 0x0000006d006d7308 */ /* 0x000ea20000000800 */
[----:B------:R-:W-:Y:S01]  /*2ff50*/  F2FP.SATFINITE.E4M3.F32.PACK_AB_MERGE_C R33, R35, R33, RZ ;  /* 0x000000212321723e */ /* 0x000fe200048070ff */
[----:B0-----:R-:W-:Y:S01]  /*2ff60*/  FADD R51, R14, R94 ;  /* 0x0000005e0e337221 */ /* 0x001fe20000000000 */
[----:B------:R-:W-:Y:S01]  /*2ff70*/  FMUL R35, R118, 1.4426950216293334961 ;  /* 0x3fb8aa3b76237820 */ /* 0x000fe20000400000 */
[----:B------:R-:W-:Y:S01]  /*2ff80*/  FADD R110, R119, -R198 ;  /* 0x800000c6776e7221 */ /* 0x000fe20000000000 */
[----:B------:R-:W-:-:S03]  /*2ff90*/  IMAD.SHL.U32 R96, R206, 0x10, RZ ;  /* 0x00000010ce607824 */ /* 0x000fc600078e00ff */
[----:B------:R-:W0:Y:S01]  /*2ffa0*/  MUFU.EX2 R10, R10 ;  /* 0x0000000a000a7308 */ /* 0x000e220000000800 */
[----:B-1----:R-:W-:Y:S01]  /*2ffb0*/  FADD R51, R15, R51 ;  /* 0x000000330f337221 */ /* 0x002fe20000000000 */
[----:B------:R-:W-:Y:S01]  /*2ffc0*/  FMUL R110, R110, 1.4426950216293334961 ;  /* 0x3fb8aa3b6e6e7820 */ /* 0x000fe20000400000 */
[----:B------:R-:W-:Y:S01]  /*2ffd0*/  LOP3.LUT R96, R96, 0x70, RZ, 0xc0, !PT ;  /* 0x0000007060607812 */ /* 0x000fe200078ec0ff */
[----:B------:R-:W-:-:S04]  /*2ffe0*/  FADD R120, R120, -R198 ;  /* 0x800000c678787221 */ /* 0x000fc80000000000 */
[----:B------:R-:W1:Y:S01]  /*2fff0*/  MUFU.EX2 R12, R12 ;  /* 0x0000000c000c7308 */ /* 0x000e620000000800 */
[----:B------:R-:W-:Y:S01]  /*30000*/  LOP3.LUT R92, R206, 0x7f, RZ, 0xc0, !PT ;  /* 0x0000007fce5c7812 */ /* 0x000fe200078ec0ff */
[----:B------:R-:W-:Y:S01]  /*30010*/  FADD R51, R108, R51 ;  /* 0x000000336c337221 */ /* 0x000fe20000000000 */
[----:B------:R-:W-:Y:S01]  /*30020*/  FADD R121, R121, -R198 ;  /* 0x800000c679797221 */ /* 0x000fe20000000000 */
[----:B------:R-:W-:-:S04]  /*30030*/  FMUL R120, R120, 1.4426950216293334961 ;  /* 0x3fb8aa3b78787820 */ /* 0x000fc80000400000 */
[----:B------:R-:W1:Y:S01]  /*30040*/  MUFU.EX2 R35, R35 ;  /* 0x0000002300237308 */ /* 0x000e620000000800 */
[----:B------:R-:W-:Y:S02]  /*30050*/  IMAD R92, R92, 0x80, R96 ;  /* 0x000000805c5c7824 */ /* 0x000fe400078e0260 */
[----:B--2---:R-:W-:Y:S01]  /*30060*/  FADD R51, R109, R51 ;  /* 0x000000336d337221 */ /* 0x004fe20000000000 */
[----:B------:R-:W-:Y:S01]  /*30070*/  FMUL R96, R121, 1.4426950216293334961 ;  /* 0x3fb8aa3b79607820 */ /* 0x000fe20000400000 */
[----:B------:R-:W-:-:S03]  /*30080*/  FADD R122, R122, -R198 ;  /* 0x800000c67a7a7221 */ /* 0x000fc60000000000 */
[----:B------:R-:W2:Y:S01]  /*30090*/  MUFU.EX2 R110, R110 ;  /* 0x0000006e006e7308 */ /* 0x000ea20000000800 */
[----:B------:R-:W-:Y:S01]  /*300a0*/  F2FP.SATFINITE.E4M3.F32.PACK_AB_MERGE_C R55, R58, R55, RZ ;  /* 0x000000373a37723e */ /* 0x000fe200048070ff */
[----:B0-----:R-:W-:Y:S01]  /*300b0*/  FADD R51, R10, R51 ;  /* 0x000000330a337221 */ /* 0x001fe20000000000 */
[----:B------:R-:W-:Y:S01]  /*300c0*/  FMUL R58, R122, 1.4426950216293334961 ;  /* 0x3fb8aa3b7a3a7820 */ /* 0x000fe20000400000 */
[----:B------:R-:W-:-:S04]  /*300d0*/  FADD R123, R123, -R198 ;  /* 0x800000c67b7b7221 */ /* 0x000fc80000000000 */
[----:B------:R-:W0:Y:S01]  /*300e0*/  MUFU.EX2 R94, R120 ;  /* 0x00000078005e7308 */ /* 0x000e220000000800 */
[----:B-1----:R-:W-:Y:S01]  /*300f0*/  FADD R51, R12, R51 ;  /* 0x000000330c337221 */ /* 0x002fe20000000000 */
[----:B------:R-:W-:Y:S01]  /*30100*/  FMUL R123, R123, 1.4426950216293334961 ;  /* 0x3fb8aa3b7b7b7820 */ /* 0x000fe20000400000 */
[----:B------:R-:W-:-:S05]  /*30110*/  F2FP.SATFINITE.E4M3.F32.PACK_AB_MERGE_C R167, R5, R167, RZ ;  /* 0x000000a705a7723e */ /* 0x000fca00048070ff */
[----:B------:R-:W1:Y:S01]  /*30120*/  MUFU.EX2 R96, R96 ;  /* 0x0000006000607308 */ /* 0x000e620000000800 */
[----:B------:R-:W-:-:S07]  /*30130*/  FADD R5, R35, R51 ;  /* 0x0000003323057221 */ /* 0x000fce0000000000 */
[----:B------:R-:W3:Y:S01]  /*30140*/  MUFU.EX2 R58, R58 ;  /* 0x0000003a003a7308 */ /* 0x000ee20000000800 */
[----:B--2---:R-:W-:-:S07]  /*30150*/  FADD R5, R110, R5 ;  /* 0x000000056e057221 */ /* 0x004fce0000000000 */
[----:B------:R-:W2:Y:S01]  /*30160*/  MUFU.EX2 R214, R123 ;  /* 0x0000007b00d67308 */ /* 0x000ea20000000800 */
[----:B0-----:R-:W-:Y:S01]  /*30170*/  FADD R5, R94, R5 ;  /* 0x000000055e057221 */ /* 0x001fe20000000000 */
[----:B------:R-:W-:-:S03]  /*30180*/  F2FP.SATFINITE.E4M3.F32.PACK_AB_MERGE_C R56, R56, R19, RZ ;  /* 0x000000133838723e */ /* 0x000fc600048070ff */
[----:B-1----:R-:W-:Y:S01]  /*30190*/  FADD R5, R96, R5 ;  /* 0x0000000560057221 */ /* 0x002fe20000000000 */
[----:B------:R-:W-:-:S03]  /*301a0*/  LOP3.LUT R19, R208, 0x70, RZ, 0x3c, !PT ;  /* 0x00000070d0137812 */ /* 0x000fc600078e3cff */
[----:B---3--:R-:W-:Y:S01]  /*301b0*/  FADD R5, R58, R5 ;  /* 0x000000053a057221 */ /* 0x008fe20000000000 */
[----:B------:R-:W-:Y:S02]  /*301c0*/  F2FP.SATFINITE.E4M3.F32.PACK_AB_MERGE_C R65, R67, R65, RZ ;  /* 0x000000414341723e */ /* 0x000fe400048070ff */
[----:B------:R-:W-:Y:S02]  /*301d0*/  F2FP.SATFINITE.E4M3.F32.PACK_AB_MERGE_C R74, R76, R74, RZ ;  /* 0x0000004a4c4a723e */ /* 0x000fe400048070ff */
[----:B------:R-:W-:Y:S01]  /*301e0*/  F2FP.SATFINITE.E4M3.F32.PACK_AB_MERGE_C R195, R98, R195, RZ ;  /* 0x000000c362c3723e */ /* 0x000fe200048070ff */
[----:B------:R-:W-:Y:S01]  /*301f0*/  STS.U8 [R41+UR6+0x1a300], R68 ;  /* 0x01a3004429007988 */ /* 0x000fe20008000006 */
[----:B------:R-:W-:Y:S02]  /*30200*/  F2FP.SATFINITE.E4M3.F32.PACK_AB_MERGE_C R192, R192, R7, RZ ;  /* 0x00000007c0c0723e */ /* 0x000fe400048070ff */
[C---:B--2---:R-:W-:Y:S01]  /*30210*/  F2FP.SATFINITE.E4M3.F32.PACK_AB_MERGE_C R98, R214.reuse, R58, RZ ;  /* 0x0000003ad662723e */ /* 0x044fe200048070ff */
[----:B------:R-:W-:Y:S01]  /*30220*/  FADD R214, R214, R5 ;  /* 0x00000005d6d67221 */ /* 0x000fe20000000000 */
[----:B------:R-:W-:Y:S01]  /*30230*/  STS.U8 [R41+UR6+0x1a700], R72 ;  /* 0x01a7004829007988 */ /* 0x000fe20008000006 */
[----:B------:R-:W-:-:S02]  /*30240*/  F2FP.SATFINITE.E4M3.F32.PACK_AB_MERGE_C R51, R18, R16, RZ ;  /* 0x000000101233723e */ /* 0x000fc400048070ff */
[----:B------:R-:W-:Y:S01]  /*30250*/  F2FP.SATFINITE.E4M3.F32.PACK_AB_MERGE_C R193, R17, R193, RZ ;  /* 0x000000c111c1723e */ /* 0x000fe200048070ff */
[----:B------:R-:W-:Y:S01]  /*30260*/  STS.U8 [R41+UR6+0x1ab00], R75 ;  /* 0x01ab004b29007988 */ /* 0x000fe20008000006 */
[----:B------:R-:W-:Y:S02]  /*30270*/  F2FP.SATFINITE.E4M3.F32.PACK_AB_MERGE_C R5, R190, R188, R191 ;  /* 0x000000bcbe05723e */ /* 0x000fe400048070bf */
[----:B------:R-:W-:Y:S01]  /*30280*/  F2FP.SATFINITE.E4M3.F32.PACK_AB_MERGE_C R4, R131, R4, R179 ;  /* 0x000000048304723e */ /* 0x000fe200048070b3 */
[----:B------:R-:W-:Y:S01]  /*30290*/  STS.U8 [R41+UR6+0x1af00], R79 ;  /* 0x01af004f29007988 */ /* 0x000fe20008000006 */
[----:B------:R-:W-:Y:S02]  /*302a0*/  F2FP.SATFINITE.E4M3.F32.PACK_AB_MERGE_C R6, R8, R6, R105 ;  /* 0x000000060806723e */ /* 0x000fe40004807069 */
[----:B------:R-:W-:Y:S01]  /*302b0*/  F2FP.SATFINITE.E4M3.F32.PACK_AB_MERGE_C R7, R31, R29, R33 ;  /* 0x0000001d1f07723e */ /* 0x000fe20004807021 */
[----:B------:R-:W-:Y:S01]  /*302c0*/  STS.U8 [R41+UR6+0x1b300], R82 ;  /* 0x01b3005229007988 */ /* 0x000fe20008000006 */
[----:B------:R-:W-:-:S03]  /*302d0*/  F2FP.SATFINITE.E4M3.F32.PACK_AB_MERGE_C R17, R52, R42, R55 ;  /* 0x0000002a3411723e */ /* 0x000fc60004807037 */
[----:B------:R-:W-:Y:S01]  /*302e0*/  STS.U8 [R41+UR6+0x1b700], R88 ;  /* 0x01b7005829007988 */ /* 0x000fe20008000006 */
[----:B------:R-:W-:-:S03]  /*302f0*/  F2FP.SATFINITE.E4M3.F32.PACK_AB_MERGE_C R16, R39, R37, R50 ;  /* 0x000000252710723e */ /* 0x000fc60004807032 */
[----:B------:R-:W-:Y:S01]  /*30300*/  STS.U8 [R41+UR6+0x1bb00], R93 ;  /* 0x01bb005d29007988 */ /* 0x000fe20008000006 */
[----:B------:R-:W-:-:S03]  /*30310*/  F2FP.SATFINITE.E4M3.F32.PACK_AB_MERGE_C R18, R62, R60, R65 ;  /* 0x0000003c3e12723e */ /* 0x000fc60004807041 */
        /* <DEDUP_REMOVED lines=48> */
[----:B----4-:R-:W-:Y:S04]  /*30620*/  STS.U8 [R19+UR6+0x1fb80], R48 ;  /* 0x01fb803013007988 */ /* 0x010fe80008000006 */
[----:B------:R0:W-:Y:S01]  /*30630*/  STS.U8 [R19+UR6+0x1ff80], R44 ;  /* 0x01ff802c13007988 */ /* 0x0001e20008000006 */
[----:B------:R-:W-:Y:S01]  /*30640*/  F2FP.SATFINITE.E4M3.F32.PACK_AB_MERGE_C R83, R86, R83, RZ ;  /* 0x000000535653723e */ /* 0x000fe200048070ff */
[----:B------:R-:W-:Y:S01]  /*30650*/  FADD R43, R43, -R198 ;  /* 0x800000c62b2b7221 */ /* 0x000fe20000000000 */
[----:B------:R-:W-:Y:S01]  /*30660*/  F2FP.SATFINITE.E4M3.F32.PACK_AB_MERGE_C R101, R101, R97, RZ ;  /* 0x000000616565723e */ /* 0x000fe200048070ff */
[----:B------:R-:W-:Y:S01]  /*30670*/  STS.128 [R92+UR6+0x20000], R4 ;  /* 0x020000045c007988 */ /* 0x000fe20008000c06 */
[----:B------:R-:W-:-:S02]  /*30680*/  F2FP.SATFINITE.E4M3.F32.PACK_AB_MERGE_C R138, R140, R138, RZ ;  /* 0x0000008a8c8a723e */ /* 0x000fc400048070ff */
[----:B0-----:R-:W-:Y:S02]  /*30690*/  F2FP.SATFINITE.E4M3.F32.PACK_AB_MERGE_C R19, R71, R69, R74 ;  /* 0x000000454713723e */ /* 0x001fe4000480704a */
[----:B------:R-:W-:Y:S02]  /*306a0*/  F2FP.SATFINITE.E4M3.F32.PACK_AB_MERGE_C R147, R149, R147, RZ ;  /* 0x000000939593723e */ /* 0x000fe400048070ff */
[----:B------:R-:W-:Y:S01]  /*306b0*/  F2FP.SATFINITE.E4M3.F32.PACK_AB_MERGE_C R100, R102, R100, RZ ;  /* 0x000000646664723e */ /* 0x000fe200048070ff */
[----:B------:R0:W-:Y:S01]  /*306c0*/  STS.128 [R8+UR6+0x20000], R16 ;  /* 0x0200001008007988 */ /* 0x0001e20008000c06 */
[----:B------:R-:W-:Y:S01]  /*306d0*/  F2FP.SATFINITE.E4M3.F32.PACK_AB_MERGE_C R156, R158, R156, RZ ;  /* 0x0000009c9e9c723e */ /* 0x000fe200048070ff */
[--C-:B------:R-:W-:Y:S01]  /*306e0*/  FADD R125, R125, -R198.reuse ;  /* 0x800000c67d7d7221 */ /* 0x100fe20000000000 */
[----:B------:R-:W-:Y:S01]  /*306f0*/  F2FP.SATFINITE.E4M3.F32.PACK_AB_MERGE_C R175, R180, R175, RZ ;  /* 0x000000afb4af723e */ /* 0x000fe200048070ff */
[--C-:B------:R-:W-:Y:S01]  /*30700*/  FADD R126, R126, -R198.reuse ;  /* 0x800000c67e7e7221 */ /* 0x100fe20000000000 */
[----:B------:R-:W-:Y:S01]  /*30710*/  F2FP.SATFINITE.E4M3.F32.PACK_AB_MERGE_C R184, R185, R184, RZ ;  /* 0x000000b8b9b8723e */ /* 0x000fe200048070ff */
[--C-:B------:R-:W-:Y:S01]  /*30720*/  FADD R127, R127, -R198.reuse ;  /* 0x800000c67f7f7221 */ /* 0x100fe20000000000 */
[--C-:B------:R-:W-:Y:S01]  /*30730*/  FADD R128, R128, -R198.reuse ;  /* 0x800000c680807221 */ /* 0x100fe20000000000 */
[--C-:B------:R-:W-:Y:S01]  /*30740*/  FADD R130, R130, -R198.reuse ;  /* 0x800000c682827221 */ /* 0x100fe20000000000 */
[----:B------:R-:W-:Y:S01]  /*30750*/  FADD R129, R129, -R198 ;  /* 0x800000c681817221 */ /* 0x000fe20000000000 */
[----:B------:R-:W-:Y:S01]  /*30760*/  F2FP.SATFINITE.E4M3.F32.PACK_AB_MERGE_C R80, R80, R78, R83 ;  /* 0x0000004e5050723e */ /* 0x000fe20004807053 */
[----:B------:R-:W-:Y:S01]  /*30770*/  FMUL R43, R43, 1.4426950216293334961 ;  /* 0x3fb8aa3b2b2b7820 */ /* 0x000fe20000400000 */
[----:B------:R-:W-:Y:S01]  /*30780*/  F2FP.SATFINITE.E4M3.F32.PACK_AB_MERGE_C R81, R91, R89, R101 ;  /* 0x000000595b51723e */ /* 0x000fe20004807065 */
[----:B0-----:R-:W-:Y:S01]  /*30790*/  FADD R8, -R198, R2 ;  /* 0x00000002c6087221 */ /* 0x001fe20000000100 */
[----:B------:R-:W-:-:S02]  /*307a0*/  F2FP.SATFINITE.E4M3.F32.PACK_AB_MERGE_C R82, R135, R133, R138 ;  /* 0x000000858752723e */ /* 0x000fc4000480708a */
[----:B------:R-:W-:Y:S02]  /*307b0*/  F2FP.SATFINITE.E4M3.F32.PACK_AB_MERGE_C R83, R144, R141, R147 ;  /* 0x0000008d9053723e */ /* 0x000fe40004807093 */
[----:B------:R-:W-:Y:S02]  /*307c0*/  LOP3.LUT R29, R92, 0x20, RZ, 0x3c, !PT ;  /* 0x000000205c1d7812 */ /* 0x000fe400078e3cff */
[----:B------:R-:W-:Y:S01]  /*307d0*/  F2FP.SATFINITE.E4M3.F32.PACK_AB_MERGE_C R84, R9, R0, R100 ;  /* 0x000000000954723e */ /* 0x000fe20004807064 */
[----:B------:R-:W-:Y:S01]  /*307e0*/  FMUL R0, R8, 1.4426950216293334961 ;  /* 0x3fb8aa3b08007820 */ /* 0x000fe20000400000 */
[----:B------:R-:W-:Y:S01]  /*307f0*/  F2FP.SATFINITE.E4M3.F32.PACK_AB_MERGE_C R45, R186, R45, RZ ;  /* 0x0000002dba2d723e */ /* 0x000fe200048070ff */
[----:B------:R-:W-:Y:S01]  /*30800*/  FADD R124, R124, -R198 ;  /* 0x800000c67c7c7221 */ /* 0x000fe20000000000 */
[----:B------:R-:W-:Y:S01]  /*30810*/  F2FP.SATFINITE.E4M3.F32.PACK_AB_MERGE_C R187, R189, R187, RZ ;  /* 0x000000bbbdbb723e */ /* 0x000fe200048070ff */
[----:B------:R-:W-:Y:S01]  /*30820*/  FMUL R125, R125, 1.4426950216293334961 ;  /* 0x3fb8aa3b7d7d7820 */ /* 0x000fe20000400000 */
        /* <DEDUP_REMOVED lines=8> */
[----:B------:R-:W-:Y:S01]  /*308b0*/  F2FP.SATFINITE.E4M3.F32.PACK_AB_MERGE_C R153, R161, R159, R167 ;  /* 0x0000009fa199723e */ /* 0x000fe200048070a7 */
[----:B------:R-:W-:Y:S01]  /*308c0*/  FMUL R129, R129, 1.4426950216293334961 ;  /* 0x3fb8aa3b81817820 */ /* 0x000fe20000400000 */
[----:B------:R-:W-:-:S02]  /*308d0*/  F2FP.SATFINITE.E4M3.F32.PACK_AB_MERGE_C R152, R152, R150, R156 ;  /* 0x000000969898723e */ /* 0x000fc4000480709c */
[----:B------:R-:W-:Y:S02]  /*308e0*/  F2FP.SATFINITE.E4M3.F32.PACK_AB_MERGE_C R154, R165, R164, R175 ;  /* 0x000000a4a59a723e */ /* 0x000fe400048070af */
[----:B------:R-:W-:Y:S02]  /*308f0*/  F2FP.SATFINITE.E4M3.F32.PACK_AB_MERGE_C R155, R172, R170, R184 ;  /* 0x000000aaac9b723e */ /* 0x000fe400048070b8 */
[----:B------:R-:W-:Y:S01]  /*30900*/  LOP3.LUT R8, R92, 0x30, RZ, 0x3c, !PT ;  /* 0x000000305c087812 */ /* 0x000fe200078e3cff */
[----:B------:R0:W-:Y:S01]  /*30910*/  STS.128 [R29+UR6+0x20000], R80 ;  /* 0x020000501d007988 */ /* 0x0001e20008000c06 */
[----:B------:R-:W-:Y:S01]  /*30920*/  F2FP.SATFINITE.E4M3.F32.PACK_AB_MERGE_C R5, R22, R20, R45 ;  /* 0x000000141605723e */ /* 0x000fe2000480702d */
[----:B------:R1:W-:Y:S01]  /*30930*/  MUFU.EX2 R208, R43 ;  /* 0x0000002b00d07308 */ /* 0x0003e20000000800 */
[----:B------:R-:W-:Y:S01]  /*30940*/  F2FP.SATFINITE.E4M3.F32.PACK_AB_MERGE_C R4, R47, R46, R51 ;  /* 0x0000002e2f04723e */ /* 0x000fe20004807033 */
[----:B------:R-:W-:Y:S01]  /*30950*/  FMUL R88, R124, 1.4426950216293334961 ;  /* 0x3fb8aa3b7c587820 */ /* 0x000fe20000400000 */
[----:B------:R-:W-:Y:S01]  /*30960*/  F2FP.SATFINITE.E4M3.F32.PACK_AB_MERGE_C R6, R26, R24, R187 ;  /* 0x000000181a06723e */ /* 0x000fe200048070bb */
[----:B------:R2:W-:Y:S01]  /*30970*/  STS.128 [R8+UR6+0x20000], R152 ;  /* 0x0200009808007988 */ /* 0x0005e20008000c06 */
[----:B------:R-:W-:-:S02]  /*30980*/  F2FP.SATFINITE.E4M3.F32.PACK_AB_MERGE_C R7, R30, R28, R192 ;  /* 0x0000001c1e07723e */ /* 0x000fc400048070c0 */
[----:B------:R-:W-:Y:S01]  /*30990*/  F2FP.SATFINITE.E4M3.F32.PACK_AB_MERGE_C R85, R40, R85, R103 ;  /* 0x000000552855723e */ /* 0x000fe20004807067 */
[----:B------:R-:W-:Y:S01]  /*309a0*/  MUFU.EX2 R215, R125 ;  /* 0x0000007d00d77308 */ /* 0x000fe20000000800 */
[----:B------:R-:W-:Y:S02]  /*309b0*/  F2FP.SATFINITE.E4M3.F32.PACK_AB_MERGE_C R86, R13, R11, R86 ;  /* 0x0000000b0d56723e */ /* 0x000fe40004807056 */
[----:B------:R-:W-:Y:S02]  /*309c0*/  F2FP.SATFINITE.E4M3.F32.PACK_AB_MERGE_C R87, R109, R108, RZ ;  /* 0x0000006c6d57723e */ /* 0x000fe400048070ff */
[----:B------:R-:W-:Y:S02]  /*309d0*/  F2FP.SATFINITE.E4M3.F32.PACK_AB_MERGE_C R13, R96, R94, R98 ;  /* 0x0000005e600d723e */ /* 0x000fe40004807062 */
[----:B0-----:R-:W-:Y:S01]  /*309e0*/  F2FP.SATFINITE.E4M3.F32.PACK_AB_MERGE_C R81, R38, R36, R56 ;  /* 0x000000242651723e */ /* 0x001fe20004807038 */
[----:B------:R-:W-:Y:S01]  /*309f0*/  MUFU.EX2 R213, R126 ;  /* 0x0000007e00d57308 */ /* 0x000fe20000000800 */
[----:B------:R-:W-:-:S02]  /*30a00*/  F2FP.SATFINITE.E4M3.F32.PACK_AB_MERGE_C R80, R34, R32, R193 ;  /* 0x000000202250723e */ /* 0x000fc400048070c1 */
[----:B------:R-:W-:Y:S02]  /*30a10*/  F2FP.SATFINITE.E4M3.F32.PACK_AB_MERGE_C R82, R23, R21, R194 ;  /* 0x000000151752723e */ /* 0x000fe400048070c2 */
[----:B------:R-:W-:Y:S02]  /*30a20*/  F2FP.SATFINITE.E4M3.F32.PACK_AB_MERGE_C R83, R27, R25, R195 ;  /* 0x000000191b53723e */ /* 0x000fe400048070c3 */
[----:B-1----:R-:W-:Y:S01]  /*30a30*/  LDTM.x64 R16, tmem[UR8] ;  /* 0x00000008001079ee */ /* 0x002fe20008340000 */
[----:B------:R-:W0:Y:S01]  /*30a40*/  MUFU.EX2 R212, R127 ;  /* 0x0000007f00d47308 */ /* 0x000e220000000800 */
[----:B------:R-:W-:-:S07]  /*30a50*/  F2FP.SATFINITE.E4M3.F32.PACK_AB_MERGE_C R12, R12, R10, R97 ;  /* 0x0000000a0c0c723e */ /* 0x000fce0004807061 */
[----:B------:R-:W-:Y:S08]  /*30a60*/  MUFU.EX2 R211, R128 ;  /* 0x0000008000d37308 */ /* 0x000ff00000000800 */
[----:B------:R-:W1:Y:S08]  /*30a70*/  MUFU.EX2 R209, R130 ;  /* 0x0000008200d17308 */ /* 0x000e700000000800 */
[----:B------:R2:W-:Y:S02]  /*30a80*/  MUFU.EX2 R210, R129 ;  /* 0x0000008100d27308 */ /* 0x0005e40000000800 */
[----:B--2---:R-:W2:Y:S06]  /*30a90*/  LDTM.x64 R96, tmem[UR8+0x40] ;  /* 0x00004008006079ee */ /* 0x004eac0008340000 */
[----:B------:R-:W3:Y:S01]  /*30aa0*/  MUFU.EX2 R88, R88 ;  /* 0x0000005800587308 */ /* 0x000ee20000000800 */
[----:B------:R-:W-:-:S07]  /*30ab0*/  F2FP.SATFINITE.E4M3.F32.PACK_AB_MERGE_C R87, R15, R14, R87 ;  /* 0x0000000e0f57723e */ /* 0x000fce0004807057 */
[----:B------:R-:W4:Y:S01]  /*30ac0*/  MUFU.EX2 R0, R0 ;  /* 0x0000000000007308 */ /* 0x000f220000000800 */
[----:B0-----:R-:W-:Y:S01]  /*30ad0*/  F2FP.SATFINITE.E4M3.F32.PACK_AB_MERGE_C R14, R212, R213, RZ ;  /* 0x000000d5d40e723e */ /* 0x001fe200048070ff */
[----:B--2---:R-:W-:Y:S02]  /*30ae0*/  IMAD.MOV.U32 R199, RZ, RZ, R132 ;  /* 0x000000ffffc77224 */ /* 0x004fe400078e0084 */
[----:B------:R-:W-:Y:S02]  /*30af0*/  IMAD.MOV.U32 R206, RZ, RZ, R133 ;  /* 0x000000ffffce7224 */ /* 0x000fe400078e0085 */
[----:B------:R-:W-:Y:S02]  /*30b00*/  IMAD.MOV.U32 R207, RZ, RZ, R134 ;  /* 0x000000ffffcf7224 */ /* 0x000fe400078e0086 */
[----:B------:R-:W-:Y:S02]  /*30b10*/  IMAD.MOV.U32 R252, RZ, RZ, R135 ;  /* 0x000000fffffc7224 */ /* 0x000fe400078e0087 */
[----:B------:R-:W-:-:S02]  /*30b20*/  IMAD.MOV.U32 R251, RZ, RZ, R136 ;  /* 0x000000fffffb7224 */ /* 0x000fc400078e0088 */
[----:B------:R-:W-:Y:S02]  /*30b30*/  IMAD.MOV.U32 R250, RZ, RZ, R137 ;  /* 0x000000fffffa7224 */ /* 0x000fe400078e0089 */
[----:B------:R-:W-:Y:S02]  /*30b40*/  IMAD.MOV.U32 R249, RZ, RZ, R138 ;  /* 0x000000fffff97224 */ /* 0x000fe400078e008a */
        /* <DEDUP_REMOVED lines=21> */
[----:B------:R-:W0:Y:S01]  /*30ca0*/  LDTM.x64 R132, tmem[UR8+0x80] ;  /* 0x00008008008479ee */ /* 0x000e220008340000 */
[----:B-1----:R-:W-:-:S02]  /*30cb0*/  F2FP.SATFINITE.E4M3.F32.PACK_AB_MERGE_C R15, R208, R209, RZ ;  /* 0x000000d1d00f723e */ /* 0x002fc400048070ff */
[C---:B------:R-:W-:Y:S02]  /*30cc0*/  LOP3.LUT R11, R92.reuse, 0x40, RZ, 0x3c, !PT ;  /* 0x000000405c0b7812 */ /* 0x040fe400078e3cff */
[C---:B------:R-:W-:Y:S01]  /*30cd0*/  LOP3.LUT R10, R92.reuse, 0x50, RZ, 0x3c, !PT ;  /* 0x000000505c0a7812 */ /* 0x040fe200078e3cff */
[----:B------:R-:W-:Y:S01]  /*30ce0*/  STL.64 [R1+0x130], R108 ;  /* 0x0001306c01007387 */ /* 0x000fe20000100a00 */
[C---:B------:R-:W-:Y:S02]  /*30cf0*/  LOP3.LUT R9, R92.reuse, 0x60, RZ, 0x3c, !PT ;  /* 0x000000605c097812 */ /* 0x040fe400078e3cff */
[----:B---3--:R-:W-:Y:S01]  /*30d00*/  F2FP.SATFINITE.E4M3.F32.PACK_AB_MERGE_C R14, R215, R88, R14 ;  /* 0x00000058d70e723e */ /* 0x008fe2000480700e */
[----:B------:R-:W-:Y:S01]  /*30d10*/  STL.64 [R1+0x138], R110 ;  /* 0x0001386e01007387 */ /* 0x000fe20000100a00 */
[----:B------:R-:W-:Y:S02]  /*30d20*/  LOP3.LUT R92, R92, 0x70, RZ, 0x3c, !PT ;  /* 0x000000705c5c7812 */ /* 0x000fe400078e3cff */
[----:B------:R-:W-:Y:S01]  /*30d30*/  F2FP.SATFINITE.E4M3.F32.PACK_AB_MERGE_C R15, R210, R211, R15 ;  /* 0x000000d3d20f723e */ /* 0x000fe2000480700f */
[----:B------:R1:W-:Y:S01]  /*30d40*/  STS.128 [R11+UR6+0x20000], R4 ;  /* 0x020000040b007988 */ /* 0x0003e20008000c06 */
[----:B----4-:R-:W-:-:S03]  /*30d50*/  FMUL R66, R0, R66 ;  /* 0x0000004200427220 */ /* 0x010fc60000400000 */
[----:B------:R-:W-:Y:S01]  /*30d60*/  STL.64 [R1+0x140], R112 ;  /* 0x0001407001007387 */ /* 0x000fe20000100a00 */
[----:B------:R-:W-:-:S03]  /*30d70*/  FADD R214, R88, R214 ;  /* 0x000000d658d67221 */ /* 0x000fc60000000000 */
[----:B------:R2:W-:Y:S01]  /*30d80*/  STS.128 [R10+UR6+0x20000], R80 ;  /* 0x020000500a007988 */ /* 0x0005e20008000c06 */
[----:B------:R-:W-:-:S03]  /*30d90*/  IMAD.MOV.U32 R8, RZ, RZ, R100 ;  /* 0x000000ffff087224 */ /* 0x000fc600078e0064 */
[----:B------:R-:W-:Y:S01]  /*30da0*/  STL.64 [R1+0x148], R114 ;  /* 0x0001487201007387 */ /* 0x000fe20000100a00 */
[----:B------:R-:W-:Y:S02]  /*30db0*/  IMAD.MOV.U32 R197, RZ, RZ, R122 ;  /* 0x000000ffffc57224 */ /* 0x000fe400078e007a */
[C---:B------:R-:W-:Y:S01]  /*30dc0*/  FMUL R16, R0.reuse, R16 ;  /* 0x0000001000107220 */ /* 0x040fe20000400000 */
[----:B------:R3:W-:Y:S01]  /*30dd0*/  STS.128 [R9+UR6+0x20000], R84 ;  /* 0x0200005409007988 */ /* 0x0007e20008000c06 */
[----:B-1----:R-:W-:Y:S02]  /*30de0*/  IMAD.MOV.U32 R4, RZ, RZ, R96 ;  /* 0x000000ffff047224 */ /* 0x002fe400078e0060 */
[C---:B------:R-:W-:Y:S01]  /*30df0*/  FMUL R17, R0.reuse, R17 ;  /* 0x0000001100117220 */ /* 0x040fe20000400000 */
[----:B------:R-:W-:Y:S01]  /*30e00*/  STL.64 [R1+0x150], R116 ;  /* 0x0001507401007387 */ /* 0x000fe20000100a00 */
[----:B------:R-:W-:Y:S02]  /*30e10*/  IMAD.MOV.U32 R5, RZ, RZ, R97 ;  /* 0x000000ffff057224 */ /* 0x000fe400078e0061 */
[----:B------:R-:W-:Y:S01]  /*30e20*/  FMUL R18, R0, R18 ;  /* 0x0000001200127220 */ /* 0x000fe20000400000 */
[----:B------:R-:W-:Y:S01]  /*30e30*/  IMAD.MOV.U32 R6, RZ, RZ, R98 ;  /* 0x000000ffff067224 */ /* 0x000fe200078e0062 */
[----:B------:R1:W-:Y:S01]  /*30e40*/  STS.128 [R92+UR6+0x20000], R12 ;  /* 0x0200000c5c007988 */ /* 0x0003e20008000c06 */
[----:B------:R-:W-:-:S02]  /*30e50*/  IMAD.MOV.U32 R7, RZ, RZ, R99 ;  /* 0x000000ffff077224 */ /* 0x000fc400078e0063 */
[C---:B------:R-:W-:Y:S01]  /*30e60*/  FMUL R19, R0.reuse, R19 ;  /* 0x0000001300137220 */ /* 0x040fe20000400000 */
[----:B--2---:R-:W-:Y:S01]  /*30e70*/  IMAD.MOV.U32 R10, RZ, RZ, R102 ;  /* 0x000000ffff0a7224 */ /* 0x004fe200078e0066 */
[----:B------:R2:W-:Y:S01]  /*30e80*/  STL.64 [R1+0x158], R118 ;  /* 0x0001587601007387 */ /* 0x0005e20000100a00 */
[----:B------:R-:W-:Y:S02]  /*30e90*/  IMAD.MOV.U32 R11, RZ, RZ, R103 ;  /* 0x000000ffff0b7224 */ /* 0x000fe400078e0067 */
[C---:B------:R-:W-:Y:S01]  /*30ea0*/  FMUL R20, R0.reuse, R20 ;  /* 0x0000001400147220 */ /* 0x040fe20000400000 */
[----:B------:R-:W-:Y:S01]  /*30eb0*/  IMAD.MOV.U32 R196, RZ, RZ, R123 ;  /* 0x000000ffffc47224 */ /* 0x000fe200078e007b */
[----:B------:R4:W-:Y:S01]  /*30ec0*/  STL.64 [R1+0x160], R120 ;  /* 0x0001607801007387 */ /* 0x0009e20000100a00 */
[----:B---3--:R-:W-:Y:S02]  /*30ed0*/  IMAD.MOV.U32 R9, RZ, RZ, R101 ;  /* 0x000000ffff097224 */ /* 0x008fe400078e0065 */
[----:B------:R-:W-:Y:S01]  /*30ee0*/  FMUL R21, R0, R21 ;  /* 0x0000001500157220 */ /* 0x000fe20000400000 */
[----:B------:R-:W-:-:S02]  /*30ef0*/  IMAD.MOV.U32 R3, RZ, RZ, R124 ;  /* 0x000000ffff037224 */ /* 0x000fc400078e007c */
[C---:B------:R-:W-:Y:S01]  /*30f00*/  FMUL R22, R0.reuse, R22 ;  /* 0x0000001600167220 */ /* 0x040fe20000400000 */
[----:B------:R-:W-:Y:S02]  /*30f10*/  IMAD.MOV.U32 R2, RZ, RZ, R125 ;  /* 0x000000ffff027224 */ /* 0x000fe400078e007d */
[C---:B------:R-:W-:Y:S01]  /*30f20*/  FMUL R23, R0.reuse, R23 ;  /* 0x0000001700177220 */ /* 0x040fe20000400000 */
[----:B------:R-:W-:Y:S02]  /*30f30*/  IMAD.MOV.U32 R204, RZ, RZ, R126 ;  /* 0x000000ffffcc7224 */ /* 0x000fe400078e007e */
[C---:B------:R-:W-:Y:S01]  /*30f40*/  FMUL R24, R0.reuse, R24 ;  /* 0x0000001800187220 */ /* 0x040fe20000400000 */
[----:B-1----:R-:W-:Y:S02]  /*30f50*/  IMAD.MOV.U32 R12, RZ, RZ, R104 ;  /* 0x000000ffff0c7224 */ /* 0x002fe400078e0068 */
[----:B------:R-:W-:Y:S01]  /*30f60*/  FMUL R25, R0, R25 ;  /* 0x0000001900197220 */ /* 0x000fe20000400000 */
[----:B------:R-:W-:-:S02]  /*30f70*/  IMAD.MOV.U32 R13, RZ, RZ, R105 ;  /* 0x000000ffff0d7224 */ /* 0x000fc400078e0069 */
[C---:B------:R-:W-:Y:S01]  /*30f80*/  FMUL R26, R0.reuse, R26 ;  /* 0x0000001a001a7220 */ /* 0x040fe20000400000 */
[----:B------:R-:W-:Y:S02]  /*30f90*/  IMAD.MOV.U32 R14, RZ, RZ, R106 ;  /* 0x000000ffff0e7224 */ /* 0x000fe400078e006a */
[C---:B------:R-:W-:Y:S01]  /*30fa0*/  FMUL R27, R0.reuse, R27 ;  /* 0x0000001b001b7220 */ /* 0x040fe20000400000 */
[----:B------:R-:W-:Y:S02]  /*30fb0*/  IMAD.MOV.U32 R15, RZ, RZ, R107 ;  /* 0x000000ffff0f7224 */ /* 0x000fe400078e006b */
[C---:B------:R-:W-:Y:S01]  /*30fc0*/  FMUL R28, R0.reuse, R28 ;  /* 0x0000001c001c7220 */ /* 0x040fe20000400000 */
[----:B------:R-:W-:Y:S02]  /*30fd0*/  IMAD.MOV.U32 R205, RZ, RZ, R127 ;  /* 0x000000ffffcd7224 */ /* 0x000fe400078e007f */
        /* <DEDUP_REMOVED lines=54> */
[----:B0-----:R-:W-:-:S02]  /*31340*/  IMAD.MOV.U32 R227, RZ, RZ, R132 ;  /* 0x000000ffffe37224 */ /* 0x001fc400078e0084 */
        /* <DEDUP_REMOVED lines=49> */
[----:B--2---:R-:W-:Y:S02]  /*31660*/  IMAD.MOV.U32 R118, RZ, RZ, R182 ;  /* 0x000000ffff767224 */ /* 0x004fe400078e00b6 */
[----:B------:R-:W-:Y:S02]  /*31670*/  IMAD.MOV.U32 R119, RZ, RZ, R183 ;  /* 0x000000ffff777224 */ /* 0x000fe400078e00b7 */
[----:B----4-:R-:W-:Y:S02]  /*31680*/  IMAD.MOV.U32 R120, RZ, RZ, R184 ;  /* 0x000000ffff787224 */ /* 0x010fe400078e00b8 */
        /* <DEDUP_REMOVED lines=11> */
[----:B------:R-:W0:Y:S01]  /*31740*/  LDTM.x64 R132, tmem[UR8+0xc0] ;  /* 0x0000c008008479ee */ /* 0x000e220008340000 */
[----:B------:R-:W-:Y:S01]  /*31750*/  NOP ;  /* 0x0000000000007918 */ /* 0x000fe20000000000 */
[----:B0-----:R0:W-:Y:S02]  /*31760*/  STTM.x64 tmem[UR8], R16 ;  /* 0x00000010000079ed */ /* 0x0011e40008340008 */
        /* <DEDUP_REMOVED lines=14> */
[C---:B------:R-:W-:Y:S01]  /*31850*/  FMUL R30, R0.reuse, R197 ;  /* 0x000000c5001e7220 */ /* 0x040fe20000400000 */
[C---:B------:R-:W-:Y:S01]  /*31860*/  FMUL R31, R0.reuse, R196 ;  /* 0x000000c4001f7220 */ /* 0x040fe20000400000 */
[C---:B------:R-:W-:Y:S01]  /*31870*/  FMUL R32, R0.reuse, R3 ;  /* 0x0000000300207220 */ /* 0x040fe20000400000 */
[----:B------:R0:W5:Y:S01]  /*31880*/  LDL.LU R197, [R1+0x1200] ;  /* 0x0012000001c57983 */ /* 0x0001620000300800 */
[C---:B------:R-:W-:Y:S01]  /*31890*/  FMUL R33, R0.reuse, R2 ;  /* 0x0000000200217220 */ /* 0x040fe20000400000 */
[----:B------:R-:W-:-:S02]  /*318a0*/  FMUL R34, R0, R204 ;  /* 0x000000cc00227220 */ /* 0x000fc40000400000 */
[----:B------:R0:W5:Y:S01]  /*318b0*/  LDL.LU R196, [R1+0x11fc] ;  /* 0x0011fc0001c47983 */ /* 0x0001620000300800 */
[----:B------:R-:W-:-:S03]  /*318c0*/  FMUL R35, R0, R205 ;  /* 0x000000cd00237220 */ /* 0x000fc60000400000 */
        /* <DEDUP_REMOVED lines=10> */
[----:B------:R0:W5:Y:S04]  /*31970*/  LDL.LU R202, [R1+0x11e4] ;  /* 0x0011e40001ca7983 */ /* 0x0001680000300800 */
[----:B------:R0:W5:Y:S04]  /*31980*/  LDL.LU R201, [R1+0x11e0] ;  /* 0x0011e00001c97983 */ /* 0x0001680000300800 */
[----:B------:R0:W5:Y:S04]  /*31990*/  LDL.LU R200, [R1+0x11dc] ;  /* 0x0011dc0001c87983 */ /* 0x0001680000300800 */
[----:B------:R0:W5:Y:S01]  /*319a0*/  LDL.LU R199, [R1+0x11d8] ;  /* 0x0011d80001c77983 */ /* 0x0001620000300800 */
        /* <DEDUP_REMOVED lines=89> */
[----:B------:R-:W1:Y:S01]  /*31f40*/  S2R R207, SR_CTAID.X ;  /* 0x0000000000cf7919 */ /* 0x000e620000002500 */
[----:B------:R-:W-:Y:S01]  /*31f50*/  FADD R214, R215, R214 ;  /* 0x000000d6d7d67221 */ /* 0x000fe20000000000 */
[----:B------:R-:W0:Y:S03]  /*31f60*/  S2R R206, SR_TID.X ;  /* 0x0000000000ce7919 */ /* 0x000e260000002100 */
[----:B------:R-:W-:-:S04]  /*31f70*/  FADD R214, R213, R214 ;  /* 0x000000d6d5d67221 */ /* 0x000fc80000000000 */
[----:B------:R-:W-:-:S04]  /*31f80*/  FADD R214, R212, R214 ;  /* 0x000000d6d4d67221 */ /* 0x000fc80000000000 */
[----:B------:R-:W-:-:S04]  /*31f90*/  FADD R214, R211, R214 ;  /* 0x000000d6d3d67221 */ /* 0x000fc80000000000 */
[----:B------:R-:W-:Y:S01]  /*31fa0*/  FADD R214, R210, R214 ;  /* 0x000000d6d2d67221 */ /* 0x000fe20000000000 */
[----:B------:R-:W-:-:S03]  /*31fb0*/  ULEA UR9, UR11, UR6, 0x3 ;  /* 0x000000060b097291 */ /* 0x000fc6000f8e18ff */
[----:B------:R-:W-:Y:S01]  /*31fc0*/  FADD R214, R209, R214 ;  /* 0x000000d6d1d67221 */ /* 0x000fe20000000000 */
[----:B------:R-:W-:-:S03]  /*31fd0*/  UIADD3 UR9, UPT, UPT, UR9, 0x24000, URZ ;  /* 0x0002400009097890 */ /* 0x000fc6000fffe0ff */
[----:B------:R-:W-:Y:S01]  /*31fe0*/  FADD R214, R208, R214 ;  /* 0x000000d6d0d67221 */ /* 0x000fe20000000000 */
[----:B------:R-:W-:Y:S01]  /*31ff0*/  UMOV UR74, UR73 ;  /* 0x00000049004a7c82 */ /* 0x000fe20008000000 */
[----:B-1----:R-:W-:Y:S02]  /*32000*/  IMAD.SHL.U32 R207, R207, 0x80, RZ ;  /* 0x00000080cfcf7824 */ /* 0x002fe400078e00ff */
        /* <DEDUP_REMOVED lines=19> */
[----:B------:R1:W-:Y:S01]  /*32140*/  STTM.x64 tmem[UR8+0x40], R4 ;  /* 0x00004004000079ed */ /* 0x0003e20008340008 */
        /* <DEDUP_REMOVED lines=8> */
[----:B------:R-:W-:-:S04]  /*321d0*/  FMUL R79, R0, R216 ;  /* 0x000000d8004f7220 */ /* 0x000fc80000400000 */
[----:B------:R2:W-:Y:S01]  /*321e0*/  STTM.x64 tmem[UR8+0x80], R68 ;  /* 0x00008044000079ed */ /* 0x0005e20008340008 */
[C---:B-1----:R-:W-:Y:S01]  /*321f0*/  FMUL R4, R0.reuse, R132 ;  /* 0x0000008400047220 */ /* 0x042fe20000400000 */
        /* <DEDUP_REMOVED lines=64> */
[----:B------:R-:W1:Y:S02]  /*32600*/  FENCE.VIEW.ASYNC.T ;  /* 0x00000000000073c6 */ /* 0x000e640000000200 */
[----:B-1----:R-:W-:Y:S06]  /*32610*/  BAR.SYNC.DEFER_BLOCKING 0x0 ;  /* 0x0000000000007b1d */ /* 0x002fec0000010000 */
[----:B------:R1:W-:Y:S06]  /*32620*/  MEMBAR.ALL.CTA ;  /* 0x0000000000007992 */ /* 0x0003ec0000008000 */
[----:B-1----:R-:W1:Y:S02]  /*32630*/  FENCE.VIEW.ASYNC.S ;  /* 0x00000000000073c6 */ /* 0x002e640000000000 */
[----:B-1----:R-:W-:Y:S06]  /*32640*/  BAR.SYNC.DEFER_BLOCKING 0x0 ;  /* 0x0000000000007b1d */ /* 0x002fec0000010000 */
[----:B0-----:R-:W-:Y:S05]  /*32650*/  BRA.U UP2, `(.L_x_16) ;  /* 0x0000000102547547 */ /* 0x001fea000b800000 */
        /* <DEDUP_REMOVED lines=11> */
[----:B------:R-:W-:Y:S01]  /*32710*/  UMOV UR68, 0x0 ;  /* 0x0000000000447882 */ /* 0x000fe20000000000 */
[----:B------:R-:W-:Y:S01]  /*32720*/  UMOV UR69, 0x8400010 ;  /* 0x0840001000457882 */ /* 0x000fe20000000000 */
[----:B------:R1:W-:Y:S01]  /*32730*/  UTCQMMA gdesc[UR38], gdesc[UR40], tmem[UR7], tmem[UR72], idesc[UR73], UPT ;  /* 0x00ff4828260075ea */ /* 0x0003e2000b800307 */
[----:B------:R1:W-:Y:S01]  /*32740*/  UTCQMMA gdesc[UR42], gdesc[UR58], tmem[UR7], tmem[UR70], idesc[UR71], UPT ;  /* 0x00ff463a2a0075ea */ /* 0x0003e2000b800307 */
[----:B------:R1:W-:Y:S01]  /*32750*/  UTCQMMA gdesc[UR44], gdesc[UR60], tmem[UR7], tmem[UR68], idesc[UR69], UPT ;  /* 0x00ff443c2c0075ea */ /* 0x0003e2000b800307 */
[----:B0-----:R-:W-:Y:S01]  /*32760*/  UMOV UR4, UR9 ;  /* 0x0000000900047c82 */ /* 0x001fe20008000000 */
[----:B------:R-:W-:-:S02]  /*32770*/  UMOV UR5, URZ ;  /* 0x000000ff00057c82 */ /* 0x000fc40008000000 */
[----:B------:R-:W-:Y:S02]  /*32780*/  UMOV UR75, UR4 ;  /* 0x00000004004b7c82 */ /* 0x000fe40008000000 */
[----:B------:R1:W-:Y:S01]  /*32790*/  UTCBAR [UR75], URZ ;  /* 0x000000ff4b0073e9 */ /* 0x0003e200080000ff */
[----:B------:R-:W-:Y:S02]  /*327a0*/  NOP ;  /* 0x0000000000007918 */ /* 0x000fe40000000000 */
.L_x_16:
[----:B--2---:R-:W2:Y:S01]  /*327b0*/  LDL.LU R4, [R1+0x2a0] ;  /* 0x0002a00001047983 */ /* 0x004ea20000300800 */
[----:B-----5:R-:W-:Y:S01]  /*327c0*/  ISETP.GE.U32.AND P0, PT, R196, R207, PT ;  /* 0x000000cfc400720c */ /* 0x020fe20003f06070 */
[----:B------:R-:W-:Y:S02]  /*327d0*/  UIADD3 UR11, UPT, UPT, UR11, 0x1, URZ ;  /* 0x000000010b0b7890 */ /* 0x000fe4000fffe0ff */
[----:B------:R-:W-:Y:S01]  /*327e0*/  USHF.L.U32 UR5, UR13, 0x7, URZ ;  /* 0x000000070d057899 */ /* 0x000fe200080006ff */
[----:B------:R-:W-:Y:S01]  /*327f0*/  ISETP.GE.U32.AND.EX P0, PT, R197, RZ, PT, P0 ;  /* 0x000000ffc500720c */ /* 0x000fe20003f06100 */
[----:B------:R-:W-:Y:S02]  /*32800*/  UISETP.GT.AND UP3, UPT, UR11, 0x1, UPT ;  /* 0x000000010b00788c */ /* 0x000fe4000bf64270 */
[----:B------:R-:W-:Y:S02]  /*32810*/  USHF.L.U32 UR4, UR12, 0x7, URZ ;  /* 0x000000070c047899 */ /* 0x000fe400080006ff */
[----:B-1----:R-:W-:-:S02]  /*32820*/  USEL UR73, URZ, 0x1, !UP3 ;  /* 0x00000001ff497887 */ /* 0x002fc4000d800000 */
[----:B------:R-:W-:Y:S02]  /*32830*/  UIADD3 UR19, UPT, UPT, UR5, UR19, URZ ;  /* 0x0000001305137290 */ /* 0x000fe4000fffe0ff */
[----:B------:R-:W-:Y:S02]  /*32840*/  UIADD3 UR18, UPT, UPT, UR4, UR18, URZ ;  /* 0x0000001204127290 */ /* 0x000fe4000fffe0ff */
[----:B------:R-:W-:Y:S02]  /*32850*/  USEL UR11, UR11, URZ, !UP3 ;  /* 0x000000ff0b0b7287 */ /* 0x000fe4000d800000 */
[----:B------:R-:W-:Y:S02]  /*32860*/  ULOP3.LUT UR73, UR74, UR73, URZ, 0x3c, !UPT ;  /* 0x000000494a497292 */ /* 0x000fe4000f8e3cff */
[----:B------:R-:W-:Y:S01]  /*32870*/  UMOV UR72, UR74 ;  /* 0x0000004a00487c82 */ /* 0x000fe20008000000 */
[----:B--2---:R-:W-:-:S05]  /*32880*/  FFMA R4, R0, R4, R214 ;  /* 0x0000000400047223 */ /* 0x004fca00000000d6 */
[----:B------:R4:W-:Y:S04]  /*32890*/  STL [R1+0x2a0], R4 ;  /* 0x0002a00401007387 */ /* 0x0009e80000100800 */
[----:B------:R4:W-:Y:S01]  /*328a0*/  STL [R1+0x144], R198 ;  /* 0x000144c601007387 */ /* 0x0009e20000100800 */
[----:B------:R-:W-:Y:S05]  /*328b0*/  @!P0 BRA `(.L_x_17) ;  /* 0xfffffeb000f48947 */ /* 0x000fea000383ffff */
.L_x_12:
[----:B-1--4-:R-:W4:Y:S01]  /*328c0*/  LDL.LU R4, [R1+0x2a0] ;  /* 0x0002a00001047983 */ /* 0x012f220000300800 */
[----:B---3--:R-:W1:Y:S02]  /*328d0*/  S2R R0, SR_CTAID.X ;  /* 0x0000000000007919 */ /* 0x008e640000002500 */
[----:B-1----:R-:W-:-:S04]  /*328e0*/  IMAD.SHL.U32 R0, R0, 0x80, RZ ;  /* 0x0000008000007824 */ /* 0x002fc800078e00ff */
[----:B------:R-:W-:-:S05]  /*328f0*/  VIADD R0, R0, 0x80 ;  /* 0x0000008000007836 */ /* 0x000fca0000000000 */
[----:B------:R-:W-:Y:S01]  /*32900*/  ISETP.GE.AND P0, PT, R0, 0x1, PT ;  /* 0x000000010000780c */ /* 0x000fe20003f06270 */
[----:B0---4-:R-:W-:-:S05]  /*32910*/  IMAD.MOV.U32 R71, RZ, RZ, R4 ;  /* 0x000000ffff477224 */ /* 0x011fca00078e0004 */
[----:B------:R-:W-:-:S07]  /*32920*/  FSETP.GT.AND P1, PT, |R71|, 8.50705917302346158658e+37, PT ;  /* 0x7e8000004700780b */ /* 0x000fce0003f24200 */
[----:B------:R-:W-:Y:S06]  /*32930*/  @!P0 BRA `(.L_x_18) ;  /* 0x0000000000108947 */ /* 0x000fec0003800000 */
[----:B------:R-:W-:-:S06]  /*32940*/  USHF.L.U32 UR74, UR74, 0x1f, URZ ;  /* 0x0000001f4a4a7899 */ /* 0x000fcc00080006ff */
[----:B------:R-:W-:-:S04]  /*32950*/  IMAD.U32 R0, RZ, RZ, UR74 ;  /* 0x0000004aff007e24 */ /* 0x000fc8000f8e00ff */
[----:B------:R-:W0:Y:S02]  /*32960*/  SYNCS.PHASECHK.TRANS64.TRYWAIT P0, [UR9], R0 ;  /* 0x00000000ff0075a7 */ /* 0x000e240008001109 */
[----:B0-----:R-:W-:Y:S05]  /*32970*/  @!P0 BRA `(.L_x_19) ;  /* 0x0000009400108947 */ /* 0x001fea0003800000 */
.L_x_18:
[----:B------:R-:W-:Y:S01]  /*32980*/  BAR.SYNC.DEFER_BLOCKING 0x0 ;  /* 0x0000000000007b1d */ /* 0x000fe20000010000 */
[----:B------:R-:W-:Y:S01]  /*32990*/  LOP3.LUT P3, RZ, R206, 0x7f, RZ, 0xc0, !PT ;  /* 0x0000007fceff7812 */ /* 0x000fe2000786c0ff */
[C---:B------:R-:W-:Y:S01]  /*329a0*/  FMUL R2, R71.reuse, 8388608 ;  /* 0x4b00000047027820 */ /* 0x040fe20000400000 */
[C---:B------:R-:W-:Y:S02]  /*329b0*/  FSETP.GEU.AND P2, PT, |R71|.reuse, 1.175494350822287508e-38, PT ;  /* 0x008000004700780b */ /* 0x040fe40003f4e200 */
[----:B------:R-:W-:-:S03]  /*329c0*/  FSETP.GEU.AND P0, PT, R71, 1.175494350822287508e-38, PT ;  /* 0x008000004700780b */ /* 0x000fc60003f0e000 */
[----:B------:R-:W0:Y:S01]  /*329d0*/  S2UR UR9, SR_CTAID.Y ;  /* 0x00000000000979c3 */ /* 0x000e220000002600 */
[----:B--2---:R-:W0:Y:S01]  /*329e0*/  LDCU.64 UR4, c[0x0][0x3e0] ;  /* 0x00007c00ff0477ac */ /* 0x004e220008000a00 */
[----:B------:R-:W1:Y:S01]  /*329f0*/  S2R R232, SR_CTAID.X ;  /* 0x0000000000e87919 */ /* 0x000e620000002500 */
[----:B------:R-:W-:Y:S01]  /*32a00*/  FSEL R2, R2, R71, !P0 ;  /* 0x0000004702027208 */ /* 0x000fe20004000000 */
[----:B------:R-:W-:Y:S01]  /*32a10*/  @P1 FMUL R71, R71, 0.25 ;  /* 0x3e80000047471820 */ /* 0x000fe20000400000 */
[----:B------:R-:W-:Y:S01]  /*32a20*/  FSEL R68, RZ, -23, P0 ;  /* 0xc1b80000ff447808 */ /* 0x000fe20000000000 */
[----:B------:R-:W2:Y:S01]  /*32a30*/  S2R R234, SR_TID.X ;  /* 0x0000000000ea7919 */ /* 0x000ea20000002100 */
[C---:B------:R-:W-:Y:S01]  /*32a40*/  ISETP.GE.U32.AND P0, PT, R2.reuse, 0x7f800000, PT ;  /* 0x7f8000000200780c */ /* 0x040fe20003f06070 */
[----:B------:R-:W-:Y:S01]  /*32a50*/  VIADD R3, R2, 0xc0cafb0d ;  /* 0xc0cafb0d02037836 */ /* 0x000fe20000000000 */
[----:B------:R-:W3:Y:S01]  /*32a60*/  LDC R237, c[0x0][0x3e8] ;  /* 0x0000fa00ffed7b82 */ /* 0x000ee20000000800 */
[----:B------:R-:W-:-:S03]  /*32a70*/  @!P2 FMUL R71, R71, 16777216 ;  /* 0x4b8000004747a820 */ /* 0x000fc60000400000 */
[----:B------:R-:W-:Y:S01]  /*32a80*/  LOP3.LUT R3, R3, 0xff800000, RZ, 0xc0, !PT ;  /* 0xff80000003037812 */ /* 0x000fe200078ec0ff */
[----:B------:R-:W4:Y:S03]  /*32a90*/  MUFU.RCP R0, R71 ;  /* 0x0000004700007308 */ /* 0x000f260000001000 */
[----:B------:R-:W-:Y:S01]  /*32aa0*/  I2FP.F32.S32 R69, R3 ;  /* 0x0000000300457245 */ /* 0x000fe20000201400 */
[----:B------:R-:W0:Y:S02]  /*32ab0*/  @!P3 SYNCS.CCTL.IV [UR6+0x24000] ;  /* 0x02400000ff00b9b1 */ /* 0x000e240008000006 */
[----:B0-----:R-:W-:Y:S02]  /*32ac0*/  BAR.SYNC.DEFER_BLOCKING 0x0 ;  /* 0x0000000000007b1d */ /* 0x001fe40000010000 */
[----:B------:R-:W-:Y:S01]  /*32ad0*/  FFMA.FTZ R68, R69, 1.1920928955078125e-07, R68 ;  /* 0x3400000045447823 */ /* 0x000fe20000010044 */
[----:B------:R-:W-:-:S03]  /*32ae0*/  UIMAD UR4, UR9, UR4, URZ ;  /* 0x00000004090472a4 */ /* 0x000fc6000f8e02ff */
[----:B------:R-:W0:Y:S01]  /*32af0*/  LDTM.x64 R4, tmem[UR8] ;  /* 0x00000008000479ee */ /* 0x000e220008340000 */
[C---:B---3--:R-:W-:Y:S02]  /*32b00*/  IMAD R239, R237.reuse, 0xbf, RZ ;  /* 0x000000bfedef7824 */ /* 0x048fe400078e02ff */
[----:B-1----:R-:W-:Y:S02]  /*32b10*/  IMAD.SHL.U32 R232, R232, 0x80, RZ ;  /* 0x00000080e8e87824 */ /* 0x002fe400078e00ff */
[C---:B------:R-:W-:Y:S02]  /*32b20*/  IMAD R241, R237.reuse, 0xc0, RZ ;  /* 0x000000c0edf17824 */ /* 0x040fe400078e02ff */
[C---:B------:R-:W-:Y:S01]  /*32b30*/  IMAD R243, R237.reuse, 0xc1, RZ ;  /* 0x000000c1edf37824 */ /* 0x040fe200078e02ff */
[----:B--2---:R-:W-:Y:S01]  /*32b40*/  LOP3.LUT R232, R232, 0x7f, R234, 0xf8, !PT ;  /* 0x0000007fe8e87812 */ /* 0x004fe200078ef8ea */
[C---:B------:R-:W-:Y:S01]  /*32b50*/  IMAD R245, R237.reuse, 0xc2, RZ ;  /* 0x000000c2edf57824 */ /* 0x040fe200078e02ff */
[----:B------:R-:W1:Y:S01]  /*32b60*/  @!P3 SYNCS.CCTL.IV [UR6+0x24008] ;  /* 0x02400800ff00b9b1 */ /* 0x000e620008000006 */
[----:B------:R-:W-:-:S02]  /*32b70*/  IMAD R247, R237, 0xc3, RZ ;  /* 0x000000c3edf77824 */ /* 0x000fc400078e02ff */
[C---:B------:R-:W-:Y:S02]  /*32b80*/  IMAD R249, R237.reuse, 0xc4, RZ ;  /* 0x000000c4edf97824 */ /* 0x040fe400078e02ff */
[C---:B------:R-:W-:Y:S02]  /*32b90*/  IMAD R251, R237.reuse, 0xc5, RZ ;  /* 0x000000c5edfb7824 */ /* 0x040fe400078e02ff */
[----:B------:R-:W-:Y:S02]  /*32ba0*/  IMAD R231, R237, 0xfc, RZ ;  /* 0x000000fcede77824 */ /* 0x000fe400078e02ff */
[----:B0-----:R-:W-:Y:S01]  /*32bb0*/  @P1 FMUL R4, R4, 0.25 ;  /* 0x3e80000004041820 */ /* 0x001fe20000400000 */
[----:B------:R-:W-:Y:S01]  /*32bc0*/  @P1 FMUL R6, R6, 0.25 ;  /* 0x3e80000006061820 */ /* 0x000fe20000400000 */
        /* <DEDUP_REMOVED lines=16> */
[----:B------:R-:W-:Y:S01]  /*32cd0*/  @!P2 FMUL R4, R4, 16777216 ;  /* 0x4b8000000404a820 */ /* 0x000fe20000400000 */
[----:B------:R-:W-:Y:S01]  /*32ce0*/  @!P2 FMUL R6, R6, 16777216 ;  /* 0x4b8000000606a820 */ /* 0x000fe20000400000 */
[----:B------:R-:W-:Y:S01]  /*32cf0*/  @!P2 FMUL R8, R8, 16777216 ;  /* 0x4b8000000808a820 */ /* 0x000fe20000400000 */
[----:B------:R-:W-:Y:S01]  /*32d00*/  @!P2 FMUL R10, R10, 16777216 ;  /* 0x4b8000000a0aa820 */ /* 0x000fe20000400000 */
[----:B------:R-:W-:Y:S01]  /*32d10*/  @!P2 FMUL R12, R12, 16777216 ;  /* 0x4b8000000c0ca820 */ /* 0x000fe20000400000 */
        /* <DEDUP_REMOVED lines=59> */
[C---:B----4-:R-:W-:Y:S01]  /*330d0*/  FMUL R100, R0.reuse, R4 ;  /* 0x0000000400647220 */ /* 0x050fe20000400000 */
[C---:B------:R-:W-:Y:S01]  /*330e0*/  FMUL R69, R0.reuse, R6 ;  /* 0x0000000600457220 */ /* 0x040fe20000400000 */
[C---:B------:R-:W-:Y:S01]  /*330f0*/  FMUL R99, R0.reuse, R8 ;  /* 0x0000000800637220 */ /* 0x040fe20000400000 */
[C---:B------:R-:W-:Y:S01]  /*33100*/  FMUL R98, R0.reuse, R10 ;  /* 0x0000000a00627220 */ /* 0x040fe20000400000 */
[----:B------:R-:W-:Y:S01]  /*33110*/  FMUL R97, R0, R12 ;  /* 0x0000000c00617220 */ /* 0x000fe20000400000 */
        /* <DEDUP_REMOVED lines=105> */
[----:B------:R-:W-:Y:S01]  /*337b0*/  F2FP.SATFINITE.E4M3.F32.PACK_AB_MERGE_C R100, R5, R100, RZ ;  /* 0x000000640564723e */ /* 0x000fe200048070ff */
[C---:B------:R-:W-:Y:S01]  /*337c0*/  IMAD R233, R237.reuse, 0xfd, RZ ;  /* 0x000000fdede97824 */ /* 0x040fe200078e02ff */
[----:B------:R-:W-:Y:S01]  /*337d0*/  F2FP.SATFINITE.E4M3.F32.PACK_AB_MERGE_C R69, R4, R69, RZ ;  /* 0x000000450445723e */ /* 0x000fe200048070ff */
[----:B------:R-:W-:Y:S01]  /*337e0*/  IMAD R235, R237, 0xfe, RZ ;  /* 0x000000feedeb7824 */ /* 0x000fe200078e02ff */
[----:B------:R-:W-:-:S02]  /*337f0*/  F2FP.SATFINITE.E4M3.F32.PACK_AB_MERGE_C R99, R6, R99, RZ ;  /* 0x000000630663723e */ /* 0x000fc400048070ff */
[----:B------:R-:W-:Y:S02]  /*33800*/  F2FP.SATFINITE.E4M3.F32.PACK_AB_MERGE_C R98, R11, R98, RZ ;  /* 0x000000620b62723e */ /* 0x000fe400048070ff */
[----:B------:R-:W-:Y:S02]  /*33810*/  F2FP.SATFINITE.E4M3.F32.PACK_AB_MERGE_C R97, R8, R97, RZ ;  /* 0x000000610861723e */ /* 0x000fe400048070ff */
[----:B------:R-:W-:Y:S02]  /*33820*/  F2FP.SATFINITE.E4M3.F32.PACK_AB_MERGE_C R96, R15, R96, RZ ;  /* 0x000000600f60723e */ /* 0x000fe400048070ff */
[----:B------:R-:W-:Y:S02]  /*33830*/  F2FP.SATFINITE.E4M3.F32.PACK_AB_MERGE_C R95, R10, R95, RZ ;  /* 0x0000005f0a5f723e */ /* 0x000fe400048070ff */
[----:B------:R-:W-:Y:S02]  /*33840*/  F2FP.SATFINITE.E4M3.F32.PACK_AB_MERGE_C R94, R19, R94, RZ ;  /* 0x0000005e135e723e */ /* 0x000fe400048070ff */
[----:B------:R-:W-:-:S02]  /*33850*/  F2FP.SATFINITE.E4M3.F32.PACK_AB_MERGE_C R93, R12, R93, RZ ;  /* 0x0000005d0c5d723e */ /* 0x000fc400048070ff */
[----:B------:R-:W0:Y:S01]  /*33860*/  LDTM.x64 R4, tmem[UR8+0x40] ;  /* 0x00004008000479ee */ /* 0x000e220008340000 */
[----:B------:R-:W-:Y:S02]  /*33870*/  F2FP.SATFINITE.E4M3.F32.PACK_AB_MERGE_C R82, R81, R82, RZ ;  /* 0x000000525152723e */ /* 0x000fe400048070ff */
[----:B------:R-:W-:Y:S02]  /*33880*/  F2FP.SATFINITE.E4M3.F32.PACK_AB_MERGE_C R92, R71, R92, RZ ;  /* 0x0000005c475c723e */ /* 0x000fe400048070ff */
[----:B------:R-:W-:Y:S02]  /*33890*/  F2FP.SATFINITE.E4M3.F32.PACK_AB_MERGE_C R91, R70, R91, RZ ;  /* 0x0000005b465b723e */ /* 0x000fe400048070ff */
[----:B------:R-:W-:Y:S02]  /*338a0*/  F2FP.SATFINITE.E4M3.F32.PACK_AB_MERGE_C R90, R73, R90, RZ ;  /* 0x0000005a495a723e */ /* 0x000fe400048070ff */
[----:B------:R-:W-:Y:S02]  /*338b0*/  F2FP.SATFINITE.E4M3.F32.PACK_AB_MERGE_C R89, R72, R89, RZ ;  /* 0x000000594859723e */ /* 0x000fe400048070ff */
[----:B------:R-:W-:-:S02]  /*338c0*/  F2FP.SATFINITE.E4M3.F32.PACK_AB_MERGE_C R88, R75, R88, RZ ;  /* 0x000000584b58723e */ /* 0x000fc400048070ff */
[----:B------:R-:W-:Y:S02]  /*338d0*/  F2FP.SATFINITE.E4M3.F32.PACK_AB_MERGE_C R87, R74, R87, RZ ;  /* 0x000000574a57723e */ /* 0x000fe400048070ff */
[----:B------:R-:W-:Y:S02]  /*338e0*/  F2FP.SATFINITE.E4M3.F32.PACK_AB_MERGE_C R86, R77, R86, RZ ;  /* 0x000000564d56723e */ /* 0x000fe400048070ff */
[----:B------:R-:W-:Y:S02]  /*338f0*/  F2FP.SATFINITE.E4M3.F32.PACK_AB_MERGE_C R85, R76, R85, RZ ;  /* 0x000000554c55723e */ /* 0x000fe400048070ff */
[----:B------:R-:W-:Y:S02]  /*33900*/  F2FP.SATFINITE.E4M3.F32.PACK_AB_MERGE_C R84, R79, R84, RZ ;  /* 0x000000544f54723e */ /* 0x000fe400048070ff */
[----:B------:R-:W-:Y:S02]  /*33910*/  F2FP.SATFINITE.E4M3.F32.PACK_AB_MERGE_C R83, R78, R83, RZ ;  /* 0x000000534e53723e */ /* 0x000fe400048070ff */
[----:B------:R-:W-:Y:S01]  /*33920*/  F2FP.SATFINITE.E4M3.F32.PACK_AB_MERGE_C R81, R101, R80, RZ ;  /* 0x000000506551723e */ /* 0x000fe200048070ff */
        /* <DEDUP_REMOVED lines=146> */
[----:B------:R-:W-:Y:S01]  /*34250*/  F2FP.SATFINITE.E4M3.F32.PACK_AB_MERGE_C R80, R103, R102, RZ ;  /* 0x000000666750723e */ /* 0x000fe200048070ff */
        /* <DEDUP_REMOVED lines=65> */
[----:B------:R-:W0:Y:S01]  /*34670*/  LDTM.x64 R4, tmem[UR8+0x80] ;  /* 0x00008008000479ee */ /* 0x000e220008340000 */
        /* <DEDUP_REMOVED lines=171> */
[----:B------:R-:W-:Y:S01]  /*35130*/  FMUL R230, R0, R40 ;  /* 0x0000002800e67220 */ /* 0x000fe20000400000 */
[----:B------:R-:W-:Y:S01]  /*35140*/  F2FP.SATFINITE.E4M3.F32.PACK_AB_MERGE_C R113, R112, R113, RZ ;  /* 0x000000717071723e */ /* 0x000fe200048070ff */
[----:B------:R-:W-:Y:S01]  /*35150*/  FMUL R229, R0, R42 ;  /* 0x0000002a00e57220 */ /* 0x000fe20000400000 */
        /* <DEDUP_REMOVED lines=55> */
[----:B------:R-:W0:Y:S01]  /*354d0*/  LDTM.x64 R4, tmem[UR8+0xc0] ;  /* 0x0000c008000479ee */ /* 0x000e220008340000 */
[----:B------:R-:W-:Y:S01]  /*354e0*/  F2FP.SATFINITE.E4M3.F32.PACK_AB_MERGE_C R135, R152, R135, RZ ;  /* 0x000000879887723e */ /* 0x000fe200048070ff */
[----:B------:R-:W-:Y:S01]  /*354f0*/  IMAD.IADD R152, R2, 0x1, -R3 ;  /* 0x0000000102987824 */ /* 0x000fe200078e0a03 */
[----:B------:R-:W-:Y:S01]  /*35500*/  F2FP.SATFINITE.E4M3.F32.PACK_AB_MERGE_C R137, R134, R137, RZ ;  /* 0x000000898689723e */ /* 0x000fe200048070ff */
[----:B------:R-:W-:Y:S01]  /*35510*/  NOP ;  /* 0x0000000000007918 */ /* 0x000fe20000000000 */
[----:B------:R-:W-:Y:S01]  /*35520*/  F2FP.SATFINITE.E4M3.F32.PACK_AB_MERGE_C R134, R154, R153, RZ ;  /* 0x000000999a86723e */ /* 0x000fe200048070ff */
[----:B------:R-:W-:Y:S02]  /*35530*/  IMAD.MOV.U32 R153, RZ, RZ, 0x3dc6b27f ;  /* 0x3dc6b27fff997424 */ /* 0x000fe400078e00ff */
[----:B------:R-:W-:Y:S01]  /*35540*/  FADD R152, R152, -1 ;  /* 0xbf80000098987421 */ /* 0x000fe20000000000 */
[----:B------:R-:W-:-:S02]  /*35550*/  F2FP.SATFINITE.E4M3.F32.PACK_AB_MERGE_C R229, R156, R229, RZ ;  /* 0x000000e59ce5723e */ /* 0x000fc400048070ff */
[----:B------:R-:W-:Y:S01]  /*35560*/  F2FP.SATFINITE.E4M3.F32.PACK_AB_MERGE_C R228, R157, R228, RZ ;  /* 0x000000e49de4723e */ /* 0x000fe200048070ff */
[----:B------:R-:W-:Y:S01]  /*35570*/  FFMA.FTZ R153, R152, R153, -0.16845393180847167969 ;  /* 0xbe2c7f3098997423 */ /* 0x000fe20000010099 */
[----:B------:R-:W-:Y:S02]  /*35580*/  F2FP.SATFINITE.E4M3.F32.PACK_AB_MERGE_C R226, R159, R226, RZ ;  /* 0x000000e29fe2723e */ /* 0x000fe400048070ff */
[----:B------:R-:W-:Y:S01]  /*35590*/  F2FP.SATFINITE.E4M3.F32.PACK_AB_MERGE_C R227, R158, R227, RZ ;  /* 0x000000e39ee3723e */ /* 0x000fe200048070ff */
[----:B------:R-:W-:Y:S01]  /*355a0*/  FFMA.FTZ R153, R152, R153, 0.1716887056827545166 ;  /* 0x3e2fcf2a98997423 */ /* 0x000fe20000010099 */
[----:B------:R-:W-:Y:S02]  /*355b0*/  F2FP.SATFINITE.E4M3.F32.PACK_AB_MERGE_C R225, R160, R225, RZ ;  /* 0x000000e1a0e1723e */ /* 0x000fe400048070ff */
[----:B------:R-:W-:Y:S01]  /*355c0*/  F2FP.SATFINITE.E4M3.F32.PACK_AB_MERGE_C R224, R161, R224, RZ ;  /* 0x000000e0a1e0723e */ /* 0x000fe200048070ff */
[----:B------:R-:W-:Y:S01]  /*355d0*/  FFMA.FTZ R153, R152, R153, -0.17900948226451873779 ;  /* 0xbe374e4398997423 */ /* 0x000fe20000010099 */
[----:B------:R-:W-:-:S02]  /*355e0*/  F2FP.SATFINITE.E4M3.F32.PACK_AB_MERGE_C R230, R155, R230, RZ ;  /* 0x000000e69be6723e */ /* 0x000fc400048070ff */
[----:B------:R-:W-:Y:S01]  /*355f0*/  F2FP.SATFINITE.E4M3.F32.PACK_AB_MERGE_C R136, R101, R136, RZ ;  /* 0x000000886588723e */ /* 0x000fe200048070ff */
[----:B------:R-:W-:Y:S01]  /*35600*/  FFMA.FTZ R153, R152, R153, 0.20512372255325317383 ;  /* 0x3e520bf498997423 */ /* 0x000fe20000010099 */
[----:B0-----:R-:W-:Y:S01]  /*35610*/  @P1 FMUL R12, R12, 0.25 ;  /* 0x3e8000000c0c1820 */ /* 0x001fe20000400000 */
[----:B------:R-:W-:Y:S01]  /*35620*/  @P1 FMUL R13, R13, 0.25 ;  /* 0x3e8000000d0d1820 */ /* 0x000fe20000400000 */
[----:B------:R-:W-:Y:S01]  /*35630*/  @P1 FMUL R34, R34, 0.25 ;  /* 0x3e80000022221820 */ /* 0x000fe20000400000 */
[----:B------:R-:W-:Y:S01]  /*35640*/  @P1 FMUL R35, R35, 0.25 ;  /* 0x3e80000023231820 */ /* 0x000fe20000400000 */
[----:B------:R-:W-:Y:S01]  /*35650*/  @P1 FMUL R24, R24, 0.25 ;  /* 0x3e80000018181820 */ /* 0x000fe20000400000 */
[----:B------:R-:W-:Y:S01]  /*35660*/  @!P2 FMUL R12, R12, 16777216 ;  /* 0x4b8000000c0ca820 */ /* 0x000fe20000400000 */
[----:B------:R-:W-:Y:S01]  /*35670*/  @!P2 FMUL R13, R13, 16777216 ;  /* 0x4b8000000d0da820 */ /* 0x000fe20000400000 */
[----:B------:R-:W-:Y:S01]  /*35680*/  FFMA.FTZ R153, R152, R153, -0.24046532809734344482 ;  /* 0xbe763c8b98997423 */ /* 0x000fe20000010099 */
[----:B------:R-:W-:Y:S01]  /*35690*/  @!P2 FMUL R34, R34, 16777216 ;  /* 0x4b8000002222a820 */ /* 0x000fe20000400000 */
[----:B------:R-:W-:Y:S01]  /*356a0*/  @!P2 FMUL R35, R35, 16777216 ;  /* 0x4b8000002323a820 */ /* 0x000fe20000400000 */
[----:B------:R-:W-:Y:S01]  /*356b0*/  @!P2 FMUL R24, R24, 16777216 ;  /* 0x4b8000001818a820 */ /* 0x000fe20000400000 */
[C---:B------:R-:W-:Y:S01]  /*356c0*/  FMUL R12, R0.reuse, R12 ;  /* 0x0000000c000c7220 */ /* 0x040fe20000400000 */
[----:B------:R-:W-:Y:S01]  /*356d0*/  FMUL R13, R0, R13 ;  /* 0x0000000d000d7220 */ /* 0x000fe20000400000 */
[----:B------:R-:W-:Y:S01]  /*356e0*/  FFMA.FTZ R153, R152, R153, 0.28857114911079406738 ;  /* 0x3e93bf9998997423 */ /* 0x000fe20000010099 */
[C---:B------:R-:W-:Y:S01]  /*356f0*/  FMUL R34, R0.reuse, R34 ;  /* 0x0000002200227220 */ /* 0x040fe20000400000 */
[C---:B------:R-:W-:Y:S01]  /*35700*/  FMUL R35, R0.reuse, R35 ;  /* 0x0000002300237220 */ /* 0x040fe20000400000 */
[----:B------:R-:W-:Y:S01]  /*35710*/  FMUL R156, R0, R24 ;  /* 0x00000018009c7220 */ /* 0x000fe20000400000 */
[----:B------:R-:W-:Y:S01]  /*35720*/  FFMA.FTZ R153, R152, R153, -0.36067417263984680176 ;  /* 0xbeb8aa4998997423 */ /* 0x000fe20000010099 */
[----:B------:R-:W-:Y:S01]  /*35730*/  F2FP.SATFINITE.E4M3.F32.PACK_AB_MERGE_C R24, R13, R12, RZ ;  /* 0x0000000c0d18723e */ /* 0x000fe200048070ff */
[----:B------:R-:W-:Y:S01]  /*35740*/  @P1 FMUL R14, R14, 0.25 ;  /* 0x3e8000000e0e1820 */ /* 0x000fe20000400000 */
[----:B------:R-:W-:Y:S01]  /*35750*/  F2FP.SATFINITE.E4M3.F32.PACK_AB_MERGE_C R13, R35, R34, RZ ;  /* 0x00000022230d723e */ /* 0x000fe200048070ff */
[----:B------:R-:W-:Y:S01]  /*35760*/  FFMA.FTZ R153, R152, R153, 0.48089820146560668945 ;  /* 0x3ef6384a98997423 */ /* 0x000fe20000010099 */
[----:B------:R-:W0:Y:S01]  /*35770*/  LDC.64 R34, c[0x0][0x398] ;  /* 0x0000e600ff227b82 */ /* 0x000e220000000a00 */
[----:B------:R-:W-:Y:S01]  /*35780*/  @P1 FMUL R15, R15, 0.25 ;  /* 0x3e8000000f0f1820 */ /* 0x000fe20000400000 */
[----:B------:R-:W-:Y:S01]  /*35790*/  @P1 FMUL R32, R32, 0.25 ;  /* 0x3e80000020201820 */ /* 0x000fe20000400000 */
[----:B------:R-:W-:Y:S01]  /*357a0*/  @P1 FMUL R33, R33, 0.25 ;  /* 0x3e80000021211820 */ /* 0x000fe20000400000 */
[----:B------:R-:W-:Y:S01]  /*357b0*/  @P1 FMUL R30, R30, 0.25 ;  /* 0x3e8000001e1e1820 */ /* 0x000fe20000400000 */
[----:B------:R-:W-:Y:S01]  /*357c0*/  @P1 FMUL R31, R31, 0.25 ;  /* 0x3e8000001f1f1820 */ /* 0x000fe20000400000 */
[----:B------:R-:W-:Y:S01]  /*357d0*/  FFMA.FTZ R153, R152, R153, -0.72134751081466674805 ;  /* 0xbf38aa3b98997423 */ /* 0x000fe20000010099 */
[----:B------:R-:W-:Y:S01]  /*357e0*/  @P1 FMUL R23, R23, 0.25 ;  /* 0x3e80000017171820 */ /* 0x000fe20000400000 */
[----:B------:R-:W-:Y:S01]  /*357f0*/  @!P2 FMUL R14, R14, 16777216 ;  /* 0x4b8000000e0ea820 */ /* 0x000fe20000400000 */
[----:B------:R-:W-:Y:S01]  /*35800*/  @!P2 FMUL R15, R15, 16777216 ;  /* 0x4b8000000f0fa820 */ /* 0x000fe20000400000 */
[----:B------:R-:W-:Y:S01]  /*35810*/  @!P2 FMUL R32, R32, 16777216 ;  /* 0x4b8000002020a820 */ /* 0x000fe20000400000 */
[----:B------:R-:W-:Y:S01]  /*35820*/  @!P2 FMUL R33, R33, 16777216 ;  /* 0x4b8000002121a820 */ /* 0x000fe20000400000 */
[----:B------:R-:W-:Y:S01]  /*35830*/  @!P2 FMUL R30, R30, 16777216 ;  /* 0x4b8000001e1ea820 */ /* 0x000fe20000400000 */
[----:B------:R-:W-:Y:S01]  /*35840*/  @!P2 FMUL R31, R31, 16777216 ;  /* 0x4b8000001f1fa820 */ /* 0x000fe20000400000 */
[----:B------:R-:W-:Y:S01]  /*35850*/  FMUL R153, R152, R153 ;  /* 0x0000009998997220 */ /* 0x000fe20000400000 */
[----:B------:R-:W-:Y:S01]  /*35860*/  @!P2 FMUL R23, R23, 16777216 ;  /* 0x4b8000001717a820 */ /* 0x000fe20000400000 */
[C---:B------:R-:W-:Y:S01]  /*35870*/  FMUL R14, R0.reuse, R14 ;  /* 0x0000000e000e7220 */ /* 0x040fe20000400000 */
[----:B------:R-:W-:Y:S01]  /*35880*/  FMUL R15, R0, R15 ;  /* 0x0000000f000f7220 */ /* 0x000fe20000400000 */
[----:B------:R-:W-:Y:S01]  /*35890*/  @P1 FMUL R10, R10, 0.25 ;  /* 0x3e8000000a0a1820 */ /* 0x000fe20000400000 */
[----:B------:R-:W-:Y:S01]  /*358a0*/  @P1 FMUL R11, R11, 0.25 ;  /* 0x3e8000000b0b1820 */ /* 0x000fe20000400000 */
[C---:B------:R-:W-:Y:S01]  /*358b0*/  FMUL R32, R0.reuse, R32 ;  /* 0x0000002000207220 */ /* 0x040fe20000400000 */
[----:B------:R-:W-:Y:S01]  /*358c0*/  FMUL R33, R0, R33 ;  /* 0x0000002100217220 */ /* 0x000fe20000400000 */
[----:B------:R-:W-:Y:S01]  /*358d0*/  @P1 FMUL R36, R36, 0.25 ;  /* 0x3e80000024241820 */ /* 0x000fe20000400000 */
[----:B------:R-:W-:Y:S01]  /*358e0*/  @P1 FMUL R37, R37, 0.25 ;  /* 0x3e80000025251820 */ /* 0x000fe20000400000 */
[----:B------:R-:W-:Y:S01]  /*358f0*/  @P1 FMUL R38, R38, 0.25 ;  /* 0x3e80000026261820 */ /* 0x000fe20000400000 */
[----:B------:R-:W-:Y:S01]  /*35900*/  @P1 FMUL R39, R39, 0.25 ;  /* 0x3e80000027271820 */ /* 0x000fe20000400000 */
[C---:B------:R-:W-:Y:S01]  /*35910*/  FMUL R30, R0.reuse, R30 ;  /* 0x0000001e001e7220 */ /* 0x040fe20000400000 */
[----:B------:R-:W-:Y:S01]  /*35920*/  FMUL R31, R0, R31 ;  /* 0x0000001f001f7220 */ /* 0x000fe20000400000 */
[----:B------:R-:W-:Y:S01]  /*35930*/  FMUL R153, R152, R153 ;  /* 0x0000009998997220 */ /* 0x000fe20000400000 */
        /* <DEDUP_REMOVED lines=10> */
[----:B------:R-:W-:Y:S01]  /*359e0*/  FMUL R157, R0, R23 ;  /* 0x00000017009d7220 */ /* 0x000fe20000400000 */
[----:B------:R-:W-:Y:S01]  /*359f0*/  @P1 FMUL R25, R25, 0.25 ;  /* 0x3e80000019191820 */ /* 0x000fe20000400000 */
[----:B------:R-:W-:Y:S01]  /*35a00*/  @!P2 FMUL R10, R10, 16777216 ;  /* 0x4b8000000a0aa820 */ /* 0x000fe20000400000 */
[----:B------:R-:W-:Y:S01]  /*35a10*/  @!P2 FMUL R11, R11, 16777216 ;  /* 0x4b8000000b0ba820 */ /* 0x000fe20000400000 */
[----:B------:R-:W-:Y:S01]  /*35a20*/  F2FP.SATFINITE.E4M3.F32.PACK_AB_MERGE_C R23, R15, R14, RZ ;  /* 0x0000000e0f17723e */ /* 0x000fe200048070ff */
[----:B------:R-:W-:Y:S01]  /*35a30*/  @!P2 FMUL R36, R36, 16777216 ;  /* 0x4b8000002424a820 */ /* 0x000fe20000400000 */
[----:B------:R-:W-:Y:S01]  /*35a40*/  @!P2 FMUL R37, R37, 16777216 ;  /* 0x4b8000002525a820 */ /* 0x000fe20000400000 */
[----:B------:R-:W-:Y:S01]  /*35a50*/  @!P2 FMUL R38, R38, 16777216 ;  /* 0x4b8000002626a820 */ /* 0x000fe20000400000 */
[----:B------:R-:W-:Y:S01]  /*35a60*/  @!P2 FMUL R39, R39, 16777216 ;  /* 0x4b8000002727a820 */ /* 0x000fe20000400000 */
[----:B------:R-:W-:Y:S01]  /*35a70*/  F2FP.SATFINITE.E4M3.F32.PACK_AB_MERGE_C R14, R33, R32, RZ ;  /* 0x00000020210e723e */ /* 0x000fe200048070ff */
[----:B------:R-:W-:Y:S01]  /*35a80*/  FFMA.FTZ R153, R152, 1.4426950216293334961, R153 ;  /* 0x3fb8aa3b98997823 */ /* 0x000fe20000010099 */
        /* <DEDUP_REMOVED lines=8> */
[----:B------:R-:W-:Y:S01]  /*35b10*/  F2FP.SATFINITE.E4M3.F32.PACK_AB_MERGE_C R15, R31, R30, RZ ;  /* 0x0000001e1f0f723e */ /* 0x000fe200048070ff */
[----:B------:R-:W-:-:S02]  /*35b20*/  @P0 IMAD.MOV.U32 R33, RZ, RZ, 0x7f800000 ;  /* 0x7f800000ff210424 */ /* 0x000fc400078e00ff */
        /* <DEDUP_REMOVED lines=37> */
[----:B------:R-:W-:-:S02]  /*35d80*/  IMAD R31, R232, UR5, RZ ;  /* 0x00000005e81f7c24 */ /* 0x000fc4000f8e02ff */
[----:B------:R-:W-:Y:S01]  /*35d90*/  @!P2 FMUL R25, R25, 16777216 ;  /* 0x4b8000001919a820 */ /* 0x000fe20000400000 */
[C---:B------:R-:W-:Y:S01]  /*35da0*/  FMUL R10, R0.reuse, R10 ;  /* 0x0000000a000a7220 */ /* 0x040fe20000400000 */
[C---:B------:R-:W-:Y:S01]  /*35db0*/  FMUL R11, R0.reuse, R11 ;  /* 0x0000000b000b7220 */ /* 0x040fe20000400000 */
[C---:B------:R-:W-:Y:S01]  /*35dc0*/  FMUL R36, R0.reuse, R36 ;  /* 0x0000002400247220 */ /* 0x040fe20000400000 */
[C---:B------:R-:W-:Y:S01]  /*35dd0*/  FMUL R37, R0.reuse, R37 ;  /* 0x0000002500257220 */ /* 0x040fe20000400000 */
[C---:B------:R-:W-:Y:S01]  /*35de0*/  FMUL R38, R0.reuse, R38 ;  /* 0x0000002600267220 */ /* 0x040fe20000400000 */
[----:B------:R-:W-:Y:S01]  /*35df0*/  FMUL R39, R0, R39 ;  /* 0x0000002700277220 */ /* 0x000fe20000400000 */
[----:B------:R-:W-:Y:S01]  /*35e00*/  FADD R68, R68, R153 ;  /* 0x0000009944447221 */ /* 0x000fe20000000000 */
[----:B------:R-:W-:Y:S01]  /*35e10*/  @!P2 FMUL R26, R26, 16777216 ;  /* 0x4b8000001a1aa820 */ /* 0x000fe20000400000 */
[----:B------:R-:W-:Y:S01]  /*35e20*/  @!P2 FMUL R28, R28, 16777216 ;  /* 0x4b8000001c1ca820 */ /* 0x000fe20000400000 */
[C---:B------:R-:W-:Y:S01]  /*35e30*/  FMUL R4, R0.reuse, R4 ;  /* 0x0000000400047220 */ /* 0x040fe20000400000 */
[C---:B------:R-:W-:Y:S01]  /*35e40*/  FMUL R5, R0.reuse, R5 ;  /* 0x0000000500057220 */ /* 0x040fe20000400000 */
[C---:B------:R-:W-:Y:S01]  /*35e50*/  FMUL R8, R0.reuse, R8 ;  /* 0x0000000800087220 */ /* 0x040fe20000400000 */
[C---:B------:R-:W-:Y:S01]  /*35e60*/  FMUL R9, R0.reuse, R9 ;  /* 0x0000000900097220 */ /* 0x040fe20000400000 */
[C---:B------:R-:W-:Y:S01]  /*35e70*/  FMUL R40, R0.reuse, R40 ;  /* 0x0000002800287220 */ /* 0x040fe20000400000 */
[----:B------:R-:W-:Y:S01]  /*35e80*/  FMUL R41, R0, R41 ;  /* 0x0000002900297220 */ /* 0x000fe20000400000 */
[----:B------:R-:W-:Y:S01]  /*35e90*/  @P0 FFMA.FTZ R68, R2, R33, +INF ;  /* 0x7f80000002440423 */ /* 0x000fe20000010021 */
[----:B------:R-:W-:Y:S01]  /*35ea0*/  USHF.R.S32.HI UR5, URZ, 0x1f, UR4 ;  /* 0x0000001fff057899 */ /* 0x000fe20008011404 */
        /* <DEDUP_REMOVED lines=36> */
[----:B------:R-:W-:Y:S01]  /*360f0*/  FMUL R51, R0, R51 ;  /* 0x0000003300337220 */ /* 0x000fe20000400000 */
[----:B------:R-:W-:Y:S01]  /*36100*/  FSETP.NEU.AND P1, PT, R2, RZ, PT ;  /* 0x000000ff0200720b */ /* 0x000fe20003f2d000 */
[C---:B------:R-:W-:Y:S01]  /*36110*/  FMUL R159, R0.reuse, R25 ;  /* 0x00000019009f7220 */ /* 0x040fe20000400000 */
[----:B0-----:R-:W-:Y:S01]  /*36120*/  IADD3 R34, P0, P2, R31, UR4, R34 ;  /* 0x000000041f227c10 */ /* 0x001fe2000fa1e022 */
[C---:B------:R-:W-:Y:S01]  /*36130*/  FMUL R158, R0.reuse, R26 ;  /* 0x0000001a009e7220 */ /* 0x040fe20000400000 */
[----:B------:R-:W-:Y:S01]  /*36140*/  SHF.R.S32.HI R2, RZ, 0x1f, R31 ;  /* 0x0000001fff027819 */ /* 0x000fe2000001141f */
[C---:B------:R-:W-:Y:S01]  /*36150*/  FMUL R160, R0.reuse, R28 ;  /* 0x0000001c00a07220 */ /* 0x040fe20000400000 */
[----:B------:R-:W-:Y:S01]  /*36160*/  F2FP.SATFINITE.E4M3.F32.PACK_AB_MERGE_C R25, R11, R10, RZ ;  /* 0x0000000a0b19723e */ /* 0x000fe200048070ff */
[C---:B------:R-:W-:Y:S01]  /*36170*/  FMUL R52, R0.reuse, R52 ;  /* 0x0000003400347220 */ /* 0x040fe20000400000 */
[----:B------:R-:W-:Y:S01]  /*36180*/  F2FP.SATFINITE.E4M3.F32.PACK_AB_MERGE_C R12, R37, R36, RZ ;  /* 0x00000024250c723e */ /* 0x000fe200048070ff */
[C---:B------:R-:W-:Y:S01]  /*36190*/  FMUL R53, R0.reuse, R53 ;  /* 0x0000003500357220 */ /* 0x040fe20000400000 */
[----:B------:R-:W-:Y:S01]  /*361a0*/  F2FP.SATFINITE.E4M3.F32.PACK_AB_MERGE_C R11, R39, R38, RZ ;  /* 0x00000026270b723e */ /* 0x000fe200048070ff */
[----:B------:R-:W-:Y:S01]  /*361b0*/  IMAD.SHL.U32 R39, R237, 0x2, RZ ;  /* 0x00000002ed277824 */ /* 0x000fe200078e00ff */
[----:B------:R-:W-:Y:S01]  /*361c0*/  F2FP.SATFINITE.E4M3.F32.PACK_AB_MERGE_C R28, R5, R4, RZ ;  /* 0x00000004051c723e */ /* 0x000fe200048070ff */
[C---:B------:R-:W-:Y:S01]  /*361d0*/  FMUL R44, R0.reuse, R44 ;  /* 0x0000002c002c7220 */ /* 0x040fe20000400000 */
[----:B------:R-:W-:Y:S01]  /*361e0*/  F2FP.SATFINITE.E4M3.F32.PACK_AB_MERGE_C R26, R9, R8, RZ ;  /* 0x00000008091a723e */ /* 0x000fe200048070ff */
[----:B------:R-:W-:Y:S01]  /*361f0*/  FMUL R45, R0, R45 ;  /* 0x0000002d002d7220 */ /* 0x000fe20000400000 */
[----:B------:R-:W-:Y:S01]  /*36200*/  F2FP.SATFINITE.E4M3.F32.PACK_AB_MERGE_C R10, R41, R40, RZ ;  /* 0x00000028290a723e */ /* 0x000fe200048070ff */
[----:B------:R-:W-:Y:S01]  /*36210*/  IMAD R41, R237, 0x3, RZ ;  /* 0x00000003ed297824 */ /* 0x000fe200078e02ff */
[----:B------:R-:W-:Y:S01]  /*36220*/  FSEL R37, R68, -INF , P1 ;  /* 0xff80000044257808 */ /* 0x000fe20000800000 */
[C---:B------:R-:W-:Y:S01]  /*36230*/  FMUL R6, R0.reuse, R6 ;  /* 0x0000000600067220 */ /* 0x040fe20000400000 */
[----:B------:R-:W-:Y:S01]  /*36240*/  F2FP.SATFINITE.E4M3.F32.PACK_AB_MERGE_C R9, R43, R42, RZ ;  /* 0x0000002a2b09723e */ /* 0x000fe200048070ff */
[----:B------:R-:W-:Y:S01]  /*36250*/  IMAD.SHL.U32 R43, R237, 0x4, RZ ;  /* 0x00000004ed2b7824 */ /* 0x000fe200078e00ff */
[----:B------:R-:W-:Y:S01]  /*36260*/  F2FP.SATFINITE.E4M3.F32.PACK_AB_MERGE_C R5, R51, R50, RZ ;  /* 0x000000323305723e */ /* 0x000fe200048070ff */
[----:B------:R-:W-:Y:S01]  /*36270*/  FMUL R7, R0, R7 ;  /* 0x0000000700077220 */ /* 0x000fe20000400000 */
[----:B------:R-:W-:Y:S01]  /*36280*/  IADD3.X R35, PT, PT, R2, UR5, R35, P0, P2 ;  /* 0x0000000502237c10 */ /* 0x000fe200087e4423 */
[----:B------:R-:W-:Y:S01]  /*36290*/  FFMA R218, R37, 0.69314718246459960938, R198 ;  /* 0x3f31721825da7823 */ /* 0x000fe200000000c6 */
[----:B------:R-:W-:Y:S01]  /*362a0*/  PRMT R51, R100, 0x9910, RZ ;  /* 0x0000991064337816 */ /* 0x000fe200000000ff */
[----:B------:R-:W-:Y:S01]  /*362b0*/  FMUL R46, R0, R46 ;  /* 0x0000002e002e7220 */ /* 0x000fe20000400000 */
[----:B------:R-:W-:Y:S01]  /*362c0*/  IADD3 R36, P0, PT, R34, R237, RZ ;  /* 0x000000ed22247210 */ /* 0x000fe20007f1e0ff */
[C---:B------:R-:W-:Y:S01]  /*362d0*/  FMUL R47, R0.reuse, R47 ;  /* 0x0000002f002f7220 */ /* 0x040fe20000400000 */
[----:B------:R-:W-:Y:S01]  /*362e0*/  F2FP.SATFINITE.E4M3.F32.PACK_AB_MERGE_C R4, R53, R52, RZ ;  /* 0x000000343504723e */ /* 0x000fe200048070ff */
[C---:B------:R-:W-:Y:S01]  /*362f0*/  FMUL R48, R0.reuse, R48 ;  /* 0x0000003000307220 */ /* 0x040fe20000400000 */
[----:B------:R-:W-:Y:S01]  /*36300*/  IADD3 R38, P1, PT, R39, R34, RZ ;  /* 0x0000002227267210 */ /* 0x000fe20007f3e0ff */
[C---:B------:R-:W-:Y:S01]  /*36310*/  FMUL R49, R0.reuse, R49 ;  /* 0x0000003100317220 */ /* 0x040fe20000400000 */
[----:B------:R-:W-:Y:S01]  /*36320*/  F2FP.SATFINITE.E4M3.F32.PACK_AB_MERGE_C R8, R45, R44, RZ ;  /* 0x0000002c2d08723e */ /* 0x000fe200048070ff */
[----:B------:R-:W-:Y:S01]  /*36330*/  IMAD R45, R237, 0x5, RZ ;  /* 0x00000005ed2d7824 */ /* 0x000fe200078e02ff */
[----:B------:R-:W-:Y:S01]  /*36340*/  IADD3 R40, P2, PT, R41, R34, RZ ;  /* 0x0000002229287210 */ /* 0x000fe20007f5e0ff */
[C---:B------:R-:W-:Y:S01]  /*36350*/  FMUL R161, R0.reuse, R27 ;  /* 0x0000001b00a17220 */ /* 0x040fe20000400000 */
[----:B------:R-:W-:Y:S01]  /*36360*/  LEA.HI.X.SX32 R37, R237, R35, 0x1, P0 ;  /* 0x00000023ed257211 */ /* 0x000fe200000f0eff */
[----:B------:R-:W-:Y:S01]  /*36370*/  STG.E.U8 desc[UR20][R34.64], R100 ;  /* 0x0000006422007986 */ /* 0x000fe2000c101114 */
[----:B------:R-:W-:Y:S01]  /*36380*/  PRMT R53, R69, 0x9910, RZ ;  /* 0x0000991045357816 */ /* 0x000fe200000000ff */
[C---:B------:R-:W-:Y:S01]  /*36390*/  FMUL R54, R0.reuse, R54 ;  /* 0x0000003600367220 */ /* 0x040fe20000400000 */
[----:B------:R-:W-:Y:S01]  /*363a0*/  SHF.R.S32.HI R51, RZ, 0x8, R51 ;  /* 0x00000008ff337819 */ /* 0x000fe20000011433 */
[C---:B------:R-:W-:Y:S01]  /*363b0*/  FMUL R55, R0.reuse, R55 ;  /* 0x0000003700377220 */ /* 0x040fe20000400000 */
[----:B------:R-:W-:Y:S01]  /*363c0*/  IADD3 R42, P0, PT, R43, R34, RZ ;  /* 0x000000222b2a7210 */ /* 0x000fe20007f1e0ff */
[C---:B------:R-:W-:Y:S01]  /*363d0*/  FMUL R16, R0.reuse, R16 ;  /* 0x0000001000107220 */ /* 0x040fe20000400000 */
[----:B------:R-:W-:Y:S01]  /*363e0*/  LEA.HI.X.SX32 R39, R39, R35, 0x1, P1 ;  /* 0x0000002327277211 */ /* 0x000fe200008f0eff */
[----:B------:R0:W-:Y:S01]  /*363f0*/  STG.E.U8 desc[UR20][R36.64], R51 ;  /* 0x0000003324007986 */ /* 0x0001e2000c101114 */
[----:B------:R-:W-:Y:S01]  /*36400*/  F2FP.SATFINITE.E4M3.F32.PACK_AB_MERGE_C R27, R7, R6, RZ ;  /* 0x00000006071b723e */ /* 0x000fe200048070ff */
[C---:B------:R-:W-:Y:S01]  /*36410*/  FMUL R17, R0.reuse, R17 ;  /* 0x0000001100117220 */ /* 0x040fe20000400000 */
[-C--:B------:R-:W-:Y:S01]  /*36420*/  LEA.HI.X.SX32 R41, R41, R35.reuse, 0x1, P2 ;  /* 0x0000002329297211 */ /* 0x080fe200010f0eff */
[----:B------:R-:W-:Y:S01]  /*36430*/  STG.E.U8 desc[UR20][R38.64], R69 ;  /* 0x0000004526007986 */ /* 0x000fe2000c101114 */
[----:B------:R-:W-:Y:S01]  /*36440*/  SHF.R.S32.HI R53, RZ, 0x8, R53 ;  /* 0x00000008ff357819 */ /* 0x000fe20000011435 */
[C---:B------:R-:W-:Y:S01]  /*36450*/  FMUL R18, R0.reuse, R18 ;  /* 0x0000001200127220 */ /* 0x040fe20000400000 */
[----:B------:R-:W-:Y:S01]  /*36460*/  F2FP.SATFINITE.E4M3.F32.PACK_AB_MERGE_C R7, R47, R46, RZ ;  /* 0x0000002e2f07723e */ /* 0x000fe200048070ff */
[----:B------:R-:W-:Y:S01]  /*36470*/  IMAD R47, R237, 0x6, RZ ;  /* 0x00000006ed2f7824 */ /* 0x000fe200078e02ff */
[----:B------:R-:W-:Y:S01]  /*36480*/  LEA.HI.X.SX32 R43, R43, R35, 0x1, P0 ;  /* 0x000000232b2b7211 */ /* 0x000fe200000f0eff */
[----:B------:R2:W-:Y:S01]  /*36490*/  STG.E.U8 desc[UR20][R40.64], R53 ;  /* 0x0000003528007986 */ /* 0x0005e2000c101114 */
[----:B------:R-:W-:Y:S01]  /*364a0*/  F2FP.SATFINITE.E4M3.F32.PACK_AB_MERGE_C R6, R49, R48, RZ ;  /* 0x000000303106723e */ /* 0x000fe200048070ff */
[----:B------:R-:W-:Y:S01]  /*364b0*/  IMAD R49, R237, 0x7, RZ ;  /* 0x00000007ed317824 */ /* 0x000fe200078e02ff */
[----:B------:R-:W-:Y:S01]  /*364c0*/  PRMT R46, R99, 0x9910, RZ ;  /* 0x00009910632e7816 */ /* 0x000fe200000000ff */
[----:B0-----:R-:W-:Y:S01]  /*364d0*/  IMAD.SHL.U32 R51, R237, 0x8, RZ ;  /* 0x00000008ed337824 */ /* 0x001fe200078e00ff */
[C---:B------:R-:W-:Y:S01]  /*364e0*/  IADD3 R36, P0, PT, R45.reuse, R34, RZ ;  /* 0x000000222d247210 */ /* 0x040fe20007f1e0ff */
        /* <DEDUP_REMOVED lines=17> */
[-C--:B------:R-:W-:Y:S01]  /*36600*/  LEA.HI.X.SX32 R37, R45, R35.reuse, 0x1, P0 ;  /* 0x000000232d257211 */ /* 0x080fe200000f0eff */
[----:B------:R0:W-:Y:S01]  /*36610*/  STG.E.U8 desc[UR20][R42.64], R99 ;  /* 0x000000632a007986 */ /* 0x0001e2000c101114 */
[----:B--2---:R-:W-:Y:S01]  /*36620*/  SHF.R.S32.HI R53, RZ, 0x8, R46 ;  /* 0x00000008ff357819 */ /* 0x004fe2000001142e */
[----:B------:R-:W-:Y:S01]  /*36630*/  IMAD R153, R237, 0xb8, RZ ;  /* 0x000000b8ed997824 */ /* 0x000fe200078e02ff */
[----:B------:R-:W-:Y:S01]  /*36640*/  F2FP.SATFINITE.E4M3.F32.PACK_AB_MERGE_C R0, R55, R54, RZ ;  /* 0x000000363700723e */ /* 0x000fe200048070ff */
[----:B------:R-:W-:Y:S01]  /*36650*/  IMAD R48, R237, 0xcc, RZ ;  /* 0x000000cced307824 */ /* 0x000fe200078e02ff */
[-C--:B------:R-:W-:Y:S01]  /*36660*/  IADD3 R44, P1, PT, R47, R34.reuse, RZ ;  /* 0x000000222f2c7210 */ /* 0x080fe20007f3e0ff */
[----:B------:R2:W-:Y:S01]  /*36670*/  STG.E.U8 desc[UR20][R36.64], R53 ;  /* 0x0000003524007986 */ /* 0x0005e2000c101114 */
[----:B------:R-:W-:Y:S01]  /*36680*/  PRMT R46, R97, 0x9910, RZ ;  /* 0x00009910612e7816 */ /* 0x000fe200000000ff */
[----:B------:R-:W-:Y:S01]  /*36690*/  IMAD R50, R237, 0xcd, RZ ;  /* 0x000000cded327824 */ /* 0x000fe200078e02ff */
[-C--:B------:R-:W-:Y:S01]  /*366a0*/  IADD3 R38, P2, PT, R49, R34.reuse, RZ ;  /* 0x0000002231267210 */ /* 0x080fe20007f5e0ff */
[C---:B------:R-:W-:Y:S01]  /*366b0*/  IMAD R52, R237.reuse, 0xce, RZ ;  /* 0x000000ceed347824 */ /* 0x040fe200078e02ff */
[----:B------:R-:W-:Y:S01]  /*366c0*/  PRMT R55, R98, 0x9910, RZ ;  /* 0x0000991062377816 */ /* 0x000fe200000000ff */
[----:B0-----:R-:W-:Y:S01]  /*366d0*/  IMAD R43, R237, 0x9, RZ ;  /* 0x00000009ed2b7824 */ /* 0x001fe200078e02ff */
[-C--:B------:R-:W-:Y:S01]  /*366e0*/  IADD3 R40, P0, PT, R51, R34.reuse, RZ ;  /* 0x0000002233287210 */ /* 0x080fe20007f1e0ff */
[----:B------:R-:W-:Y:S01]  /*366f0*/  IMAD R54, R237, 0xcf, RZ ;  /* 0x000000cfed367824 */ /* 0x000fe200078e02ff */
[-C--:B------:R-:W-:Y:S01]  /*36700*/  LEA.HI.X.SX32 R45, R47, R35.reuse, 0x1, P1 ;  /* 0x000000232f2d7211 */ /* 0x080fe200008f0eff */
[----:B------:R-:W-:Y:S01]  /*36710*/  IMAD R47, R237, 0xa, RZ ;  /* 0x0000000aed2f7824 */ /* 0x000fe200078e02ff */
[-C--:B------:R-:W-:Y:S01]  /*36720*/  LEA.HI.X.SX32 R39, R49, R35.reuse, 0x1, P2 ;  /* 0x0000002331277211 */ /* 0x080fe200010f0eff */
[----:B--2---:R-:W-:Y:S01]  /*36730*/  IMAD.MOV.U32 R53, RZ, RZ, R46 ;  /* 0x000000ffff357224 */ /* 0x004fe200078e002e */
[----:B------:R-:W-:Y:S01]  /*36740*/  SHF.R.S32.HI R55, RZ, 0x8, R55 ;  /* 0x00000008ff377819 */ /* 0x000fe20000011437 */
[----:B------:R-:W-:Y:S01]  /*36750*/  IMAD R49, R237, 0xb, RZ ;  /* 0x0000000bed317824 */ /* 0x000fe200078e02ff */
[-C--:B------:R-:W-:Y:S01]  /*36760*/  LEA.HI.X.SX32 R41, R51, R35.reuse, 0x1, P0 ;  /* 0x0000002333297211 */ /* 0x080fe200000f0eff */
[----:B------:R-:W-:Y:S01]  /*36770*/  IMAD R51, R237, 0xc, RZ ;  /* 0x0000000ced337824 */ /* 0x000fe200078e02ff */
[-C--:B------:R-:W-:Y:S01]  /*36780*/  IADD3 R36, P0, PT, R43, R34.reuse, RZ ;  /* 0x000000222b247210 */ /* 0x080fe20007f1e0ff */
[----:B------:R0:W-:Y:S01]  /*36790*/  STG.E.U8 desc[UR20][R44.64], R98 ;  /* 0x000000622c007986 */ /* 0x0001e2000c101114 */
[----:B------:R-:W-:Y:S01]  /*367a0*/  SHF.R.S32.HI R53, RZ, 0x8, R53 ;  /* 0x00000008ff357819 */ /* 0x000fe20000011435 */
[----:B------:R-:W-:Y:S01]  /*367b0*/  IMAD R99, R237, 0xdc, RZ ;  /* 0x000000dced637824 */ /* 0x000fe200078e02ff */
[-C--:B------:R-:W-:Y:S01]  /*367c0*/  LEA.HI.X.SX32 R37, R43, R35.reuse, 0x1, P0 ;  /* 0x000000232b257211 */ /* 0x080fe200000f0eff */
[----:B------:R2:W-:Y:S01]  /*367d0*/  STG.E.U8 desc[UR20][R38.64], R55 ;  /* 0x0000003726007986 */ /* 0x0005e2000c101114 */
[----:B------:R-:W-:Y:S01]  /*367e0*/  IADD3 R42, P1, PT, R47, R34, RZ ;  /* 0x000000222f2a7210 */ /* 0x000fe20007f3e0ff */
[----:B------:R-:W-:Y:S01]  /*367f0*/  IMAD R69, R237, 0xeb, RZ ;  /* 0x000000ebed457824 */ /* 0x000fe200078e02ff */
[----:B------:R-:W-:Y:S01]  /*36800*/  PRMT R46, R95, 0x9910, RZ ;  /* 0x000099105f2e7816 */ /* 0x000fe200000000ff */
[----:B------:R3:W-:Y:S01]  /*36810*/  STG.E.U8 desc[UR20][R40.64], R97 ;  /* 0x0000006128007986 */ /* 0x0007e2000c101114 */
[-C--:B------:R-:W-:Y:S01]  /*36820*/  LEA.HI.X.SX32 R43, R47, R35.reuse, 0x1, P1 ;  /* 0x000000232f2b7211 */ /* 0x080fe200008f0eff */
[----:B------:R-:W-:Y:S01]  /*36830*/  IMAD R47, R237, 0xe, RZ ;  /* 0x0000000eed2f7824 */ /* 0x000fe200078e02ff */
[----:B------:R-:W-:Y:S01]  /*36840*/  F2FP.SATFINITE.E4M3.F32.PACK_AB_MERGE_C R21, R19, R18, RZ ;  /* 0x000000121315723e */ /* 0x000fe200048070ff */
[----:B------:R4:W-:Y:S01]  /*36850*/  STG.E.U8 desc[UR20][R36.64], R53 ;  /* 0x0000003524007986 */ /* 0x0009e2000c101114 */
[----:B0-----:R-:W-:Y:S01]  /*36860*/  IADD3 R44, P2, PT, R49, R34, RZ ;  /* 0x00000022312c7210 */ /* 0x001fe20007f5e0ff */
[----:B------:R-:W0:Y:S01]  /*36870*/  LDCU UR4, c[0x0][0x3ec] ;  /* 0x00007d80ff0477ac */ /* 0x000e220008000800 */
[----:B------:R-:W-:Y:S01]  /*36880*/  F2FP.SATFINITE.E4M3.F32.PACK_AB_MERGE_C R20, R155, R20, RZ ;  /* 0x000000149b14723e */ /* 0x000fe200048070ff */
[----:B------:R0:W-:Y:S01]  /*36890*/  STG.E.U8 desc[UR20][R42.64], R96 ;  /* 0x000000602a007986 */ /* 0x0001e2000c101114 */
[----:B--2---:R-:W-:Y:S01]  /*368a0*/  PRMT R55, R96, 0x9910, RZ ;  /* 0x0000991060377816 */ /* 0x004fe200000000ff */
[----:B------:R-:W-:Y:S01]  /*368b0*/  IMAD R155, R237, 0xb9, RZ ;  /* 0x000000b9ed9b7824 */ /* 0x000fe200078e02ff */
[-C--:B------:R-:W-:Y:S01]  /*368c0*/  IADD3 R38, P0, PT, R51, R34.reuse, RZ ;  /* 0x0000002233267210 */ /* 0x080fe20007f1e0ff */
[----:B---3--:R-:W-:Y:S01]  /*368d0*/  IMAD R41, R237, 0xd, RZ ;  /* 0x0000000ded297824 */ /* 0x008fe200078e02ff */
[-C--:B------:R-:W-:Y:S01]  /*368e0*/  LEA.HI.X.SX32 R45, R49, R35.reuse, 0x1, P2 ;  /* 0x00000023312d7211 */ /* 0x080fe200010f0eff */
[----:B------:R-:W-:Y:S01]  /*368f0*/  IMAD R49, R237, 0xf, RZ ;  /* 0x0000000fed317824 */ /* 0x000fe200078e02ff */
[----:B------:R-:W-:Y:S01]  /*36900*/  SHF.R.S32.HI R55, RZ, 0x8, R55 ;  /* 0x00000008ff377819 */ /* 0x000fe20000011437 */
[----:B----4-:R-:W-:Y:S01]  /*36910*/  IMAD.MOV.U32 R53, RZ, RZ, R46 ;  /* 0x000000ffff357224 */ /* 0x010fe200078e002e */
[-C--:B------:R-:W-:Y:S01]  /*36920*/  LEA.HI.X.SX32 R39, R51, R35.reuse, 0x1, P0 ;  /* 0x0000002333277211 */ /* 0x080fe200000f0eff */
[----:B------:R-:W-:Y:S01]  /*36930*/  IMAD.SHL.U32 R51, R237, 0x10, RZ ;  /* 0x00000010ed337824 */ /* 0x000fe200078e00ff */
[-C--:B------:R-:W-:Y:S01]  /*36940*/  IADD3 R36, P0, PT, R41, R34.reuse, RZ ;  /* 0x0000002229247210 */ /* 0x080fe20007f1e0ff */
[----:B------:R2:W-:Y:S01]  /*36950*/  STG.E.U8 desc[UR20][R44.64], R55 ;  /* 0x000000372c007986 */ /* 0x0005e2000c101114 */
[----:B------:R-:W-:Y:S01]  /*36960*/  SHF.R.S32.HI R53, RZ, 0x8, R53 ;  /* 0x00000008ff357819 */ /* 0x000fe20000011435 */
[----:B------:R-:W-:Y:S01]  /*36970*/  IMAD R97, R237, 0xdd, RZ ;  /* 0x000000dded617824 */ /* 0x000fe200078e02ff */
[-C--:B------:R-:W-:Y:S01]  /*36980*/  LEA.HI.X.SX32 R37, R41, R35.reuse, 0x1, P0 ;  /* 0x0000002329257211 */ /* 0x080fe200000f0eff */
[----:B------:R3:W-:Y:S01]  /*36990*/  STG.E.U8 desc[UR20][R38.64], R95 ;  /* 0x0000005f26007986 */ /* 0x0007e2000c101114 */
[-C--:B------:R-:W-:Y:S01]  /*369a0*/  IADD3 R40, P1, PT, R47, R34.reuse, RZ ;  /* 0x000000222f287210 */ /* 0x080fe20007f3e0ff */
[----:B0-----:R-:W-:Y:S01]  /*369b0*/  UIMAD UR4, UR9, UR4, URZ ;  /* 0x00000004090472a4 */ /* 0x001fe2000f8e02ff */
[----:B------:R-:W-:Y:S01]  /*369c0*/  PRMT R46, R93, 0x9910, RZ ;  /* 0x000099105d2e7816 */ /* 0x000fe200000000ff */
[----:B------:R0:W-:Y:S01]  /*369d0*/  STG.E.U8 desc[UR20][R36.64], R53 ;  /* 0x0000003524007986 */ /* 0x0001e2000c101114 */
[-C--:B------:R-:W-:Y:S01]  /*369e0*/  IADD3 R42, P2, PT, R49, R34.reuse, RZ ;  /* 0x00000022312a7210 */ /* 0x080fe20007f5e0ff */
[----:B------:R-:W-:Y:S01]  /*369f0*/  USHF.L.U32 UR6, UR4, 0x2, URZ ;  /* 0x0000000204067899 */ /* 0x000fe200080006ff */
[-C--:B------:R-:W-:Y:S01]  /*36a00*/  LEA.HI.X.SX32 R41, R47, R35.reuse, 0x1, P1 ;  /* 0x000000232f297211 */ /* 0x080fe200008f0eff */
[C---:B--2---:R-:W-:Y:S01]  /*36a10*/  IMAD R45, R237.reuse, 0x11, RZ ;  /* 0x00000011ed2d7824 */ /* 0x044fe200078e02ff */
[----:B------:R-:W-:Y:S01]  /*36a20*/  PRMT R55, R94, 0x9910, RZ ;  /* 0x000099105e377816 */ /* 0x000fe200000000ff */
[----:B------:R-:W-:Y:S01]  /*36a30*/  IMAD R47, R237, 0x12, RZ ;  /* 0x00000012ed2f7824 */ /* 0x000fe200078e02ff */
[-C--:B------:R-:W-:Y:S01]  /*36a40*/  LEA.HI.X.SX32 R43, R49, R35.reuse, 0x1, P2 ;  /* 0x00000023312b7211 */ /* 0x080fe200010f0eff */
[----:B------:R-:W-:Y:S01]  /*36a50*/  IMAD R49, R237, 0x13, RZ ;  /* 0x00000013ed317824 */ /* 0x000fe200078e02ff */
[CC--:B---3--:R-:W-:Y:S01]  /*36a60*/  IADD3 R38, P0, PT, R51.reuse, R34.reuse, RZ ;  /* 0x0000002233267210 */ /* 0x0c8fe20007f1e0ff */
[----:B------:R2:W-:Y:S01]  /*36a70*/  STG.E.U8 desc[UR20][R40.64], R94 ;  /* 0x0000005e28007986 */ /* 0x0005e2000c101114 */
[----:B------:R-:W-:Y:S01]  /*36a80*/  SHF.R.S32.HI R55, RZ, 0x8, R55 ;  /* 0x00000008ff377819 */ /* 0x000fe20000011437 */
[----:B0-----:R-:W-:Y:S01]  /*36a90*/  IMAD.MOV.U32 R53, RZ, RZ, R46 ;  /* 0x000000ffff357224 */ /* 0x001fe200078e002e */
[-C--:B------:R-:W-:Y:S01]  /*36aa0*/  LEA.HI.X.SX32 R39, R51, R35.reuse, 0x1, P0 ;  /* 0x0000002333277211 */ /* 0x080fe200000f0eff */
[----:B------:R-:W-:Y:S01]  /*36ab0*/  IMAD R51, R237, 0x14, RZ ;  /* 0x00000014ed337824 */ /* 0x000fe200078e02ff */
[-C--:B------:R-:W-:Y:S01]  /*36ac0*/  IADD3 R36, P0, PT, R45, R34.reuse, RZ ;  /* 0x000000222d247210 */ /* 0x080fe20007f1e0ff */
[----:B------:R0:W-:Y:S01]  /*36ad0*/  STG.E.U8 desc[UR20][R42.64], R55 ;  /* 0x000000372a007986 */ /* 0x0001e2000c101114 */
[----:B------:R-:W-:Y:S01]  /*36ae0*/  SHF.R.S32.HI R53, RZ, 0x8, R53 ;  /* 0x00000008ff357819 */ /* 0x000fe20000011435 */
[----:B------:R-:W-:Y:S01]  /*36af0*/  IMAD R95, R237, 0xde, RZ ;  /* 0x000000deed5f7824 */ /* 0x000fe200078e02ff */
[----:B------:R-:W-:Y:S01]  /*36b00*/  LEA.HI.X.SX32 R37, R45, R35, 0x1, P0 ;  /* 0x000000232d257211 */ /* 0x000fe200000f0eff */
[----:B------:R3:W-:Y:S01]  /*36b10*/  STG.E.U8 desc[UR20][R38.64], R93 ;  /* 0x0000005d26007986 */ /* 0x0007e2000c101114 */
[-C--:B------:R-:W-:Y:S01]  /*36b20*/  IADD3 R44, P1, PT, R47, R34.reuse, RZ ;  /* 0x000000222f2c7210 */ /* 0x080fe20007f3e0ff */
[----:B------:R-:W-:Y:S01]  /*36b30*/  UIMAD.WIDE UR4, UR4, 0x4, URZ ;  /* 0x00000004040478a5 */ /* 0x000fe2000f8e02ff */
[----:B------:R-:W-:Y:S01]  /*36b40*/  PRMT R46, R91, 0x9910, RZ ;  /* 0x000099105b2e7816 */ /* 0x000fe200000000ff */
[----:B------:R4:W-:Y:S01]  /*36b50*/  STG.E.U8 desc[UR20][R36.64], R53 ;  /* 0x0000003524007986 */ /* 0x0009e2000c101114 */
[----:B--2---:R-:W-:-:S02]  /*36b60*/  IADD3 R40, P2, PT, R49, R34, RZ ;  /* 0x0000002231287210 */ /* 0x004fc40007f5e0ff */
[-C--:B------:R-:W-:Y:S01]  /*36b70*/  LEA.HI.X.SX32 R45, R47, R35.reuse, 0x1, P1 ;  /* 0x000000232f2d7211 */ /* 0x080fe200008f0eff */
[C---:B0-----:R-:W-:Y:S01]  /*36b80*/  IMAD R43, R237.reuse, 0x15, RZ ;  /* 0x00000015ed2b7824 */ /* 0x041fe200078e02ff */
[----:B------:R-:W-:Y:S01]  /*36b90*/  PRMT R55, R92, 0x9910, RZ ;  /* 0x000099105c377816 */ /* 0x000fe200000000ff */
[----:B------:R-:W-:Y:S01]  /*36ba0*/  IMAD R47, R237, 0x16, RZ ;  /* 0x00000016ed2f7824 */ /* 0x000fe200078e02ff */
[-C--:B------:R-:W-:Y:S01]  /*36bb0*/  LEA.HI.X.SX32 R41, R49, R35.reuse, 0x1, P2 ;  /* 0x0000002331297211 */ /* 0x080fe200010f0eff */
[----:B------:R-:W-:Y:S01]  /*36bc0*/  IMAD R49, R237, 0x17, RZ ;  /* 0x00000017ed317824 */ /* 0x000fe200078e02ff */
[CC--:B---3--:R-:W-:Y:S01]  /*36bd0*/  IADD3 R38, P0, PT, R51.reuse, R34.reuse, RZ ;  /* 0x0000002233267210 */ /* 0x0c8fe20007f1e0ff */
[----:B------:R0:W-:Y:S01]  /*36be0*/  STG.E.U8 desc[UR20][R44.64], R92 ;  /* 0x0000005c2c007986 */ /* 0x0001e2000c101114 */
[----:B------:R-:W-:Y:S01]  /*36bf0*/  SHF.R.S32.HI R55, RZ, 0x8, R55 ;  /* 0x00000008ff377819 */ /* 0x000fe20000011437 */
[----:B----4-:R-:W-:Y:S01]  /*36c00*/  IMAD.MOV.U32 R53, RZ, RZ, R46 ;  /* 0x000000ffff357224 */ /* 0x010fe200078e002e */
        /* <DEDUP_REMOVED lines=8> */
[----:B------:R-:W-:-:S02]  /*36c90*/  IADD3 R42, P1, PT, R47, R34, RZ ;  /* 0x000000222f2a7210 */ /* 0x000fc40007f3e0ff */
[----:B------:R-:W-:Y:S01]  /*36ca0*/  PRMT R46, R89, 0x9910, RZ ;  /* 0x00009910592e7816 */ /* 0x000fe200000000ff */
[----:B------:R4:W-:Y:S01]  /*36cb0*/  STG.E.U8 desc[UR20][R36.64], R53 ;  /* 0x0000003524007986 */ /* 0x0009e2000c101114 */
[-C--:B0-----:R-:W-:Y:S02]  /*36cc0*/  IADD3 R44, P2, PT, R49, R34.reuse, RZ ;  /* 0x00000022312c7210 */ /* 0x081fe40007f5e0ff */
        /* <DEDUP_REMOVED lines=89> */
[----:B------:R-:W-:Y:S01]  /*37260*/  IMAD R47, R237, 0x2a, RZ ;  /* 0x0000002aed2f7824 */ /* 0x000fe200078e02ff */
[----:B--2---:R-:W-:Y:S02]  /*37270*/  PRMT R55, R82, 0x9910, RZ ;  /* 0x0000991052377816 */ /* 0x004fe400000000ff */
[-C--:B------:R-:W-:Y:S01]  /*37280*/  IADD3 R36, P0, PT, R51, R34.reuse, RZ ;  /* 0x0000002233247210 */ /* 0x080fe20007f1e0ff */
[----:B---3--:R-:W-:Y:S01]  /*37290*/  IMAD R39, R237, 0x29, RZ ;  /* 0x00000029ed277824 */ /* 0x008fe200078e02ff */
[-C--:B------:R-:W-:Y:S01]  /*372a0*/  LEA.HI.X.SX32 R43, R49, R35.reuse, 0x1, P2 ;  /* 0x00000023312b7211 */ /* 0x080fe200010f0eff */
[----:B------:R-:W-:Y:S01]  /*372b0*/  IMAD R49, R237, 0x2b, RZ ;  /* 0x0000002bed317824 */ /* 0x000fe200078e02ff */
        /* <DEDUP_REMOVED lines=13> */
[-C--:B------:R-:W-:Y:S01]  /*37390*/  LEA.HI.X.SX32 R45, R47, R35.reuse, 0x1, P1 ;  /* 0x000000232f2d7211 */ /* 0x080fe200008f0eff */
[----:B------:R-:W-:Y:S01]  /*373a0*/  IMAD R47, R237, 0x2e, RZ ;  /* 0x0000002eed2f7824 */ /* 0x000fe200078e02ff */
[----:B------:R-:W-:Y:S01]  /*373b0*/  F2FP.SATFINITE.E4M3.F32.PACK_AB_MERGE_C R19, R157, R154, RZ ;  /* 0x0000009a9d13723e */ /* 0x000fe200048070ff */
[----:B------:R4:W-:Y:S01]  /*373c0*/  STG.E.U8 desc[UR20][R38.64], R53 ;  /* 0x0000003526007986 */ /* 0x0009e2000c101114 */
[----:B0-----:R-:W-:Y:S01]  /*373d0*/  IADD3 R40, P2, PT, R49, R34, RZ ;  /* 0x0000002231287210 */ /* 0x001fe20007f5e0ff */
[----:B------:R-:W-:Y:S01]  /*373e0*/  IMAD R157, R237, 0xba, RZ ;  /* 0x000000baed9d7824 */ /* 0x000fe200078e02ff */
[----:B------:R-:W-:Y:S01]  /*373f0*/  F2FP.SATFINITE.E4M3.F32.PACK_AB_MERGE_C R22, R17, R16, RZ ;  /* 0x000000101116723e */ /* 0x000fe200048070ff */
[----:B--2---:R-:W-:Y:S01]  /*37400*/  IMAD R43, R237, 0x2d, RZ ;  /* 0x0000002ded2b7824 */ /* 0x004fe200078e02ff */
[----:B------:R-:W-:Y:S01]  /*37410*/  PRMT R55, R80, 0x9910, RZ ;  /* 0x0000991050377816 */ /* 0x000fe200000000ff */
[----:B------:R0:W-:Y:S01]  /*37420*/  STG.E.U8 desc[UR20][R44.64], R80 ;  /* 0x000000502c007986 */ /* 0x0001e2000c101114 */
[-C--:B------:R-:W-:Y:S01]  /*37430*/  LEA.HI.X.SX32 R41, R49, R35.reuse, 0x1, P2 ;  /* 0x0000002331297211 */ /* 0x080fe200010f0eff */
[----:B------:R-:W-:Y:S01]  /*37440*/  IMAD R49, R237, 0x2f, RZ ;  /* 0x0000002fed317824 */ /* 0x000fe200078e02ff */
[-C--:B---3--:R-:W-:Y:S01]  /*37450*/  IADD3 R36, P0, PT, R51, R34.reuse, RZ ;  /* 0x0000002233247210 */ /* 0x088fe20007f1e0ff */
[----:B------:R-:W-:Y:S01]  /*37460*/  IMAD R81, R237, 0xe5, RZ ;  /* 0x000000e5ed517824 */ /* 0x000fe200078e02ff */
[----:B------:R-:W-:Y:S01]  /*37470*/  SHF.R.S32.HI R55, RZ, 0x8, R55 ;  /* 0x00000008ff377819 */ /* 0x000fe20000011437 */
[----:B----4-:R-:W-:Y:S01]  /*37480*/  IMAD.MOV.U32 R53, RZ, RZ, R46 ;  /* 0x000000ffff357224 */ /* 0x010fe200078e002e */
[----:B------:R-:W-:Y:S01]  /*37490*/  LEA.HI.X.SX32 R37, R51, R35, 0x1, P0 ;  /* 0x0000002333257211 */ /* 0x000fe200000f0eff */
[----:B------:R-:W-:Y:S01]  /*374a0*/  IMAD R51, R237, 0x30, RZ ;  /* 0x00000030ed337824 */ /* 0x000fe200078e02ff */
[----:B------:R-:W-:Y:S01]  /*374b0*/  IADD3 R38, P0, PT, R43, R34, RZ ;  /* 0x000000222b267210 */ /* 0x000fe20007f1e0ff */
[----:B------:R2:W-:Y:S01]  /*374c0*/  STG.E.U8 desc[UR20][R40.64], R55 ;  /* 0x0000003728007986 */ /* 0x0005e2000c101114 */
[----:B------:R-:W-:-:S02]  /*374d0*/  SHF.R.S32.HI R53, RZ, 0x8, R53 ;  /* 0x00000008ff357819 */ /* 0x000fc40000011435 */
[-C--:B------:R-:W-:Y:S01]  /*374e0*/  LEA.HI.X.SX32 R39, R43, R35.reuse, 0x1, P0 ;  /* 0x000000232b277211 */ /* 0x080fe200000f0eff */
[----:B------:R3:W-:Y:S01]  /*374f0*/  STG.E.U8 desc[UR20][R36.64], R79 ;  /* 0x0000004f24007986 */ /* 0x0007e2000c101114 */
[-C--:B------:R-:W-:Y:S02]  /*37500*/  IADD3 R42, P1, PT, R47, R34.reuse, RZ ;  /* 0x000000222f2a7210 */ /* 0x080fe40007f3e0ff */
        /* <DEDUP_REMOVED lines=567> */
[----:B------:R-:W-:Y:S01]  /*39880*/  IADD3 R44, P1, PT, R47, R34, RZ ;  /* 0x000000222f2c7210 */ /* 0x000fe20007f3e0ff */
[----:B------:R-:W-:Y:S01]  /*39890*/  IMAD R143, R237, 0xb3, RZ ;  /* 0x000000b3ed8f7824 */ /* 0x000fe200078e02ff */
[----:B------:R-:W-:Y:S01]  /*398a0*/  LEA.HI.X.SX32 R39, R45, R35, 0x1, P0 ;  /* 0x000000232d277211 */ /* 0x000fe200000f0eff */
[----:B------:R3:W-:Y:S01]  /*398b0*/  STG.E.U8 desc[UR20][R36.64], R141 ;  /* 0x0000008d24007986 */ /* 0x0007e2000c101114 */
[----:B------:R-:W-:-:S02]  /*398c0*/  SHF.R.S32.HI R53, RZ, 0x8, R53 ;  /* 0x00000008ff357819 */ /* 0x000fc40000011435 */
[-C--:B0-----:R-:W-:Y:S02]  /*398d0*/  IADD3 R40, P2, PT, R49, R34.reuse, RZ ;  /* 0x0000002231287210 */ /* 0x081fe40007f5e0ff */
[----:B------:R-:W-:Y:S01]  /*398e0*/  PRMT R46, R139, 0x9910, RZ ;  /* 0x000099108b2e7816 */ /* 0x000fe200000000ff */
[----:B------:R0:W-:Y:S01]  /*398f0*/  STG.E.U8 desc[UR20][R38.64], R53 ;  /* 0x0000003526007986 */ /* 0x0001e2000c101114 */
[-C--:B------:R-:W-:Y:S01]  /*39900*/  LEA.HI.X.SX32 R45, R47, R35.reuse, 0x1, P1 ;  /* 0x000000232f2d7211 */ /* 0x080fe200008f0eff */
[C---:B--2---:R-:W-:Y:S01]  /*39910*/  IMAD R43, R237.reuse, 0x99, RZ ;  /* 0x00000099ed2b7824 */ /* 0x044fe200078e02ff */
[----:B------:R-:W-:Y:S01]  /*39920*/  PRMT R55, R140, 0x9910, RZ ;  /* 0x000099108c377816 */ /* 0x000fe200000000ff */
[----:B------:R-:W-:Y:S01]  /*39930*/  IMAD R47, R237, 0x9a, RZ ;  /* 0x0000009aed2f7824 */ /* 0x000fe200078e02ff */
[-C--:B------:R-:W-:Y:S01]  /*39940*/  LEA.HI.X.SX32 R41, R49, R35.reuse, 0x1, P2 ;  /* 0x0000002331297211 */ /* 0x080fe200010f0eff */
[----:B------:R-:W-:Y:S01]  /*39950*/  IMAD R49, R237, 0x9b, RZ ;  /* 0x0000009bed317824 */ /* 0x000fe200078e02ff */
[-C--:B---3--:R-:W-:Y:S01]  /*39960*/  IADD3 R36, P0, PT, R51, R34.reuse, RZ ;  /* 0x0000002233247210 */ /* 0x088fe20007f1e0ff */
[----:B------:R2:W-:Y:S01]  /*39970*/  STG.E.U8 desc[UR20][R44.64], R140 ;  /* 0x0000008c2c007986 */ /* 0x0005e2000c101114 */
[----:B------:R-:W-:Y:S01]  /*39980*/  SHF.R.S32.HI R55, RZ, 0x8, R55 ;  /* 0x00000008ff377819 */ /* 0x000fe20000011437 */
[----:B------:R-:W-:Y:S01]  /*39990*/  IMAD R141, R237, 0xb2, RZ ;  /* 0x000000b2ed8d7824 */ /* 0x000fe200078e02ff */
[----:B------:R-:W-:Y:S01]  /*399a0*/  LEA.HI.X.SX32 R37, R51, R35, 0x1, P0 ;  /* 0x0000002333257211 */ /* 0x000fe200000f0eff */
[----:B0-----:R-:W-:Y:S01]  /*399b0*/  IMAD.MOV.U32 R53, RZ, RZ, R46 ;  /* 0x000000ffff357224 */ /* 0x001fe200078e002e */
[-C--:B------:R-:W-:Y:S01]  /*399c0*/  IADD3 R38, P0, PT, R43, R34.reuse, RZ ;  /* 0x000000222b267210 */ /* 0x080fe20007f1e0ff */
[----:B------:R-:W-:Y:S01]  /*399d0*/  IMAD R51, R237, 0x9c, RZ ;  /* 0x0000009ced337824 */ /* 0x000fe200078e02ff */
[----:B------:R0:W-:Y:S01]  /*399e0*/  STG.E.U8 desc[UR20][R40.64], R55 ;  /* 0x0000003728007986 */ /* 0x0001e2000c101114 */
[----:B------:R-:W-:-:S02]  /*399f0*/  IADD3 R42, P1, PT, R47, R34, RZ ;  /* 0x000000222f2a7210 */ /* 0x000fc40007f3e0ff */
[-C--:B------:R-:W-:Y:S01]  /*39a00*/  LEA.HI.X.SX32 R39, R43, R35.reuse, 0x1, P0 ;  /* 0x000000232b277211 */ /* 0x080fe200000f0eff */
[----:B------:R3:W-:Y:S01]  /*39a10*/  STG.E.U8 desc[UR20][R36.64], R139 ;  /* 0x0000008b24007986 */ /* 0x0007e2000c101114 */
[-C--:B--2---:R-:W-:Y:S02]  /*39a20*/  IADD3 R44, P2, PT, R49, R34.reuse, RZ ;  /* 0x00000022312c7210 */ /* 0x084fe40007f5e0ff */
[----:B------:R-:W-:Y:S02]  /*39a30*/  SHF.R.S32.HI R53, RZ, 0x8, R53 ;  /* 0x00000008ff357819 */ /* 0x000fe40000011435 */
[----:B------:R-:W-:Y:S02]  /*39a40*/  PRMT R46, R137, 0x9910, RZ ;  /* 0x00009910892e7816 */ /* 0x000fe400000000ff */
[-C--:B------:R-:W-:Y:S01]  /*39a50*/  LEA.HI.X.SX32 R43, R47, R35.reuse, 0x1, P1 ;  /* 0x000000232f2b7211 */ /* 0x080fe200008f0eff */
[C---:B0-----:R-:W-:Y:S01]  /*39a60*/  IMAD R41, R237.reuse, 0x9d, RZ ;  /* 0x0000009ded297824 */ /* 0x041fe200078e02ff */
[----:B------:R-:W-:Y:S01]  /*39a70*/  PRMT R55, R138, 0x9910, RZ ;  /* 0x000099108a377816 */ /* 0x000fe200000000ff */
[----:B------:R-:W-:Y:S01]  /*39a80*/  IMAD R47, R237, 0x9e, RZ ;  /* 0x0000009eed2f7824 */ /* 0x000fe200078e02ff */
[-C--:B------:R-:W-:Y:S01]  /*39a90*/  LEA.HI.X.SX32 R45, R49, R35.reuse, 0x1, P2 ;  /* 0x00000023312d7211 */ /* 0x080fe200010f0eff */
[----:B------:R0:W-:Y:S01]  /*39aa0*/  STG.E.U8 desc[UR20][R38.64], R53 ;  /* 0x0000003526007986 */ /* 0x0001e2000c101114 */
[-C--:B---3--:R-:W-:Y:S01]  /*39ab0*/  IADD3 R36, P0, PT, R51, R34.reuse, RZ ;  /* 0x0000002233247210 */ /* 0x088fe20007f1e0ff */
[----:B------:R-:W-:Y:S01]  /*39ac0*/  IMAD R49, R237, 0x9f, RZ ;  /* 0x0000009fed317824 */ /* 0x000fe200078e02ff */
[----:B------:R-:W-:Y:S01]  /*39ad0*/  SHF.R.S32.HI R55, RZ, 0x8, R55 ;  /* 0x00000008ff377819 */ /* 0x000fe20000011437 */
[----:B------:R2:W-:Y:S01]  /*39ae0*/  STG.E.U8 desc[UR20][R42.64], R138 ;  /* 0x0000008a2a007986 */ /* 0x0005e2000c101114 */
[----:B------:R-:W-:Y:S01]  /*39af0*/  LEA.HI.X.SX32 R37, R51, R35, 0x1, P0 ;  /* 0x0000002333257211 */ /* 0x000fe200000f0eff */
[----:B------:R-:W-:Y:S01]  /*39b00*/  IMAD R51, R237, 0xa0, RZ ;  /* 0x000000a0ed337824 */ /* 0x000fe200078e02ff */
[-C--:B------:R-:W-:Y:S01]  /*39b10*/  IADD3 R40, P1, PT, R47, R34.reuse, RZ ;  /* 0x000000222f287210 */ /* 0x080fe20007f3e0ff */
[----:B------:R3:W-:Y:S01]  /*39b20*/  STG.E.U8 desc[UR20][R44.64], R55 ;  /* 0x000000372c007986 */ /* 0x0007e2000c101114 */
[-C--:B------:R-:W-:Y:S01]  /*39b30*/  IADD3 R210, P3, PT, R121, R34.reuse, RZ ;  /* 0x0000002279d27210 */ /* 0x080fe20007f7e0ff */
[----:B------:R-:W-:Y:S01]  /*39b40*/  IMAD R139, R237, 0xb1, RZ ;  /* 0x000000b1ed8b7824 */ /* 0x000fe200078e02ff */
[-C--:B------:R-:W-:Y:S01]  /*39b50*/  IADD3 R208, P4, PT, R123, R34.reuse, RZ ;  /* 0x000000227bd07210 */ /* 0x080fe20007f9e0ff */
[----:B0-----:R-:W-:Y:S01]  /*39b60*/  IMAD.MOV.U32 R53, RZ, RZ, R46 ;  /* 0x000000ffff357224 */ /* 0x001fe200078e002e */
[----:B------:R-:W-:Y:S01]  /*39b70*/  IADD3 R38, P0, PT, R41, R34, RZ ;  /* 0x0000002229267210 */ /* 0x000fe20007f1e0ff */
[----:B------:R0:W-:Y:S01]  /*39b80*/  STG.E.U8 desc[UR20][R36.64], R137 ;  /* 0x0000008924007986 */ /* 0x0001e2000c101114 */
[----:B------:R-:W-:-:S02]  /*39b90*/  PRMT R46, R135, 0x9910, RZ ;  /* 0x00009910872e7816 */ /* 0x000fc400000000ff */
[-C--:B--2---:R-:W-:Y:S02]  /*39ba0*/  IADD3 R42, P2, PT, R49, R34.reuse, RZ ;  /* 0x00000022312a7210 */ /* 0x084fe40007f5e0ff */
[-C--:B------:R-:W-:Y:S01]  /*39bb0*/  LEA.HI.X.SX32 R39, R41, R35.reuse, 0x1, P0 ;  /* 0x0000002329277211 */ /* 0x080fe200000f0eff */
[----:B---3--:R-:W-:Y:S01]  /*39bc0*/  IMAD R45, R237, 0xa1, RZ ;  /* 0x000000a1ed2d7824 */ /* 0x008fe200078e02ff */
[----:B------:R-:W-:Y:S02]  /*39bd0*/  PRMT R55, R136, 0x9910, RZ ;  /* 0x0000991088377816 */ /* 0x000fe400000000ff */
[----:B------:R-:W-:Y:S02]  /*39be0*/  SHF.R.S32.HI R53, RZ, 0x8, R53 ;  /* 0x00000008ff357819 */ /* 0x000fe40000011435 */
[-C--:B------:R-:W-:Y:S01]  /*39bf0*/  LEA.HI.X.SX32 R41, R47, R35.reuse, 0x1, P1 ;  /* 0x000000232f297211 */ /* 0x080fe200008f0eff */
[----:B------:R-:W-:Y:S01]  /*39c00*/  IMAD R47, R237, 0xa2, RZ ;  /* 0x000000a2ed2f7824 */ /* 0x000fe200078e02ff */
[-C--:B0-----:R-:W-:Y:S01]  /*39c10*/  IADD3 R36, P0, PT, R51, R34.reuse, RZ ;  /* 0x0000002233247210 */ /* 0x081fe20007f1e0ff */
[----:B------:R0:W-:Y:S01]  /*39c20*/  STG.E.U8 desc[UR20][R38.64], R53 ;  /* 0x0000003526007986 */ /* 0x0001e2000c101114 */
[-C--:B------:R-:W-:Y:S01]  /*39c30*/  LEA.HI.X.SX32 R43, R49, R35.reuse, 0x1, P2 ;  /* 0x00000023312b7211 */ /* 0x080fe200010f0eff */
[----:B------:R-:W-:Y:S01]  /*39c40*/  IMAD R49, R237, 0xa3, RZ ;  /* 0x000000a3ed317824 */ /* 0x000fe200078e02ff */
[----:B------:R-:W-:Y:S01]  /*39c50*/  SHF.R.S32.HI R55, RZ, 0x8, R55 ;  /* 0x00000008ff377819 */ /* 0x000fe20000011437 */
[----:B------:R2:W-:Y:S01]  /*39c60*/  STG.E.U8 desc[UR20][R40.64], R136 ;  /* 0x0000008828007986 */ /* 0x0005e2000c101114 */
[----:B------:R-:W-:Y:S01]  /*39c70*/  LEA.HI.X.SX32 R37, R51, R35, 0x1, P0 ;  /* 0x0000002333257211 */ /* 0x000fe200000f0eff */
[----:B------:R-:W-:Y:S01]  /*39c80*/  IMAD R51, R237, 0xa4, RZ ;  /* 0x000000a4ed337824 */ /* 0x000fe200078e02ff */
[-C--:B------:R-:W-:Y:S01]  /*39c90*/  IADD3 R44, P1, PT, R47, R34.reuse, RZ ;  /* 0x000000222f2c7210 */ /* 0x080fe20007f3e0ff */
[----:B------:R3:W-:Y:S01]  /*39ca0*/  STG.E.U8 desc[UR20][R42.64], R55 ;  /* 0x000000372a007986 */ /* 0x0007e2000c101114 */
[----:B------:R-:W-:Y:S01]  /*39cb0*/  IMAD R137, R237, 0xb0, RZ ;  /* 0x000000b0ed897824 */ /* 0x000fe200078e02ff */
[----:B------:R-:W-:-:S02]  /*39cc0*/  IADD3 R206, P5, PT, R125, R34, RZ ;  /* 0x000000227dce7210 */ /* 0x000fc40007fbe0ff */
[-C--:B0-----:R-:W-:Y:S01]  /*39cd0*/  IADD3 R38, P0, PT, R45, R34.reuse, RZ ;  /* 0x000000222d267210 */ /* 0x081fe20007f1e0ff */
[----:B------:R0:W-:Y:S01]  /*39ce0*/  STG.E.U8 desc[UR20][R36.64], R135 ;  /* 0x0000008724007986 */ /* 0x0001e2000c101114 */
[-C--:B------:R-:W-:Y:S01]  /*39cf0*/  IADD3 R204, P6, PT, R127, R34.reuse, RZ ;  /* 0x000000227fcc7210 */ /* 0x080fe20007fde0ff */
[----:B------:R-:W-:Y:S01]  /*39d00*/  IMAD R53, R237, 0xf3, RZ ;  /* 0x000000f3ed357824 */ /* 0x000fe200078e02ff */
[-C--:B------:R-:W-:Y:S02]  /*39d10*/  LEA.HI.X.SX32 R39, R45, R35.reuse, 0x1, P0 ;  /* 0x000000232d277211 */ /* 0x080fe400000f0eff */
[-C--:B------:R-:W-:Y:S02]  /*39d20*/  LEA.HI.X.SX32 R45, R47, R35.reuse, 0x1, P1 ;  /* 0x000000232f2d7211 */ /* 0x080fe400008f0eff */
[-C--:B--2---:R-:W-:Y:S01]  /*39d30*/  IADD3 R40, P2, PT, R49, R34.reuse, RZ ;  /* 0x0000002231287210 */ /* 0x084fe20007f5e0ff */
[----:B---3--:R-:W-:Y:S01]  /*39d40*/  IMAD R42, R237, 0xc9, RZ ;  /* 0x000000c9ed2a7824 */ /* 0x008fe200078e02ff */
[-C--:B------:R-:W-:Y:S01]  /*39d50*/  IADD3 R214, P1, PT, R117, R34.reuse, RZ ;  /* 0x0000002275d67210 */ /* 0x080fe20007f3e0ff */
[----:B------:R-:W-:Y:S01]  /*39d60*/  IMAD R55, R237, 0xf2, RZ ;  /* 0x000000f2ed377824 */ /* 0x000fe200078e02ff */
[----:B------:R-:W-:Y:S01]  /*39d70*/  LEA.HI.X.SX32 R41, R49, R35, 0x1, P2 ;  /* 0x0000002331297211 */ /* 0x000fe200010f0eff */
[C---:B0-----:R-:W-:Y:S01]  /*39d80*/  IMAD R135, R237.reuse, 0xaf, RZ ;  /* 0x000000afed877824 */ /* 0x041fe200078e02ff */
[----:B------:R-:W-:Y:S01]  /*39d90*/  PRMT R37, R134, 0x9910, RZ ;  /* 0x0000991086257816 */ /* 0x000fe200000000ff */
[----:B------:R-:W-:Y:S01]  /*39da0*/  IMAD R49, R237, 0xf5, RZ ;  /* 0x000000f5ed317824 */ /* 0x000fe200078e02ff */
[----:B------:R-:W-:-:S02]  /*39db0*/  IADD3 R36, P0, PT, R51, R34, RZ ;  /* 0x0000002233247210 */ /* 0x000fc40007f1e0ff */
[-C--:B------:R-:W-:Y:S01]  /*39dc0*/  IADD3 R212, P2, PT, R119, R34.reuse, RZ ;  /* 0x0000002277d47210 */ /* 0x080fe20007f5e0ff */
[----:B------:R-:W-:Y:S01]  /*39dd0*/  IMAD.MOV.U32 R47, RZ, RZ, R37 ;  /* 0x000000ffff2f7224 */ /* 0x000fe200078e0025 */
[-C--:B------:R-:W-:Y:S01]  /*39de0*/  LEA.HI.X.SX32 R37, R51, R35.reuse, 0x1, P0 ;  /* 0x0000002333257211 */ /* 0x080fe200000f0eff */
[----:B------:R-:W-:Y:S01]  /*39df0*/  IMAD R51, R237, 0xf4, RZ ;  /* 0x000000f4ed337824 */ /* 0x000fe200078e02ff */
[-C--:B------:R-:W-:Y:S02]  /*39e00*/  IADD3 R216, P0, PT, R115, R34.reuse, RZ ;  /* 0x0000002273d87210 */ /* 0x080fe40007f1e0ff */
[-C--:B------:R-:W-:Y:S02]  /*39e10*/  LEA.HI.X.SX32 R215, R117, R35.reuse, 0x1, P1 ;  /* 0x0000002375d77211 */ /* 0x080fe400008f0eff */
[----:B------:R-:W-:Y:S02]  /*39e20*/  LEA.HI.X.SX32 R217, R115, R35, 0x1, P0 ;  /* 0x0000002373d97211 */ /* 0x000fe400000f0eff */
[----:B-----5:R-:W-:-:S02]  /*39e30*/  IADD3 R202, P0, PT, R129, R34, RZ ;  /* 0x0000002281ca7210 */ /* 0x020fc40007f1e0ff */
[-C--:B------:R-:W-:Y:S02]  /*39e40*/  IADD3 R200, P1, PT, R131, R34.reuse, RZ ;  /* 0x0000002283c87210 */ /* 0x080fe40007f3e0ff */
[-C--:B------:R-:W-:Y:S02]  /*39e50*/  LEA.HI.X.SX32 R213, R119, R35.reuse, 0x1, P2 ;  /* 0x0000002377d57211 */ /* 0x080fe400010f0eff */
[-C--:B------:R-:W-:Y:S02]  /*39e60*/  LEA.HI.X.SX32 R211, R121, R35.reuse, 0x1, P3 ;  /* 0x0000002379d37211 */ /* 0x080fe400018f0eff */
[----:B------:R-:W-:Y:S02]  /*39e70*/  LEA.HI.X.SX32 R209, R123, R35, 0x1, P4 ;  /* 0x000000237bd17211 */ /* 0x000fe400020f0eff */
[-C--:B------:R-:W-:Y:S02]  /*39e80*/  IADD3 R198, P2, PT, R133, R34.reuse, RZ ;  /* 0x0000002285c67210 */ /* 0x080fe40007f5e0ff */
[----:B------:R-:W-:-:S02]  /*39e90*/  IADD3 R196, P3, PT, R135, R34, RZ ;  /* 0x0000002287c47210 */ /* 0x000fc40007f7e0ff */
[-C--:B------:R-:W-:Y:S02]  /*39ea0*/  IADD3 R194, P4, PT, R137, R34.reuse, RZ ;  /* 0x0000002289c27210 */ /* 0x080fe40007f9e0ff */
[-C--:B------:R-:W-:Y:S02]  /*39eb0*/  LEA.HI.X.SX32 R207, R125, R35.reuse, 0x1, P5 ;  /* 0x000000237dcf7211 */ /* 0x080fe400028f0eff */
[-C--:B------:R-:W-:Y:S02]  /*39ec0*/  LEA.HI.X.SX32 R205, R127, R35.reuse, 0x1, P6 ;  /* 0x000000237fcd7211 */ /* 0x080fe400030f0eff */
[-C--:B------:R-:W-:Y:S02]  /*39ed0*/  IADD3 R192, P5, PT, R139, R34.reuse, RZ ;  /* 0x000000228bc07210 */ /* 0x080fe40007fbe0ff */
[----:B------:R-:W-:Y:S02]  /*39ee0*/  IADD3 R190, P6, PT, R141, R34, RZ ;  /* 0x000000228dbe7210 */ /* 0x000fe40007fde0ff */
[----:B------:R-:W-:-:S02]  /*39ef0*/  LEA.HI.X.SX32 R203, R129, R35, 0x1, P0 ;  /* 0x0000002381cb7211 */ /* 0x000fc400000f0eff */
[----:B------:R-:W-:Y:S01]  /*39f00*/  SHF.R.S32.HI R43, RZ, 0x8, R46 ;  /* 0x00000008ff2b7819 */ /* 0x000fe2000001142e */
[----:B------:R-:W-:Y:S01]  /*39f10*/  IMAD R46, R237, 0xcb, RZ ;  /* 0x000000cbed2e7824 */ /* 0x000fe200078e02ff */
[----:B------:R-:W-:Y:S02]  /*39f20*/  IADD3 R188, P0, PT, R143, R34, RZ ;  /* 0x000000228fbc7210 */ /* 0x000fe40007f1e0ff */
[----:B------:R-:W-:Y:S01]  /*39f30*/  F2FP.SATFINITE.E4M3.F32.PACK_AB_MERGE_C R18, R159, R156, RZ ;  /* 0x0000009c9f12723e */ /* 0x000fe200048070ff */
[----:B------:R-:W-:Y:S01]  /*39f40*/  IMAD R159, R237, 0xbb, RZ ;  /* 0x000000bbed9f7824 */ /* 0x000fe200078e02ff */
[----:B------:R-:W-:Y:S01]  /*39f50*/  LEA.HI.X.SX32 R201, R131, R35, 0x1, P1 ;  /* 0x0000002383c97211 */ /* 0x000fe200008f0eff */
[----:B------:R0:W-:Y:S01]  /*39f60*/  STG.E.U8 desc[UR20][R38.64], R43 ;  /* 0x0000002b26007986 */ /* 0x0001e2000c101114 */
[----:B------:R-:W-:Y:S01]  /*39f70*/  F2FP.SATFINITE.E4M3.F32.PACK_AB_MERGE_C R222, R163, R222, RZ ;  /* 0x000000dea3de723e */ /* 0x000fe200048070ff */
[----:B------:R-:W-:Y:S01]  /*39f80*/  IMAD R163, R237, 0xbd, RZ ;  /* 0x000000bdeda37824 */ /* 0x000fe200078e02ff */
[----:B------:R-:W-:Y:S01]  /*39f90*/  F2FP.SATFINITE.E4M3.F32.PACK_AB_MERGE_C R220, R165, R220, RZ ;  /* 0x000000dca5dc723e */ /* 0x000fe200048070ff */
[----:B------:R-:W-:Y:S01]  /*39fa0*/  IMAD R165, R237, 0xbe, RZ ;  /* 0x000000beeda57824 */ /* 0x000fe200078e02ff */
[----:B------:R-:W-:Y:S01]  /*39fb0*/  F2FP.SATFINITE.E4M3.F32.PACK_AB_MERGE_C R17, R161, R158, RZ ;  /* 0x0000009ea111723e */ /* 0x000fe200048070ff */
[----:B------:R-:W-:Y:S01]  /*39fc0*/  IMAD R161, R237, 0xbc, RZ ;  /* 0x000000bceda17824 */ /* 0x000fe200078e02ff */
[----:B------:R-:W-:Y:S01]  /*39fd0*/  SHF.R.S32.HI R47, RZ, 0x8, R47 ;  /* 0x00000008ff2f7819 */ /* 0x000fe2000001142f */
[----:B------:R2:W-:Y:S01]  /*39fe0*/  STG.E.U8 desc[UR20][R44.64], R134 ;  /* 0x000000862c007986 */ /* 0x0005e2000c101114 */
[----:B------:R-:W-:-:S02]  /*39ff0*/  IADD3 R186, P1, PT, R145, R34, RZ ;  /* 0x0000002291ba7210 */ /* 0x000fc40007f3e0ff */
[-C--:B------:R-:W-:Y:S01]  /*3a000*/  LEA.HI.X.SX32 R199, R133, R35.reuse, 0x1, P2 ;  /* 0x0000002385c77211 */ /* 0x080fe200010f0eff */
[----:B------:R3:W-:Y:S01]  /*3a010*/  STG.E.U8 desc[UR20][R40.64], R47 ;  /* 0x0000002f28007986 */ /* 0x0007e2000c101114 */
[-C--:B------:R-:W-:Y:S01]  /*3a020*/  LEA.HI.X.SX32 R197, R135, R35.reuse, 0x1, P3 ;  /* 0x0000002387c57211 */ /* 0x080fe200018f0eff */
[----:B0-----:R-:W-:Y:S01]  /*3a030*/  IMAD R38, R237, 0xc7, RZ ;  /* 0x000000c7ed267824 */ /* 0x001fe200078e02ff */
[-C--:B------:R-:W-:Y:S01]  /*3a040*/  LEA.HI.X.SX32 R195, R137, R35.reuse, 0x1, P4 ;  /* 0x0000002389c37211 */ /* 0x080fe200020f0eff */
[----:B------:R0:W-:Y:S01]  /*3a050*/  STG.E.U8 desc[UR20][R36.64], R230 ;  /* 0x000000e624007986 */ /* 0x0001e2000c101114 */
[-C--:B------:R-:W-:Y:S01]  /*3a060*/  IADD3 R184, P2, PT, R147, R34.reuse, RZ ;  /* 0x0000002293b87210 */ /* 0x080fe20007f5e0ff */
[----:B------:R-:W-:Y:S01]  /*3a070*/  IMAD R43, R237, 0xfb, RZ ;  /* 0x000000fbed2b7824 */ /* 0x000fe200078e02ff */
[-C--:B------:R-:W-:Y:S01]  /*3a080*/  IADD3 R182, P3, PT, R149, R34.reuse, RZ ;  /* 0x0000002295b67210 */ /* 0x080fe20007f7e0ff */
[----:B--2---:R-:W-:Y:S01]  /*3a090*/  IMAD R44, R237, 0xca, RZ ;  /* 0x000000caed2c7824 */ /* 0x004fe200078e02ff */
[-C--:B------:R-:W-:Y:S01]  /*3a0a0*/  IADD3 R180, P4, PT, R151, R34.reuse, RZ ;  /* 0x0000002297b47210 */ /* 0x080fe20007f9e0ff */
[----:B------:R-:W-:Y:S01]  /*3a0b0*/  IMAD R45, R237, 0xf8, RZ ;  /* 0x000000f8ed2d7824 */ /* 0x000fe200078e02ff */
[-C--:B------:R-:W-:Y:S01]  /*3a0c0*/  LEA.HI.X.SX32 R193, R139, R35.reuse, 0x1, P5 ;  /* 0x000000238bc17211 */ /* 0x080fe200028f0eff */
[----:B---3--:R-:W-:Y:S01]  /*3a0d0*/  IMAD R40, R237, 0xc8, RZ ;  /* 0x000000c8ed287824 */ /* 0x008fe200078e02ff */
[-C--:B------:R-:W-:Y:S01]  /*3a0e0*/  LEA.HI.X.SX32 R191, R141, R35.reuse, 0x1, P6 ;  /* 0x000000238dbf7211 */ /* 0x080fe200030f0eff */
[----:B------:R-:W-:Y:S01]  /*3a0f0*/  IMAD R41, R237, 0xf6, RZ ;  /* 0x000000f6ed297824 */ /* 0x000fe200078e02ff */
[-C--:B------:R-:W-:Y:S01]  /*3a100*/  IADD3 R178, P5, PT, R153, R34.reuse, RZ ;  /* 0x0000002299b27210 */ /* 0x080fe20007fbe0ff */
[----:B0-----:R-:W-:Y:S01]  /*3a110*/  IMAD R36, R237, 0xc6, RZ ;  /* 0x000000c6ed247824 */ /* 0x001fe200078e02ff */
[-C--:B------:R-:W-:Y:S01]  /*3a120*/  IADD3 R176, P6, PT, R155, R34.reuse, RZ ;  /* 0x000000229bb07210 */ /* 0x080fe20007fde0ff */
[----:B------:R-:W-:Y:S01]  /*3a130*/  IMAD R37, R237, 0xf9, RZ ;  /* 0x000000f9ed257824 */ /* 0x000fe200078e02ff */
[-C--:B------:R-:W-:Y:S01]  /*3a140*/  LEA.HI.X.SX32 R189, R143, R35.reuse, 0x1, P0 ;  /* 0x000000238fbd7211 */ /* 0x080fe200000f0eff */
[----:B------:R-:W-:Y:S01]  /*3a150*/  IMAD R47, R237, 0xf7, RZ ;  /* 0x000000f7ed2f7824 */ /* 0x000fe200078e02ff */
[----:B------:R-:W-:Y:S01]  /*3a160*/  IADD3 R174, P0, PT, R157, R34, RZ ;  /* 0x000000229dae7210 */ /* 0x000fe20007f1e0ff */
[----:B------:R-:W-:Y:S01]  /*3a170*/  IMAD R39, R237, 0xfa, RZ ;  /* 0x000000faed277824 */ /* 0x000fe200078e02ff */
[----:B------:R-:W-:-:S02]  /*3a180*/  LEA.HI.X.SX32 R187, R145, R35, 0x1, P1 ;  /* 0x0000002391bb7211 */ /* 0x000fc400008f0eff */
[----:B------:R-:W-:Y:S02]  /*3a190*/  F2FP.SATFINITE.E4M3.F32.PACK_AB_MERGE_C R219, R166, R219, RZ ;  /* 0x000000dba6db723e */ /* 0x000fe400048070ff */
[----:B------:R-:W-:Y:S02]  /*3a1a0*/  F2FP.SATFINITE.E4M3.F32.PACK_AB_MERGE_C R101, R168, R167, RZ ;  /* 0x000000a7a865723e */ /* 0x000fe400048070ff */
[----:B------:R-:W-:Y:S02]  /*3a1b0*/  F2FP.SATFINITE.E4M3.F32.PACK_AB_MERGE_C R3, R170, R169, RZ ;  /* 0x000000a9aa03723e */ /* 0x000fe400048070ff */
[----:B------:R-:W-:Y:S02]  /*3a1c0*/  IADD3 R172, P1, PT, R159, R34, RZ ;  /* 0x000000229fac7210 */ /* 0x000fe40007f3e0ff */
[-C--:B------:R-:W-:Y:S02]  /*3a1d0*/  LEA.HI.X.SX32 R185, R147, R35.reuse, 0x1, P2 ;  /* 0x0000002393b97211 */ /* 0x080fe400010f0eff */
[----:B------:R-:W-:-:S02]  /*3a1e0*/  LEA.HI.X.SX32 R183, R149, R35, 0x1, P3 ;  /* 0x0000002395b77211 */ /* 0x000fc400018f0eff */
[----:B------:R-:W-:Y:S02]  /*3a1f0*/  LEA.HI.X.SX32 R181, R151, R35, 0x1, P4 ;  /* 0x0000002397b57211 */ /* 0x000fe400020f0eff */
[----:B------:R-:W-:Y:S02]  /*3a200*/  F2FP.SATFINITE.E4M3.F32.PACK_AB_MERGE_C R223, R162, R223, RZ ;  /* 0x000000dfa2df723e */ /* 0x000fe400048070ff */
[----:B------:R-:W-:Y:S02]  /*3a210*/  F2FP.SATFINITE.E4M3.F32.PACK_AB_MERGE_C R221, R164, R221, RZ ;  /* 0x000000dda4dd723e */ /* 0x000fe400048070ff */
[-C--:B------:R-:W-:Y:S02]  /*3a220*/  IADD3 R170, P2, PT, R161, R34.reuse, RZ ;  /* 0x00000022a1aa7210 */ /* 0x080fe40007f5e0ff */
[-C--:B------:R-:W-:Y:S02]  /*3a230*/  IADD3 R168, P3, PT, R163, R34.reuse, RZ ;  /* 0x00000022a3a87210 */ /* 0x080fe40007f7e0ff */
[----:B------:R-:W-:-:S02]  /*3a240*/  IADD3 R166, P4, PT, R165, R34, RZ ;  /* 0x00000022a5a67210 */ /* 0x000fc40007f9e0ff */
[-C--:B------:R-:W-:Y:S02]  /*3a250*/  LEA.HI.X.SX32 R179, R153, R35.reuse, 0x1, P5 ;  /* 0x0000002399b37211 */ /* 0x080fe400028f0eff */
[-C--:B------:R-:W-:Y:S02]  /*3a260*/  LEA.HI.X.SX32 R177, R155, R35.reuse, 0x1, P6 ;  /* 0x000000239bb17211 */ /* 0x080fe400030f0eff */
[----:B------:R-:W-:Y:S02]  /*3a270*/  F2FP.SATFINITE.E4M3.F32.PACK_AB_MERGE_C R16, R29, R160, RZ ;  /* 0x000000a01d10723e */ /* 0x000fe400048070ff */
[-C--:B------:R-:W-:Y:S02]  /*3a280*/  IADD3 R164, P5, PT, R239, R34.reuse, RZ ;  /* 0x00000022efa47210 */ /* 0x080fe40007fbe0ff */
[----:B------:R-:W-:Y:S02]  /*3a290*/  IADD3 R162, P6, PT, R241, R34, RZ ;  /* 0x00000022f1a27210 */ /* 0x000fe40007fde0ff */
[----:B------:R-:W-:-:S02]  /*3a2a0*/  LEA.HI.X.SX32 R175, R157, R35, 0x1, P0 ;  /* 0x000000239daf7211 */ /* 0x000fc400000f0eff */
[-C--:B------:R-:W-:Y:S02]  /*3a2b0*/  IADD3 R160, P0, PT, R243, R34.reuse, RZ ;  /* 0x00000022f3a07210 */ /* 0x080fe40007f1e0ff */
[-C--:B------:R-:W-:Y:S02]  /*3a2c0*/  LEA.HI.X.SX32 R173, R159, R35.reuse, 0x1, P1 ;  /* 0x000000239fad7211 */ /* 0x080fe400008f0eff */
[----:B------:R-:W-:Y:S02]  /*3a2d0*/  IADD3 R158, P1, PT, R245, R34, RZ ;  /* 0x00000022f59e7210 */ /* 0x000fe40007f3e0ff */
[-C--:B------:R-:W-:Y:S02]  /*3a2e0*/  LEA.HI.X.SX32 R171, R161, R35.reuse, 0x1, P2 ;  /* 0x00000023a1ab7211 */ /* 0x080fe400010f0eff */
[-C--:B------:R-:W-:Y:S02]  /*3a2f0*/  LEA.HI.X.SX32 R169, R163, R35.reuse, 0x1, P3 ;  /* 0x00000023a3a97211 */ /* 0x080fe400018f0eff */
[----:B------:R-:W-:-:S02]  /*3a300*/  LEA.HI.X.SX32 R167, R165, R35, 0x1, P4 ;  /* 0x00000023a5a77211 */ /* 0x000fc400020f0eff */
[-C--:B------:R-:W-:Y:S02]  /*3a310*/  IADD3 R156, P2, PT, R247, R34.reuse, RZ ;  /* 0x00000022f79c7210 */ /* 0x080fe40007f5e0ff */
[-C--:B------:R-:W-:Y:S02]  /*3a320*/  IADD3 R154, P3, PT, R249, R34.reuse, RZ ;  /* 0x00000022f99a7210 */ /* 0x080fe40007f7e0ff */
[-C--:B------:R-:W-:Y:S02]  /*3a330*/  IADD3 R152, P4, PT, R251, R34.reuse, RZ ;  /* 0x00000022fb987210 */ /* 0x080fe40007f9e0ff */
[-C--:B------:R-:W-:Y:S02]  /*3a340*/  LEA.HI.X.SX32 R165, R239, R35.reuse, 0x1, P5 ;  /* 0x00000023efa57211 */ /* 0x080fe400028f0eff */
[----:B------:R-:W-:Y:S02]  /*3a350*/  LEA.HI.X.SX32 R163, R241, R35, 0x1, P6 ;  /* 0x00000023f1a37211 */ /* 0x000fe400030f0eff */
[----:B------:R-:W-:-:S02]  /*3a360*/  IADD3 R150, P5, PT, R36, R34, RZ ;  /* 0x0000002224967210 */ /* 0x000fc40007fbe0ff */
[-C--:B------:R-:W-:Y:S02]  /*3a370*/  IADD3 R148, P6, PT, R38, R34.reuse, RZ ;  /* 0x0000002226947210 */ /* 0x080fe40007fde0ff */
[-C--:B------:R-:W-:Y:S02]  /*3a380*/  LEA.HI.X.SX32 R161, R243, R35.reuse, 0x1, P0 ;  /* 0x00000023f3a17211 */ /* 0x080fe400000f0eff */
[----:B------:R-:W-:Y:S02]  /*3a390*/  IADD3 R146, P0, PT, R40, R34, RZ ;  /* 0x0000002228927210 */ /* 0x000fe40007f1e0ff */
[----:B------:R-:W-:Y:S01]  /*3a3a0*/  F2FP.SATFINITE.E4M3.F32.PACK_AB_MERGE_C R29, R57, R56, RZ ;  /* 0x00000038391d723e */ /* 0x000fe200048070ff */
[----:B------:R-:W-:Y:S01]  /*3a3b0*/  IMAD R56, R237, 0xd0, RZ ;  /* 0x000000d0ed387824 */ /* 0x000fe200078e02ff */
[-C--:B------:R-:W-:Y:S01]  /*3a3c0*/  LEA.HI.X.SX32 R159, R245, R35.reuse, 0x1, P1 ;  /* 0x00000023f59f7211 */ /* 0x080fe200008f0eff */
[----:B------:R-:W-:Y:S01]  /*3a3d0*/  IMAD R57, R237, 0xf1, RZ ;  /* 0x000000f1ed397824 */ /* 0x000fe200078e02ff */
[----:B------:R-:W-:Y:S01]  /*3a3e0*/  F2FP.SATFINITE.E4M3.F32.PACK_AB_MERGE_C R33, R59, R58, RZ ;  /* 0x0000003a3b21723e */ /* 0x000fe200048070ff */
[----:B------:R-:W-:Y:S01]  /*3a3f0*/  IMAD R58, R237, 0xd1, RZ ;  /* 0x000000d1ed3a7824 */ /* 0x000fe200078e02ff */
[----:B------:R-:W-:Y:S01]  /*3a400*/  F2FP.SATFINITE.E4M3.F32.PACK_AB_MERGE_C R30, R61, R60, RZ ;  /* 0x0000003c3d1e723e */ /* 0x000fe200048070ff */
[----:B------:R-:W-:Y:S01]  /*3a410*/  IMAD R60, R237, 0xd2, RZ ;  /* 0x000000d2ed3c7824 */ /* 0x000fe200078e02ff */
[----:B------:R-:W-:Y:S01]  /*3a420*/  F2FP.SATFINITE.E4M3.F32.PACK_AB_MERGE_C R32, R63, R62, RZ ;  /* 0x0000003e3f20723e */ /* 0x000fe200048070ff */
[C---:B------:R-:W-:Y:S01]  /*3a430*/  IMAD R62, R237.reuse, 0xd3, RZ ;  /* 0x000000d3ed3e7824 */ /* 0x040fe200078e02ff */
[----:B------:R-:W-:Y:S01]  /*3a440*/  IADD3 R144, P1, PT, R42, R34, RZ ;  /* 0x000000222a907210 */ /* 0x000fe20007f3e0ff */
[----:B------:R-:W-:Y:S01]  /*3a450*/  IMAD R61, R237, 0xef, RZ ;  /* 0x000000efed3d7824 */ /* 0x000fe200078e02ff */
[-C--:B------:R-:W-:Y:S01]  /*3a460*/  LEA.HI.X.SX32 R157, R247, R35.reuse, 0x1, P2 ;  /* 0x00000023f79d7211 */ /* 0x080fe200010f0eff */
[----:B------:R-:W-:Y:S01]  /*3a470*/  IMAD R59, R237, 0xf0, RZ ;  /* 0x000000f0ed3b7824 */ /* 0x000fe200078e02ff */
[-C--:B------:R-:W-:Y:S01]  /*3a480*/  LEA.HI.X.SX32 R155, R249, R35.reuse, 0x1, P3 ;  /* 0x00000023f99b7211 */ /* 0x080fe200018f0eff */
[----:B------:R-:W-:Y:S01]  /*3a490*/  IMAD R63, R237, 0xee, RZ ;  /* 0x000000eeed3f7824 */ /* 0x000fe200078e02ff */
[----:B------:R-:W-:-:S02]  /*3a4a0*/  LEA.HI.X.SX32 R153, R251, R35, 0x1, P4 ;  /* 0x00000023fb997211 */ /* 0x000fc400020f0eff */
[----:B------:R-:W-:Y:S01]  /*3a4b0*/  F2FP.SATFINITE.E4M3.F32.PACK_AB_MERGE_C R31, R65, R64, RZ ;  /* 0x00000040411f723e */ /* 0x000fe200048070ff */
[----:B------:R-:W-:Y:S01]  /*3a4c0*/  IMAD R64, R237, 0xd4, RZ ;  /* 0x000000d4ed407824 */ /* 0x000fe200078e02ff */
[----:B------:R-:W-:Y:S01]  /*3a4d0*/  F2FP.SATFINITE.E4M3.F32.PACK_AB_MERGE_C R2, R67, R66, RZ ;  /* 0x000000424302723e */ /* 0x000fe200048070ff */
[C---:B------:R-:W-:Y:S01]  /*3a4e0*/  IMAD R66, R237.reuse, 0xd5, RZ ;  /* 0x000000d5ed427824 */ /* 0x040fe200078e02ff */
[-C--:B------:R-:W-:Y:S01]  /*3a4f0*/  IADD3 R142, P2, PT, R44, R34.reuse, RZ ;  /* 0x000000222c8e7210 */ /* 0x080fe20007f5e0ff */
[C---:B------:R-:W-:Y:S01]  /*3a500*/  IMAD R67, R237.reuse, 0xec, RZ ;  /* 0x000000eced437824 */ /* 0x040fe200078e02ff */
[-C--:B------:R-:W-:Y:S01]  /*3a510*/  IADD3 R140, P3, PT, R46, R34.reuse, RZ ;  /* 0x000000222e8c7210 */ /* 0x080fe20007f7e0ff */
[C---:B------:R-:W-:Y:S01]  /*3a520*/  IMAD R65, R237.reuse, 0xed, RZ ;  /* 0x000000eded417824 */ /* 0x040fe200078e02ff */
[----:B------:R-:W-:Y:S01]  /*3a530*/  IADD3 R138, P4, PT, R48, R34, RZ ;  /* 0x00000022308a7210 */ /* 0x000fe20007f9e0ff */
[----:B------:R-:W-:Y:S01]  /*3a540*/  IMAD R237, R237, 0xff, RZ ;  /* 0x000000ffeded7824 */ /* 0x000fe200078e02ff */
[----:B------:R-:W-:-:S02]  /*3a550*/  LEA.HI.X.SX32 R151, R36, R35, 0x1, P5 ;  /* 0x0000002324977211 */ /* 0x000fc400028f0eff */
[-C--:B------:R-:W-:Y:S02]  /*3a560*/  LEA.HI.X.SX32 R149, R38, R35.reuse, 0x1, P6 ;  /* 0x0000002326957211 */ /* 0x080fe400030f0eff */
[-C--:B------:R-:W-:Y:S02]  /*3a570*/  IADD3 R136, P5, PT, R50, R34.reuse, RZ ;  /* 0x0000002232887210 */ /* 0x080fe40007fbe0ff */
[-C--:B------:R-:W-:Y:S02]  /*3a580*/  IADD3 R134, P6, PT, R52, R34.reuse, RZ ;  /* 0x0000002234867210 */ /* 0x080fe40007fde0ff */
[-C--:B------:R-:W-:Y:S02]  /*3a590*/  LEA.HI.X.SX32 R147, R40, R35.reuse, 0x1, P0 ;  /* 0x0000002328937211 */ /* 0x080fe400000f0eff */
[----:B------:R-:W-:Y:S02]  /*3a5a0*/  IADD3 R132, P0, PT, R54, R34, RZ ;  /* 0x0000002236847210 */ /* 0x000fe40007f1e0ff */
[----:B------:R-:W-:-:S02]  /*3a5b0*/  LEA.HI.X.SX32 R145, R42, R35, 0x1, P1 ;  /* 0x000000232a917211 */ /* 0x000fc400008f0eff */
        /* <DEDUP_REMOVED lines=26> */
[-C--:B------:R-:W-:Y:S02]  /*3a760*/  IADD3 R104, P0, PT, R97, R34.reuse, RZ ;  /* 0x0000002261687210 */ /* 0x080fe40007f1e0ff */
[-C--:B------:R-:W-:Y:S02]  /*3a770*/  LEA.HI.X.SX32 R117, R111, R35.reuse, 0x1, P1 ;  /* 0x000000236f757211 */ /* 0x080fe400008f0eff */
[----:B------:R-:W-:Y:S02]  /*3a780*/  IADD3 R102, P1, PT, R95, R34, RZ ;  /* 0x000000225f667210 */ /* 0x000fe40007f3e0ff */
[----:B------:R-:W-:-:S02]  /*3a790*/  LEA.HI.X.SX32 R115, R109, R35, 0x1, P2 ;  /* 0x000000236d737211 */ /* 0x000fc400010f0eff */
[-C--:B------:R-:W-:Y:S02]  /*3a7a0*/  LEA.HI.X.SX32 R113, R107, R35.reuse, 0x1, P3 ;  /* 0x000000236b717211 */ /* 0x080fe400018f0eff */
[-C--:B------:R-:W-:Y:S02]  /*3a7b0*/  LEA.HI.X.SX32 R111, R105, R35.reuse, 0x1, P4 ;  /* 0x00000023696f7211 */ /* 0x080fe400020f0eff */
[-C--:B------:R-:W-:Y:S02]  /*3a7c0*/  IADD3 R98, P2, PT, R93, R34.reuse, RZ ;  /* 0x000000225d627210 */ /* 0x080fe40007f5e0ff */
[-C--:B------:R-:W-:Y:S02]  /*3a7d0*/  IADD3 R96, P3, PT, R91, R34.reuse, RZ ;  /* 0x000000225b607210 */ /* 0x080fe40007f7e0ff */
[----:B------:R-:W-:Y:S02]  /*3a7e0*/  IADD3 R94, P4, PT, R89, R34, RZ ;  /* 0x00000022595e7210 */ /* 0x000fe40007f9e0ff */
        /* <DEDUP_REMOVED lines=27> */
[-C--:B------:R-:W-:Y:S02]  /*3a9a0*/  LEA.HI.X.SX32 R79, R73, R35.reuse, 0x1, P5 ;  /* 0x00000023494f7211 */ /* 0x080fe400028f0eff */
[----:B------:R-:W-:Y:S02]  /*3a9b0*/  LEA.HI.X.SX32 R77, R71, R35, 0x1, P6 ;  /* 0x00000023474d7211 */ /* 0x000fe400030f0eff */
[-C--:B------:R-:W-:Y:S02]  /*3a9c0*/  IADD3 R64, P5, PT, R59, R34.reuse, RZ ;  /* 0x000000223b407210 */ /* 0x080fe40007fbe0ff */
[----:B------:R-:W-:-:S02]  /*3a9d0*/  IADD3 R60, P6, PT, R57, R34, RZ ;  /* 0x00000022393c7210 */ /* 0x000fc40007fde0ff */
[-C--:B------:R-:W-:Y:S02]  /*3a9e0*/  LEA.HI.X.SX32 R75, R69, R35.reuse, 0x1, P0 ;  /* 0x00000023454b7211 */ /* 0x080fe400000f0eff */
[-C--:B------:R-:W-:Y:S02]  /*3a9f0*/  IADD3 R68, P3, PT, R63, R34.reuse, RZ ;  /* 0x000000223f447210 */ /* 0x080fe40007f7e0ff */
[----:B------:R-:W-:Y:S02]  /*3aa00*/  IADD3 R58, P0, PT, R55, R34, RZ ;  /* 0x00000022373a7210 */ /* 0x000fe40007f1e0ff */
[-C--:B------:R-:W-:Y:S02]  /*3aa10*/  LEA.HI.X.SX32 R73, R67, R35.reuse, 0x1, P1 ;  /* 0x0000002343497211 */ /* 0x080fe400008f0eff */
[-C--:B------:R-:W-:Y:S02]  /*3aa20*/  LEA.HI.X.SX32 R71, R65, R35.reuse, 0x1, P2 ;  /* 0x0000002341477211 */ /* 0x080fe400010f0eff */
[----:B------:R-:W-:-:S02]  /*3aa30*/  LEA.HI.X.SX32 R67, R61, R35, 0x1, P4 ;  /* 0x000000233d437211 */ /* 0x000fc400020f0eff */
[-C--:B------:R-:W-:Y:S02]  /*3aa40*/  IADD3 R56, P2, PT, R51, R34.reuse, RZ ;  /* 0x0000002233387210 */ /* 0x080fe40007f5e0ff */
[-C--:B------:R-:W-:Y:S02]  /*3aa50*/  LEA.HI.X.SX32 R65, R59, R35.reuse, 0x1, P5 ;  /* 0x000000233b417211 */ /* 0x080fe400028f0eff */
[-C--:B------:R-:W-:Y:S02]  /*3aa60*/  LEA.HI.X.SX32 R61, R57, R35.reuse, 0x1, P6 ;  /* 0x00000023393d7211 */ /* 0x080fe400030f0eff */
[-C--:B------:R-:W-:Y:S02]  /*3aa70*/  LEA.HI.X.SX32 R69, R63, R35.reuse, 0x1, P3 ;  /* 0x000000233f457211 */ /* 0x080fe400018f0eff */
[----:B------:R-:W-:Y:S02]  /*3aa80*/  IADD3 R50, P6, PT, R45, R34, RZ ;  /* 0x000000222d327210 */ /* 0x000fe40007fde0ff */
[----:B------:R-:W-:-:S02]  /*3aa90*/  LEA.HI.X.SX32 R59, R55, R35, 0x1, P0 ;  /* 0x00000023373b7211 */ /* 0x000fc400000f0eff */
[-C--:B------:R-:W-:Y:S02]  /*3aaa0*/  IADD3 R54, P3, PT, R49, R34.reuse, RZ ;  /* 0x0000002231367210 */ /* 0x080fe40007f7e0ff */
[-C--:B------:R-:W-:Y:S02]  /*3aab0*/  IADD3 R44, P0, PT, R37, R34.reuse, RZ ;  /* 0x00000022252c7210 */ /* 0x080fe40007f1e0ff */
[----:B------:R-:W-:Y:S02]  /*3aac0*/  PRMT R230, R230, 0x9910, RZ ;  /* 0x00009910e6e67816 */ /* 0x000fe400000000ff */
[-C--:B------:R-:W-:Y:S02]  /*3aad0*/  IADD3 R62, P1, PT, R53, R34.reuse, RZ ;  /* 0x00000022353e7210 */ /* 0x080fe40007f3e0ff */
[----:B------:R-:W-:Y:S02]  /*3aae0*/  IADD3 R40, P4, PT, R41, R34, RZ ;  /* 0x0000002229287210 */ /* 0x000fe40007f9e0ff */
[----:B------:R-:W-:-:S02]  /*3aaf0*/  LEA.HI.X.SX32 R57, R51, R35, 0x1, P2 ;  /* 0x0000002333397211 */ /* 0x000fc400010f0eff */
[-C--:B------:R-:W-:Y:S02]  /*3ab00*/  IADD3 R52, P5, PT, R47, R34.reuse, RZ ;  /* 0x000000222f347210 */ /* 0x080fe40007fbe0ff */
[-C--:B------:R-:W-:Y:S02]  /*3ab10*/  LEA.HI.X.SX32 R51, R45, R35.reuse, 0x1, P6 ;  /* 0x000000232d337211 */ /* 0x080fe400030f0eff */
[----:B------:R-:W-:Y:S02]  /*3ab20*/  IADD3 R46, P2, PT, R43, R34, RZ ;  /* 0x000000222b2e7210 */ /* 0x000fe40007f5e0ff */
[-C--:B------:R-:W-:Y:S02]  /*3ab30*/  LEA.HI.X.SX32 R55, R49, R35.reuse, 0x1, P3 ;  /* 0x0000002331377211 */ /* 0x080fe400018f0eff */
[-C--:B------:R-:W-:Y:S01]  /*3ab40*/  LEA.HI.X.SX32 R45, R37, R35.reuse, 0x1, P0 ;  /* 0x00000023252d7211 */ /* 0x080fe200000f0eff */
[----:B------:R-:W-:Y:S01]  /*3ab50*/  IMAD.MOV.U32 R37, RZ, RZ, R230 ;  /* 0x000000ffff257224 */ /* 0x000fe200078e00e6 */
[----:B------:R-:W-:-:S02]  /*3ab60*/  LEA.HI.X.SX32 R63, R53, R35, 0x1, P1 ;  /* 0x00000023353f7211 */ /* 0x000fc400008f0eff */
[-C--:B------:R-:W-:Y:S02]  /*3ab70*/  IADD3 R42, P3, PT, R231, R34.reuse, RZ ;  /* 0x00000022e72a7210 */ /* 0x080fe40007f7e0ff */
[-C--:B------:R-:W-:Y:S02]  /*3ab80*/  IADD3 R48, P1, PT, R39, R34.reuse, RZ ;  /* 0x0000002227307210 */ /* 0x080fe40007f3e0ff */
[-C--:B------:R-:W-:Y:S02]  /*3ab90*/  LEA.HI.X.SX32 R41, R41, R35.reuse, 0x1, P4 ;  /* 0x0000002329297211 */ /* 0x080fe400020f0eff */
[----:B------:R-:W-:Y:S02]  /*3aba0*/  IADD3 R38, P4, PT, R233, R34, RZ ;  /* 0x00000022e9267210 */ /* 0x000fe40007f9e0ff */
[-C--:B------:R-:W-:Y:S02]  /*3abb0*/  LEA.HI.X.SX32 R53, R47, R35.reuse, 0x1, P5 ;  /* 0x000000232f357211 */ /* 0x080fe400028f0eff */
[----:B------:R-:W-:-:S02]  /*3abc0*/  LEA.HI.X.SX32 R47, R43, R35, 0x1, P2 ;  /* 0x000000232b2f7211 */ /* 0x000fc400010f0eff */
[-C--:B------:R-:W-:Y:S02]  /*3abd0*/  LEA.HI.X.SX32 R43, R231, R35.reuse, 0x1, P3 ;  /* 0x00000023e72b7211 */ /* 0x080fe400018f0eff */
[-C--:B------:R-:W-:Y:S02]  /*3abe0*/  LEA.HI.X.SX32 R49, R39, R35.reuse, 0x1, P1 ;  /* 0x0000002327317211 */ /* 0x080fe400008f0eff */
[----:B------:R-:W-:Y:S02]  /*3abf0*/  SHF.R.S32.HI R231, RZ, 0x8, R37 ;  /* 0x00000008ffe77819 */ /* 0x000fe40000011425 */
[----:B------:R-:W-:Y:S02]  /*3ac00*/  LEA.HI.X.SX32 R39, R233, R35, 0x1, P4 ;  /* 0x00000023e9277211 */ /* 0x000fe400020f0eff */
[----:B------:R-:W-:Y:S01]  /*3ac10*/  PRMT R233, R229, 0x9910, RZ ;  /* 0x00009910e5e97816 */ /* 0x000fe200000000ff */
[----:B------:R0:W-:Y:S01]  /*3ac20*/  STG.E.U8 desc[UR20][R216.64], R231 ;  /* 0x000000e7d8007986 */ /* 0x0001e2000c101114 */
[----:B------:R-:W-:-:S02]  /*3ac30*/  IADD3 R36, P5, PT, R235, R34, RZ ;  /* 0x00000022eb247210 */ /* 0x000fc40007fbe0ff */
[----:B------:R-:W-:Y:S01]  /*3ac40*/  SHF.R.S32.HI R233, RZ, 0x8, R233 ;  /* 0x00000008ffe97819 */ /* 0x000fe200000114e9 */
[----:B------:R-:W-:Y:S01]  /*3ac50*/  STG.E.U8 desc[UR20][R214.64], R229 ;  /* 0x000000e5d6007986 */ /* 0x000fe2000c101114 */
[----:B------:R-:W-:Y:S02]  /*3ac60*/  PRMT R100, R227, 0x9910, RZ ;  /* 0x00009910e3647816 */ /* 0x000fe400000000ff */
[----:B------:R-:W-:Y:S01]  /*3ac70*/  LEA.HI.X.SX32 R37, R235, R35, 0x1, P5 ;  /* 0x00000023eb257211 */ /* 0x000fe200028f0eff */
[----:B------:R2:W-:Y:S01]  /*3ac80*/  STG.E.U8 desc[UR20][R212.64], R233 ;  /* 0x000000e9d4007986 */ /* 0x0005e2000c101114 */
[----:B------:R-:W-:Y:S02]  /*3ac90*/  PRMT R235, R228, 0x9910, RZ ;  /* 0x00009910e4eb7816 */ /* 0x000fe400000000ff */
[----:B------:R-:W-:Y:S01]  /*3aca0*/  IADD3 R34, P6, PT, R237, R34, RZ ;  /* 0x00000022ed227210 */ /* 0x000fe20007fde0ff */
[----:B------:R-:W-:Y:S01]  /*3acb0*/  STG.E.U8 desc[UR20][R210.64], R228 ;  /* 0x000000e4d2007986 */ /* 0x000fe2000c101114 */
[----:B0-----:R-:W-:-:S02]  /*3acc0*/  PRMT R216, R226, 0x9910, RZ ;  /* 0x00009910e2d87816 */ /* 0x001fc400000000ff */
[----:B------:R-:W-:Y:S02]  /*3acd0*/  SHF.R.S32.HI R217, RZ, 0x8, R100 ;  /* 0x00000008ffd97819 */ /* 0x000fe40000011464 */
[----:B------:R-:W-:Y:S01]  /*3ace0*/  SHF.R.S32.HI R235, RZ, 0x8, R235 ;  /* 0x00000008ffeb7819 */ /* 0x000fe200000114eb */
[----:B------:R-:W-:Y:S01]  /*3acf0*/  IMAD.MOV.U32 R100, RZ, RZ, R216 ;  /* 0x000000ffff647224 */ /* 0x000fe200078e00d8 */
[----:B------:R-:W-:Y:S02]  /*3ad00*/  LEA.HI.X.SX32 R35, R237, R35, 0x1, P6 ;  /* 0x00000023ed237211 */ /* 0x000fe400030f0eff */
[----:B--2---:R-:W-:Y:S01]  /*3ad10*/  PRMT R212, R225, 0x9910, RZ ;  /* 0x00009910e1d47816 */ /* 0x004fe200000000ff */
[----:B------:R0:W-:Y:S01]  /*3ad20*/  STG.E.U8 desc[UR20][R208.64], R235 ;  /* 0x000000ebd0007986 */ /* 0x0001e2000c101114 */
[----:B------:R-:W-:-:S03]  /*3ad30*/  SHF.R.S32.HI R213, RZ, 0x8, R100 ;  /* 0x00000008ffd57819 */ /* 0x000fc60000011464 */
[----:B------:R-:W-:Y:S01]  /*3ad40*/  IMAD.MOV.U32 R100, RZ, RZ, R212 ;  /* 0x000000ffff647224 */ /* 0x000fe200078e00d4 */
[----:B------:R-:W-:Y:S04]  /*3ad50*/  STG.E.U8 desc[UR20][R206.64], R227 ;  /* 0x000000e3ce007986 */ /* 0x000fe8000c101114 */
[----:B------:R2:W-:Y:S01]  /*3ad60*/  STG.E.U8 desc[UR20][R204.64], R217 ;  /* 0x000000d9cc007986 */ /* 0x0005e2000c101114 */
[----:B0-----:R-:W-:-:S03]  /*3ad70*/  PRMT R208, R224, 0x9910, RZ ;  /* 0x00009910e0d07816 */ /* 0x001fc600000000ff */
[----:B------:R-:W-:Y:S01]  /*3ad80*/  STG.E.U8 desc[UR20][R202.64], R226 ;  /* 0x000000e2ca007986 */ /* 0x000fe2000c101114 */
[----:B------:R-:W-:Y:S01]  /*3ad90*/  SHF.R.S32.HI R209, RZ, 0x8, R100 ;  /* 0x00000008ffd17819 */ /* 0x000fe20000011464 */
[----:B------:R-:W-:Y:S02]  /*3ada0*/  IMAD.MOV.U32 R100, RZ, RZ, R208 ;  /* 0x000000ffff647224 */ /* 0x000fe400078e00d0 */
[----:B------:R0:W-:Y:S01]  /*3adb0*/  STG.E.U8 desc[UR20][R200.64], R213 ;  /* 0x000000d5c8007986 */ /* 0x0001e2000c101114 */
[----:B--2---:R-:W-:-:S03]  /*3adc0*/  PRMT R204, R223, 0x9910, RZ ;  /* 0x00009910dfcc7816 */ /* 0x004fc600000000ff */
[----:B------:R-:W-:Y:S01]  /*3add0*/  STG.E.U8 desc[UR20][R198.64], R225 ;  /* 0x000000e1c6007986 */ /* 0x000fe2000c101114 */
[----:B------:R-:W-:Y:S01]  /*3ade0*/  SHF.R.S32.HI R205, RZ, 0x8, R100 ;  /* 0x00000008ffcd7819 */ /* 0x000fe20000011464 */
[----:B------:R-:W-:Y:S02]  /*3adf0*/  IMAD.MOV.U32 R100, RZ, RZ, R204 ;  /* 0x000000ffff647224 */ /* 0x000fe400078e00cc */
        /* <DEDUP_REMOVED lines=32> */
[----:B------:R0:W-:Y:S01]  /*3b000*/  STG.E.U8 desc[UR20][R170.64], R101 ;  /* 0x00000065aa007986 */ /* 0x0001e2000c101114 */
[----:B------:R-:W-:Y:S01]  /*3b010*/  SHF.R.S32.HI R177, RZ, 0x8, R100 ;  /* 0x00000008ffb17819 */ /* 0x000fe20000011464 */
[----:B------:R-:W-:Y:S02]  /*3b020*/  IMAD.MOV.U32 R100, RZ, RZ, R176 ;  /* 0x000000ffff647224 */ /* 0x000fe400078e00b0 */
[----:B------:R-:W-:Y:S01]  /*3b030*/  STG.E.U8 desc[UR20][R168.64], R181 ;  /* 0x000000b5a8007986 */ /* 0x000fe2000c101114 */
[----:B--2---:R-:W-:-:S03]  /*3b040*/  PRMT R172, R27, 0x9910, RZ ;  /* 0x000099101bac7816 */ /* 0x004fc600000000ff */
[----:B------:R2:W-:Y:S01]  /*3b050*/  STG.E.U8 desc[UR20][R166.64], R3 ;  /* 0x00000003a6007986 */ /* 0x0005e2000c101114 */
[----:B------:R-:W-:Y:S02]  /*3b060*/  SHF.R.S32.HI R173, RZ, 0x8, R100 ;  /* 0x00000008ffad7819 */ /* 0x000fe40000011464 */
[----:B------:R-:W-:Y:S01]  /*3b070*/  PRMT R100, R26, 0x9910, RZ ;  /* 0x000099101a647816 */ /* 0x000fe200000000ff */
[----:B------:R-:W-:Y:S01]  /*3b080*/  STG.E.U8 desc[UR20][R164.64], R177 ;  /* 0x000000b1a4007986 */ /* 0x000fe2000c101114 */
[----:B0-----:R-:W-:-:S03]  /*3b090*/  IMAD.MOV.U32 R101, RZ, RZ, R172 ;  /* 0x000000ffff657224 */ /* 0x001fc600078e00ac */
[----:B------:R0:W-:Y:S02]  /*3b0a0*/  STG.E.U8 desc[UR20][R162.64], R28 ;  /* 0x0000001ca2007986 */ /* 0x0001e4000c101114 */
[----:B------:R-:W-:Y:S01]  /*3b0b0*/  SHF.R.S32.HI R101, RZ, 0x8, R101 ;  /* 0x00000008ff657819 */ /* 0x000fe20000011465 */
[----:B--2---:R-:W-:Y:S01]  /*3b0c0*/  IMAD.MOV.U32 R3, RZ, RZ, R100 ;  /* 0x000000ffff037224 */ /* 0x004fe200078e0064 */
[----:B------:R-:W-:Y:S01]  /*3b0d0*/  PRMT R100, R25, 0x9910, RZ ;  /* 0x0000991019647816 */ /* 0x000fe200000000ff */
[----:B------:R2:W-:Y:S03]  /*3b0e0*/  STG.E.U8 desc[UR20][R160.64], R173 ;  /* 0x000000ada0007986 */ /* 0x0005e6000c101114 */
[----:B------:R-:W-:Y:S01]  /*3b0f0*/  SHF.R.S32.HI R3, RZ, 0x8, R3 ;  /* 0x00000008ff037819 */ /* 0x000fe20000011403 */
[----:B------:R3:W-:Y:S01]  /*3b100*/  STG.E.U8 desc[UR20][R158.64], R27 ;  /* 0x0000001b9e007986 */ /* 0x0007e2000c101114 */
[----:B0-----:R-:W-:Y:S01]  /*3b110*/  IMAD.MOV.U32 R28, RZ, RZ, R100 ;  /* 0x000000ffff1c7224 */ /* 0x001fe200078e0064 */
[----:B------:R-:W-:-:S02]  /*3b120*/  PRMT R100, R24, 0x9910, RZ ;  /* 0x0000991018647816 */ /* 0x000fc400000000ff */
[----:B------:R-:W-:Y:S02]  /*3b130*/  STG.E.U8 desc[UR20][R156.64], R101 ;  /* 0x000000659c007986 */ /* 0x000fe4000c101114 */
[----:B--2---:R-:W-:Y:S02]  /*3b140*/  SHF.R.S32.HI R161, RZ, 0x8, R28 ;  /* 0x00000008ffa17819 */ /* 0x004fe4000001141c */
[----:B------:R0:W-:Y:S01]  /*3b150*/  STG.E.U8 desc[UR20][R154.64], R26 ;  /* 0x0000001a9a007986 */ /* 0x0001e2000c101114 */
[----:B------:R-:W-:Y:S01]  /*3b160*/  PRMT R28, R23, 0x9910, RZ ;  /* 0x00009910171c7816 */ /* 0x000fe200000000ff */
[----:B---3--:R-:W-:Y:S02]  /*3b170*/  IMAD.MOV.U32 R27, RZ, RZ, R100 ;  /* 0x000000ffff1b7224 */ /* 0x008fe400078e0064 */
        /* <DEDUP_REMOVED lines=10> */
[----:B------:R2:W-:Y:S04]  /*3b220*/  STG.E.U8 desc[UR20][R144.64], R27 ;  /* 0x0000001b90007986 */ /* 0x0005e8000c101114 */
[----:B------:R3:W-:Y:S01]  /*3b230*/  STG.E.U8 desc[UR20][R142.64], R23 ;  /* 0x000000178e007986 */ /* 0x0007e2000c101114 */
[----:B------:R-:W-:-:S03]  /*3b240*/  SHF.R.S32.HI R25, RZ, 0x8, R25 ;  /* 0x00000008ff197819 */ /* 0x000fc60000011419 */
[----:B------:R4:W-:Y:S01]  /*3b250*/  STG.E.U8 desc[UR20][R140.64], R3 ;  /* 0x000000038c007986 */ /* 0x0009e2000c101114 */
[----:B0-----:R-:W-:Y:S01]  /*3b260*/  IMAD.MOV.U32 R24, RZ, RZ, R26 ;  /* 0x000000ffff187224 */ /* 0x001fe200078e001a */
[----:B------:R-:W-:Y:S02]  /*3b270*/  PRMT R26, R20, 0x9910, RZ ;  /* 0x00009910141a7816 */ /* 0x000fe400000000ff */
[----:B------:R0:W-:Y:S02]  /*3b280*/  STG.E.U8 desc[UR20][R138.64], R22 ;  /* 0x000000168a007986 */ /* 0x0001e4000c101114 */
[----:B--2---:R-:W-:Y:S02]  /*3b290*/  SHF.R.S32.HI R27, RZ, 0x8, R24 ;  /* 0x00000008ff1b7819 */ /* 0x004fe40000011418 */
[----:B------:R-:W-:Y:S01]  /*3b2a0*/  STG.E.U8 desc[UR20][R136.64], R25 ;  /* 0x0000001988007986 */ /* 0x000fe2000c101114 */
[----:B---3--:R-:W-:Y:S01]  /*3b2b0*/  IMAD.MOV.U32 R23, RZ, RZ, R26 ;  /* 0x000000ffff177224 */ /* 0x008fe200078e001a */
[----:B------:R-:W-:-:S02]  /*3b2c0*/  PRMT R24, R19, 0x9910, RZ ;  /* 0x0000991013187816 */ /* 0x000fc400000000ff */
[----:B------:R2:W-:Y:S02]  /*3b2d0*/  STG.E.U8 desc[UR20][R134.64], R21 ;  /* 0x0000001586007986 */ /* 0x0005e4000c101114 */
[----:B----4-:R-:W-:Y:S01]  /*3b2e0*/  SHF.R.S32.HI R3, RZ, 0x8, R23 ;  /* 0x00000008ff037819 */ /* 0x010fe20000011417 */
[----:B------:R-:W-:Y:S01]  /*3b2f0*/  IMAD.MOV.U32 R23, RZ, RZ, R24 ;  /* 0x000000ffff177224 */ /* 0x000fe200078e0018 */
[----:B0-----:R-:W-:Y:S01]  /*3b300*/  PRMT R22, R18, 0x9910, RZ ;  /* 0x0000991012167816 */ /* 0x001fe200000000ff */
[----:B------:R-:W-:Y:S03]  /*3b310*/  STG.E.U8 desc[UR20][R132.64], R27 ;  /* 0x0000001b84007986 */ /* 0x000fe6000c101114 */
[----:B------:R-:W-:Y:S01]  /*3b320*/  SHF.R.S32.HI R23, RZ, 0x8, R23 ;  /* 0x00000008ff177819 */ /* 0x000fe20000011417 */
[----:B------:R0:W-:Y:S01]  /*3b330*/  STG.E.U8 desc[UR20][R130.64], R20 ;  /* 0x0000001482007986 */ /* 0x0001e2000c101114 */
[----:B--2---:R-:W-:Y:S01]  /*3b340*/  IMAD.MOV.U32 R21, RZ, RZ, R22 ;  /* 0x000000ffff157224 */ /* 0x004fe200078e0016 */
[----:B------:R-:W-:-:S02]  /*3b350*/  PRMT R22, R17, 0x9910, RZ ;  /* 0x0000991011167816 */ /* 0x000fc400000000ff */
[----:B------:R2:W-:Y:S02]  /*3b360*/  STG.E.U8 desc[UR20][R128.64], R3 ;  /* 0x0000000380007986 */ /* 0x0005e4000c101114 */
[----:B------:R-:W-:Y:S02]  /*3b370*/  SHF.R.S32.HI R21, RZ, 0x8, R21 ;  /* 0x00000008ff157819 */ /* 0x000fe40000011415 */
[----:B------:R3:W-:Y:S01]  /*3b380*/  STG.E.U8 desc[UR20][R126.64], R19 ;  /* 0x000000137e007986 */ /* 0x0007e2000c101114 */
[----:B0-----:R-:W-:Y:S01]  /*3b390*/  IMAD.MOV.U32 R20, RZ, RZ, R22 ;  /* 0x000000ffff147224 */ /* 0x001fe200078e0016 */
[----:B------:R-:W-:Y:S02]  /*3b3a0*/  PRMT R22, R16, 0x9910, RZ ;  /* 0x0000991010167816 */ /* 0x000fe400000000ff */
[----:B------:R-:W-:Y:S02]  /*3b3b0*/  STG.E.U8 desc[UR20][R124.64], R23 ;  /* 0x000000177c007986 */ /* 0x000fe4000c101114 */
[----:B--2---:R-:W-:-:S02]  /*3b3c0*/  SHF.R.S32.HI R3, RZ, 0x8, R20 ;  /* 0x00000008ff037819 */ /* 0x004fc40000011414 */
[----:B------:R0:W-:Y:S01]  /*3b3d0*/  STG.E.U8 desc[UR20][R122.64], R18 ;  /* 0x000000127a007986 */ /* 0x0001e2000c101114 */
[----:B------:R-:W-:Y:S01]  /*3b3e0*/  PRMT R20, R15, 0x9910, RZ ;  /* 0x000099100f147816 */ /* 0x000fe200000000ff */
[----:B---3--:R-:W-:Y:S02]  /*3b3f0*/  IMAD.MOV.U32 R19, RZ, RZ, R22 ;  /* 0x000000ffff137224 */ /* 0x008fe400078e0016 */
[----:B------:R2:W-:Y:S04]  /*3b400*/  STG.E.U8 desc[UR20][R120.64], R21 ;  /* 0x0000001578007986 */ /* 0x0005e8000c101114 */
[----:B------:R3:W-:Y:S01]  /*3b410*/  STG.E.U8 desc[UR20][R118.64], R17 ;  /* 0x0000001176007986 */ /* 0x0007e2000c101114 */
[----:B------:R-:W-:Y:S01]  /*3b420*/  SHF.R.S32.HI R19, RZ, 0x8, R19 ;  /* 0x00000008ff137819 */ /* 0x000fe20000011413 */
[----:B0-----:R-:W-:Y:S01]  /*3b430*/  IMAD.MOV.U32 R18, RZ, RZ, R20 ;  /* 0x000000ffff127224 */ /* 0x001fe200078e0014 */
[----:B------:R-:W-:Y:S01]  /*3b440*/  PRMT R20, R14, 0x9910, RZ ;  /* 0x000099100e147816 */ /* 0x000fe200000000ff */
[----:B------:R0:W-:Y:S03]  /*3b450*/  STG.E.U8 desc[UR20][R116.64], R3 ;  /* 0x0000000374007986 */ /* 0x0001e6000c101114 */
[----:B--2---:R-:W-:Y:S01]  /*3b460*/  SHF.R.S32.HI R21, RZ, 0x8, R18 ;  /* 0x00000008ff157819 */ /* 0x004fe20000011412 */
[----:B------:R2:W-:Y:S01]  /*3b470*/  STG.E.U8 desc[UR20][R114.64], R16 ;  /* 0x0000001072007986 */ /* 0x0005e2000c101114 */
[----:B------:R-:W-:Y:S01]  /*3b480*/  PRMT R18, R13, 0x9910, RZ ;  /* 0x000099100d127816 */ /* 0x000fe200000000ff */
[----:B---3--:R-:W-:-:S02]  /*3b490*/  IMAD.MOV.U32 R17, RZ, RZ, R20 ;  /* 0x000000ffff117224 */ /* 0x008fc400078e0014 */
[----:B------:R-:W-:Y:S04]  /*3b4a0*/  STG.E.U8 desc[UR20][R112.64], R19 ;  /* 0x0000001370007986 */ /* 0x000fe8000c101114 */
[----:B------:R3:W-:Y:S01]  /*3b4b0*/  STG.E.U8 desc[UR20][R110.64], R15 ;  /* 0x0000000f6e007986 */ /* 0x0007e2000c101114 */
[----:B0-----:R-:W-:Y:S01]  /*3b4c0*/  SHF.R.S32.HI R3, RZ, 0x8, R17 ;  /* 0x00000008ff037819 */ /* 0x001fe20000011411 */
[----:B------:R-:W-:Y:S01]  /*3b4d0*/  IMAD.MOV.U32 R17, RZ, RZ, R18 ;  /* 0x000000ffff117224 */ /* 0x000fe200078e0012 */
[----:B--2---:R-:W-:Y:S01]  /*3b4e0*/  PRMT R16, R12, 0x9910, RZ ;  /* 0x000099100c107816 */ /* 0x004fe200000000ff */
[----:B------:R-:W-:Y:S03]  /*3b4f0*/  STG.E.U8 desc[UR20][R108.64], R21 ;  /* 0x000000156c007986 */ /* 0x000fe6000c101114 */
[----:B------:R-:W-:Y:S01]  /*3b500*/  SHF.R.S32.HI R17, RZ, 0x8, R17 ;  /* 0x00000008ff117819 */ /* 0x000fe20000011411 */
[----:B------:R0:W-:Y:S01]  /*3b510*/  STG.E.U8 desc[UR20][R106.64], R14 ;  /* 0x0000000e6a007986 */ /* 0x0001e2000c101114 */
[----:B---3--:R-:W-:Y:S01]  /*3b520*/  IMAD.MOV.U32 R15, RZ, RZ, R16 ;  /* 0x000000ffff0f7224 */ /* 0x008fe200078e0010 */
        /* <DEDUP_REMOVED lines=36> */
[----:B------:R0:W-:Y:S02]  /*3b770*/  STG.E.U8 desc[UR20][R74.64], R11 ;  /* 0x0000000b4a007986 */ /* 0x0001e4000c101114 */
[----:B--2---:R-:W-:-:S02]  /*3b780*/  SHF.R.S32.HI R3, RZ, 0x8, R8 ;  /* 0x00000008ff037819 */ /* 0x004fc40000011408 */
[----:B------:R2:W-:Y:S01]  /*3b790*/  STG.E.U8 desc[UR20][R72.64], R6 ;  /* 0x0000000648007986 */ /* 0x0005e2000c101114 */
[----:B------:R-:W-:Y:S01]  /*3b7a0*/  PRMT R8, R0, 0x9910, RZ ;  /* 0x0000991000087816 */ /* 0x000fe200000000ff */
[----:B---3--:R-:W-:Y:S02]  /*3b7b0*/  IMAD.MOV.U32 R7, RZ, RZ, R10 ;  /* 0x000000ffff077224 */ /* 0x008fe400078e000a */
[----:B------:R3:W-:Y:S01]  /*3b7c0*/  STG.E.U8 desc[UR20][R70.64], R9 ;  /* 0x0000000946007986 */ /* 0x0007e2000c101114 */
[----:B0-----:R-:W0:Y:S03]  /*3b7d0*/  LDC.64 R10, c[0x0][0x3a0] ;  /* 0x0000e800ff0a7b82 */ /* 0x001e260000000a00 */
[----:B------:R4:W-:Y:S01]  /*3b7e0*/  STG.E.U8 desc[UR20][R68.64], R5 ;  /* 0x0000000544007986 */ /* 0x0009e2000c101114 */
[----:B------:R-:W-:Y:S01]  /*3b7f0*/  SHF.R.S32.HI R7, RZ, 0x8, R7 ;  /* 0x00000008ff077819 */ /* 0x000fe20000011407 */
[----:B--2---:R-:W-:Y:S01]  /*3b800*/  IMAD.MOV.U32 R6, RZ, RZ, R8 ;  /* 0x000000ffff067224 */ /* 0x004fe200078e0008 */
[----:B------:R-:W-:Y:S01]  /*3b810*/  PRMT R8, R29, 0x9910, RZ ;  /* 0x000099101d087816 */ /* 0x000fe200000000ff */
[----:B------:R2:W-:Y:S03]  /*3b820*/  STG.E.U8 desc[UR20][R66.64], R3 ;  /* 0x0000000342007986 */ /* 0x0005e6000c101114 */
[----:B---3--:R-:W-:Y:S01]  /*3b830*/  SHF.R.S32.HI R9, RZ, 0x8, R6 ;  /* 0x00000008ff097819 */ /* 0x008fe20000011406 */
[----:B------:R3:W-:Y:S01]  /*3b840*/  STG.E.U8 desc[UR20][R64.64], R4 ;  /* 0x0000000440007986 */ /* 0x0007e2000c101114 */
[----:B------:R-:W-:Y:S01]  /*3b850*/  IMAD.MOV.U32 R6, RZ, RZ, R8 ;  /* 0x000000ffff067224 */ /* 0x000fe200078e0008 */
[----:B----4-:R-:W-:-:S02]  /*3b860*/  PRMT R5, R33, 0x9910, RZ ;  /* 0x0000991021057816 */ /* 0x010fc400000000ff */
[----:B------:R4:W-:Y:S02]  /*3b870*/  STG.E.U8 desc[UR20][R60.64], R7 ;  /* 0x000000073c007986 */ /* 0x0009e4000c101114 */
[----:B------:R-:W-:Y:S02]  /*3b880*/  SHF.R.S32.HI R5, RZ, 0x8, R5 ;  /* 0x00000008ff057819 */ /* 0x000fe40000011405 */
[----:B------:R1:W-:Y:S01]  /*3b890*/  STG.E.U8 desc[UR20][R58.64], R0 ;  /* 0x000000003a007986 */ /* 0x0003e2000c101114 */
[----:B--2---:R-:W-:Y:S02]  /*3b8a0*/  SHF.R.S32.HI R3, RZ, 0x8, R6 ;  /* 0x00000008ff037819 */ /* 0x004fe40000011406 */
[----:B------:R-:W-:Y:S01]  /*3b8b0*/  PRMT R6, R2, 0x9910, RZ ;  /* 0x0000991002067816 */ /* 0x000fe200000000ff */
[----:B------:R-:W-:Y:S01]  /*3b8c0*/  STG.E.U8 desc[UR20][R62.64], R9 ;  /* 0x000000093e007986 */ /* 0x000fe2000c101114 */
[----:B---3--:R-:W-:-:S03]  /*3b8d0*/  PRMT R4, R30, 0x9910, RZ ;  /* 0x000099101e047816 */ /* 0x008fc600000000ff */
[----:B------:R-:W-:Y:S01]  /*3b8e0*/  STG.E.U8 desc[UR20][R56.64], R29 ;  /* 0x0000001d38007986 */ /* 0x000fe2000c101114 */
[----:B----4-:R-:W-:Y:S01]  /*3b8f0*/  PRMT R7, R32, 0x9910, RZ ;  /* 0x0000991020077816 */ /* 0x010fe200000000ff */
[----:B-1----:R-:W-:Y:S02]  /*3b900*/  IMAD.MOV.U32 R0, RZ, RZ, R4 ;  /* 0x000000ffff007224 */ /* 0x002fe400078e0004 */
[----:B------:R1:W-:Y:S01]  /*3b910*/  STG.E.U8 desc[UR20][R54.64], R3 ;  /* 0x0000000336007986 */ /* 0x0003e2000c101114 */
[----:B------:R-:W-:-:S03]  /*3b920*/  SHF.R.S32.HI R7, RZ, 0x8, R7 ;  /* 0x00000008ff077819 */ /* 0x000fc60000011407 */
[----:B------:R-:W-:Y:S04]  /*3b930*/  STG.E.U8 desc[UR20][R40.64], R33 ;  /* 0x0000002128007986 */ /* 0x000fe8000c101114 */
[----:B------:R2:W-:Y:S01]  /*3b940*/  STG.E.U8 desc[UR20][R52.64], R5 ;  /* 0x0000000534007986 */ /* 0x0005e2000c101114 */
[----:B-1----:R-:W-:-:S03]  /*3b950*/  SHF.R.S32.HI R3, RZ, 0x8, R0 ;  /* 0x00000008ff037819 */ /* 0x002fc60000011400 */
[----:B------:R-:W-:Y:S01]  /*3b960*/  STG.E.U8 desc[UR20][R50.64], R30 ;  /* 0x0000001e32007986 */ /* 0x000fe2000c101114 */
[----:B------:R-:W-:-:S03]  /*3b970*/  PRMT R0, R31, 0x9910, RZ ;  /* 0x000099101f007816 */ /* 0x000fc600000000ff */
[----:B------:R1:W-:Y:S01]  /*3b980*/  STG.E.U8 desc[UR20][R44.64], R3 ;  /* 0x000000032c007986 */ /* 0x0003e2000c101114 */
[----:B--2---:R-:W-:-:S03]  /*3b990*/  IMAD.SHL.U32 R5, R232, 0x4, RZ ;  /* 0x00000004e8057824 */ /* 0x004fc600078e00ff */
[----:B------:R-:W-:Y:S04]  /*3b9a0*/  STG.E.U8 desc[UR20][R48.64], R32 ;  /* 0x0000002030007986 */ /* 0x000fe8000c101114 */
[----:B------:R2:W-:Y:S01]  /*3b9b0*/  STG.E.U8 desc[UR20][R46.64], R7 ;  /* 0x000000072e007986 */ /* 0x0005e2000c101114 */
[----:B0-----:R-:W-:Y:S02]  /*3b9c0*/  IADD3 R4, P0, P1, R5, UR6, R10 ;  /* 0x0000000605047c10 */ /* 0x001fe4000f91e00a */
[----:B-1----:R-:W-:Y:S01]  /*3b9d0*/  SHF.R.S32.HI R3, RZ, 0x8, R0 ;  /* 0x00000008ff037819 */ /* 0x002fe20000011400 */
[----:B------:R-:W-:Y:S01]  /*3b9e0*/  IMAD.HI R0, R232, 0x4, RZ ;  /* 0x00000004e8007827 */ /* 0x000fe200078e02ff */
[----:B------:R0:W-:Y:S04]  /*3b9f0*/  STG.E.U8 desc[UR20][R42.64], R31 ;  /* 0x0000001f2a007986 */ /* 0x0001e8000c101114 */
[----:B------:R-:W-:Y:S01]  /*3ba00*/  IADD3.X R5, PT, PT, R0, UR5, R11, P0, P1 ;  /* 0x0000000500057c10 */ /* 0x000fe200087e240b */
[----:B------:R0:W-:Y:S01]  /*3ba10*/  STG.E.U8 desc[UR20][R38.64], R3 ;  /* 0x0000000326007986 */ /* 0x0001e2000c101114 */
[----:B--2---:R-:W-:-:S03]  /*3ba20*/  IMAD.MOV.U32 R7, RZ, RZ, R6 ;  /* 0x000000ffff077224 */ /* 0x004fc600078e0006 */
[----:B------:R0:W-:Y:S02]  /*3ba30*/  STG.E.U8 desc[UR20][R36.64], R2 ;  /* 0x0000000224007986 */ /* 0x0001e4000c101114 */
[----:B------:R-:W-:-:S05]  /*3ba40*/  SHF.R.S32.HI R7, RZ, 0x8, R7 ;  /* 0x00000008ff077819 */ /* 0x000fca0000011407 */
[----:B------:R0:W-:Y:S04]  /*3ba50*/  STG.E.U8 desc[UR20][R34.64], R7 ;  /* 0x0000000722007986 */ /* 0x0001e8000c101114 */
[----:B------:R0:W-:Y:S01]  /*3ba60*/  STG.E desc[UR20][R4.64], R218 ;  /* 0x000000da04007986 */ /* 0x0001e2000c101914 */
[----:B------:R-:W-:Y:S06]  /*3ba70*/  BAR.SYNC.DEFER_BLOCKING 0x0 ;  /* 0x0000000000007b1d */ /* 0x000fec0000010000 */
[----:B------:R-:W-:Y:S05]  /*3ba80*/  BRA.U UP0, `(.L_x_20) ;  /* 0x0000000100a07547 */ /* 0x000fea000b800000 */
[----:B------:R-:W1:Y:S01]  /*3ba90*/  S2UR UR5, SR_CgaCtaId ;  /* 0x00000000000579c3 */ /* 0x000e620000008800 */
[----:B------:R-:W-:Y:S01]  /*3baa0*/  NOP ;  /* 0x0000000000007918 */ /* 0x000fe20000000000 */
[----:B------:R-:W-:Y:S01]  /*3bab0*/  UMOV UR4, 0x50 ;  /* 0x0000005000047882 */ /* 0x000fe20000000000 */
[----:B------:R-:W-:Y:S02]  /*3bac0*/  IMAD.U32 R0, RZ, RZ, UR7 ;  /* 0x00000007ff007e24 */ /* 0x000fe4000f8e00ff */
[----:B0-----:R-:W-:Y:S02]  /*3bad0*/  IMAD.MOV.U32 R3, RZ, RZ, 0xffff ;  /* 0x0000ffffff037424 */ /* 0x001fe400078e00ff */
[----:B------:R-:W-:Y:S01]  /*3bae0*/  IMAD.MOV.U32 R7, RZ, RZ, 0x1 ;  /* 0x00000001ff077424 */ /* 0x000fe200078e00ff */
[----:B------:R-:W-:-:S04]  /*3baf0*/  LOP3.LUT R0, R0, 0xffff, RZ, 0xc0, !PT ;  /* 0x0000ffff00007812 */ /* 0x000fc800078ec0ff */
[----:B------:R-:W-:-:S05]  /*3bb00*/  SHF.R.U32.HI R0, RZ, 0x5, R0 ;  /* 0x00000005ff007819 */ /* 0x000fca0000011600 */
[----:B------:R-:W-:Y:S01]  /*3bb10*/  VIADD R2, R0, 0x10 ;  /* 0x0000001000027836 */ /* 0x000fe20000000000 */
[----:B------:R-:W-:Y:S01]  /*3bb20*/  SHF.L.U32 R0, R3, R0, RZ ;  /* 0x0000000003007219 */ /* 0x000fe200000006ff */
[----:B-1----:R-:W-:-:S03]  /*3bb30*/  ULEA UR6, UR5, UR4, 0x18 ;  /* 0x0000000405067291 */ /* 0x002fc6000f8ec0ff */
[----:B------:R-:W-:-:S04]  /*3bb40*/  SHF.L.U32 R3, R7, R2, RZ ;  /* 0x0000000207037219 */ /* 0x000fc800000006ff */
[----:B------:R-:W-:Y:S02]  /*3bb50*/  LOP3.LUT R0, R3, R0, RZ, 0xfc, !PT ;  /* 0x0000000003007212 */ /* 0x000fe400078efcff */
[----:B------:R-:W0:Y:S02]  /*3bb60*/  LDS R5, [UR6] ;  /* 0x00000006ff057984 */ /* 0x000e240008000800 */
[C---:B------:R-:W-:Y:S02]  /*3bb70*/  LOP3.LUT R2, R0.reuse, 0xffff, RZ, 0xc0, !PT ;  /* 0x0000ffff00027812 */ /* 0x040fe400078ec0ff */
[----:B0-----:R-:W-:-:S04]  /*3bb80*/  LOP3.LUT R3, R0, 0xffff, R5, 0x80, !PT ;  /* 0x0000ffff00037812 */ /* 0x001fc800078e8005 */
[----:B------:R-:W-:-:S13]  /*3bb90*/  ISETP.NE.AND P0, PT, R3, R2, PT ;  /* 0x000000020300720c */ /* 0x000fda0003f05270 */
[----:B------:R-:W-:Y:S05]  /*3bba0*/  @P0 BRA `(.L_x_21) ;  /* 0x0000000000500947 */ /* 0x000fea0003800000 */
[----:B------:R-:W-:Y:S02]  /*3bbb0*/  SHF.R.U32.HI R5, RZ, 0x10, R5 ;  /* 0x00000010ff057819 */ /* 0x000fe40000011605 */
[----:B------:R-:W-:-:S04]  /*3bbc0*/  SHF.R.U32.HI R2, RZ, 0x10, R0 ;  /* 0x00000010ff027819 */ /* 0x000fc80000011600 */
[----:B------:R-:W-:-:S04]  /*3bbd0*/  LOP3.LUT R5, R5, R2, RZ, 0xc0, !PT ;  /* 0x0000000205057212 */ /* 0x000fc800078ec0ff */
[----:B------:R-:W-:-:S13]  /*3bbe0*/  ISETP.NE.AND P0, PT, R5, R2, PT ;  /* 0x000000020500720c */ /* 0x000fda0003f05270 */
[----:B------:R-:W-:Y:S05]  /*3bbf0*/  @P0 BRA `(.L_x_22) ;  /* 0x0000000000300947 */ /* 0x000fea0003800000 */
[----:B------:R-:W-:Y:S01]  /*3bc00*/  R2UR UR4, R0 ;  /* 0x00000000000472ca */ /* 0x000fe200000e0000 */
[----:B------:R-:W-:Y:S01]  /*3bc10*/  VOTEU.ANY UR5, UPT, PT ;  /* 0x0000000000057886 */ /* 0x000fe200038e0100 */
[----:B------:R-:W0:Y:S01]  /*3bc20*/  S2R R0, SR_LANEID ;  /* 0x0000000000007919 */ /* 0x000e220000000000 */
[----:B------:R-:W-:-:S10]  /*3bc30*/  UFLO.U32 UR5, UR5 ;  /* 0x00000005000572bd */ /* 0x000fd400080e0000 */
[----:B------:R-:W-:-:S06]  /*3bc40*/  ULOP3.LUT UR4, URZ, UR4, URZ, 0x33, !UPT ;  /* 0x00000004ff047292 */ /* 0x000fcc000f8e33ff */
[----:B------:R-:W-:-:S04]  /*3bc50*/  IMAD.U32 R2, RZ, RZ, UR4 ;  /* 0x00000004ff027e24 */ /* 0x000fc8000f8e00ff */
[----:B------:R-:W1:Y:S02]  /*3bc60*/  REDUX UR7, R2 ;  /* 0x00000000020773c4 */ /* 0x000e640000000000 */
[----:B------:R2:W-:Y:S01]  /*3bc70*/  UTCATOMSWS.AND URZ, UR4 ;  /* 0x0000000400ff79e3 */ /* 0x0005e20008000000 */
[----:B0-----:R-:W-:Y:S01]  /*3bc80*/  ISETP.EQ.U32.AND P0, PT, R0, UR5, PT ;  /* 0x0000000500007c0c */ /* 0x001fe2000bf02070 */
[----:B-1----:R-:W-:-:S12]  /*3bc90*/  IMAD.U32 R0, RZ, RZ, UR7 ;  /* 0x00000007ff007e24 */ /* 0x002fd8000f8e00ff */
[----:B------:R2:W-:Y:S01]  /*3bca0*/  @P0 ATOMS.AND RZ, [UR6], R0 ;  /* 0x00000000ffff098c */ /* 0x0005e2000a800006 */
[----:B------:R-:W-:Y:S05]  /*3bcb0*/  BRA `(.L_x_20) ;  /* 0x0000000000147947 */ /* 0x000fea0003800000 */
.L_x_22:
[----:B------:R-:W-:-:S07]  /*3bcc0*/  MOV R2, 0x3bce0 ;  /* 0x0003bce000027802 */ /* 0x000fce0000000f00 */
[----:B------:R-:W-:Y:S05]  /*3bcd0*/  CALL.REL.NOINC `($__internal_0_$__cuda_sm10x_tcgen05_guardrail_trap_col_being_dealloced_not_returned_by_alloc) ;  /* 0x0000000000447944 */ /* 0x000fea0003c00000 */
[----:B------:R-:W-:Y:S05]  /*3bce0*/  BRA `(.L_x_20) ;  /* 0x0000000000087947 */ /* 0x000fea0003800000 */
.L_x_21:
[----:B------:R-:W-:-:S07]  /*3bcf0*/  MOV R2, 0x3bd10 ;  /* 0x0003bd1000027802 */ /* 0x000fce0000000f00 */
[----:B------:R-:W-:Y:S05]  /*3bd00*/  CALL.REL.NOINC `($__internal_2_$__cuda_sm10x_tcgen05_guardrail_trap_unallocated_columns_being_dealloced) ;  /* 0x0000000000507944 */ /* 0x000fea0003c00000 */
.L_x_20:
[----:B------:R-:W-:Y:S01]  /*3bd10*/  NOP ;  /* 0x0000000000007918 */ /* 0x000fe20000000000 */
[----:B--2---:R-:W-:Y:S05]  /*3bd20*/  EXIT ;  /* 0x000000000000794d */ /* 0x004fea0003800000 */
.L_x_8:
[----:B------:R-:W2:Y:S02]  /*3bd30*/  SYNCS.PHASECHK.TRANS64.TRYWAIT P2, [UR6+0x10000], RZ ;  /* 0x010000ffff0075a7 */ /* 0x000ea40008041106 */
[----:B--2---:R-:W-:Y:S05]  /*3bd40*/  @!P2 BRA `(.L_x_8) ;  /* 0xfffffffc00f8a947 */ /* 0x004fea000383ffff */
[----:B------:R-:W-:Y:S05]  /*3bd50*/  BRA `(.L_x_7) ;  /* 0xfffffd2800687947 */ /* 0x000fea000383ffff */
.L_x_14:
[----:B------:R-:W0:Y:S02]  /*3bd60*/  SYNCS.PHASECHK.TRANS64.TRYWAIT P0, [UR6+0x24010], RZ ;  /* 0x024010ffff0075a7 */ /* 0x000e240008001106 */
[----:B0-----:R-:W-:Y:S05]  /*3bd70*/  @!P0 BRA `(.L_x_14) ;  /* 0xfffffffc00f88947 */ /* 0x001fea000383ffff */
[----:B------:R-:W-:Y:S05]  /*3bd80*/  BRA `(.L_x_23) ;  /* 0xfffffe8c00047947 */ /* 0x000fea000383ffff */
.L_x_15:
[----:B------:R-:W0:Y:S02]  /*3bd90*/  SYNCS.PHASECHK.TRANS64.TRYWAIT P4, [UR9], R5 ;  /* 0x00000005ff0075a7 */ /* 0x000e240008081109 */
[----:B0-----:R-:W-:Y:S05]  /*3bda0*/  @!P4 BRA `(.L_x_15) ;  /* 0xfffffffc00f8c947 */ /* 0x001fea000383ffff */
[----:B------:R-:W-:Y:S05]  /*3bdb0*/  BRA `(.L_x_24) ;  /* 0xfffffeac00707947 */ /* 0x000fea000383ffff */
.L_x_19:
[----:B------:R-:W0:Y:S02]  /*3bdc0*/  SYNCS.PHASECHK.TRANS64.TRYWAIT P0, [UR9], R0 ;  /* 0x00000000ff0075a7 */ /* 0x000e240008001109 */
[----:B0-----:R-:W-:Y:S05]  /*3bdd0*/  @!P0 BRA `(.L_x_19) ;  /* 0xfffffffc00f88947 */ /* 0x001fea000383ffff */
[----:B------:R-:W-:Y:S05]  /*3bde0*/  BRA `(.L_x_18) ;  /* 0xffffff6800e47947 */ /* 0x000fea000383ffff */
        .weak           $__internal_0_$__cuda_sm10x_tcgen05_guardrail_trap_col_being_dealloced_not_returned_by_alloc
        .type           $__internal_0_$__cuda_sm10x_tcgen05_guardrail_trap_col_being_dealloced_not_returned_by_alloc,@function
        .size           $__internal_0_$__cuda_sm10x_tcgen05_guardrail_trap_col_being_dealloced_not_returned_by_alloc,($__internal_1_$__cuda_sm10x_tcgen05_guardrail_trap_phase_invalid_during_alloc - $__internal_0_$__cuda_sm10x_tcgen05_guardrail_trap_col_being_dealloced_not_returned_by_alloc)
$__internal_0_$__cuda_sm10x_tcgen05_guardrail_trap_col_being_dealloced_not_returned_by_alloc:
[----:B------:R-:W-:Y:S05]  /*3bdf0*/  BPT.TRAP 0x1 ;  /* 0x000000040000795c */ /* 0x000fea0000300000 */
[----:B------:R-:W-:-:S04]  /*3be00*/  IMAD.MOV.U32 R3, RZ, RZ, 0x0 ;  /* 0x00000000ff037424 */ /* 0x000fc800078e00ff */
[----:B------:R-:W-:Y:S05]  /*3be10*/  RET.REL.NODEC R2 `(attn_fwd) ;  /* 0xfffffc4002787950 */ /* 0x000fea0003c3ffff */
        .weak           $__internal_1_$__cuda_sm10x_tcgen05_guardrail_trap_phase_invalid_during_alloc
        .type           $__internal_1_$__cuda_sm10x_tcgen05_guardrail_trap_phase_invalid_during_alloc,@function
        .size           $__internal_1_$__cuda_sm10x_tcgen05_guardrail_trap_phase_invalid_during_alloc,($__internal_2_$__cuda_sm10x_tcgen05_guardrail_trap_unallocated_columns_being_dealloced - $__internal_1_$__cuda_sm10x_tcgen05_guardrail_trap_phase_invalid_during_alloc)
$__internal_1_$__cuda_sm10x_tcgen05_guardrail_trap_phase_invalid_during_alloc:
[----:B------:R-:W-:Y:S05]  /*3be20*/  BPT.TRAP 0x1 ;  /* 0x000000040000795c */ /* 0x000fea0000300000 */
[----:B------:R-:W-:-:S04]  /*3be30*/  IMAD.MOV.U32 R3, RZ, RZ, 0x0 ;  /* 0x00000000ff037424 */ /* 0x000fc800078e00ff */
[----:B------:R-:W-:Y:S05]  /*3be40*/  RET.REL.NODEC R2 `(attn_fwd) ;  /* 0xfffffc40026c7950 */ /* 0x000fea0003c3ffff */
        .weak           $__internal_2_$__cuda_sm10x_tcgen05_guardrail_trap_unallocated_columns_being_dealloced
        .type           $__internal_2_$__cuda_sm10x_tcgen05_guardrail_trap_unallocated_columns_being_dealloced,@function
        .size           $__internal_2_$__cuda_sm10x_tcgen05_guardrail_trap_unallocated_columns_being_dealloced,(.L_x_28 - $__internal_2_$__cuda_sm10x_tcgen05_guardrail_trap_unallocated_columns_being_dealloced)
$__internal_2_$__cuda_sm10x_tcgen05_guardrail_trap_unallocated_columns_being_dealloced:
[----:B------:R-:W-:Y:S05]  /*3be50*/  BPT.TRAP 0x1 ;  /* 0x000000040000795c */ /* 0x000fea0000300000 */
[----:B------:R-:W-:-:S04]  /*3be60*/  IMAD.MOV.U32 R3, RZ, RZ, 0x0 ;  /* 0x00000000ff037424 */ /* 0x000fc800078e00ff */
[----:B------:R-:W-:Y:S05]  /*3be70*/  RET.REL.NODEC R2 `(attn_fwd) ;  /* 0xfffffc4002607950 */ /* 0x000fea0003c3ffff */
.L_x_25:
[----:B------:R-:W-:-:S00]  /*3be80*/  BRA `(.L_x_25) ;  /* 0xfffffffc00fc7947 */ /* 0x000fc0000383ffff */
[----:B------:R-:W-:-:S00]  /*3be90*/  NOP ;  /* 0x0000000000007918 */ /* 0x000fc00000000000 */
        /* <DEDUP_REMOVED lines=14> */
.L_x_28:


//--------------------- .nv.global.init           --------------------------
	.section	.nv.global.init,"aw",@progbits
.nv.global.init:
	.type		_$_str,@object
	.size		_$_str,(.L_3 - _$_str)
_$_str:
        /*0000*/ 	.byte	0x5f, 0x5f, 0x43, 0x55, 0x44, 0x41, 0x5f, 0x46, 0x54, 0x5a, 0x00
.L_3:


//--------------------- .nv.shared.attn_fwd       --------------------------
	.section	.nv.shared.attn_fwd,"aw",@nobits
	.sectionflags	@""
	.align	16
	.zero		1024


//--------------------- .nv.shared.reserved.0     --------------------------
	.section	.nv.shared.reserved.0,"aw",@nobits
	.align	8
	.weak		__nv_reservedSMEM_offset_0_alias
	.size		__nv_reservedSMEM_offset_0_alias, 0, 64
	.other		__nv_reservedSMEM_offset_0_alias,@"STO_CUDA_RESERVED_SHARED STV_DEFAULT"
__nv_reservedSMEM_offset_0_alias:
	.zero		0
.nv.shared.reserved.0:
	.zero		64
	.weak		__nv_reservedSMEM_allocation_phase
	.type		__nv_reservedSMEM_allocation_phase,@object
	.size		__nv_reservedSMEM_allocation_phase,(.L_0 - __nv_reservedSMEM_allocation_phase)
__nv_reservedSMEM_allocation_phase:
	.zero		1
.L_0:
	.zero		7
	.weak		__nv_reservedSMEM_devtool_atexit_pc
	.type		__nv_reservedSMEM_devtool_atexit_pc,@object
	.size		__nv_reservedSMEM_devtool_atexit_pc,(__nv_reservedSMEM_allocation_mask - __nv_reservedSMEM_devtool_atexit_pc)
__nv_reservedSMEM_devtool_atexit_pc:
	.zero		8
	.weak		__nv_reservedSMEM_allocation_mask
	.type		__nv_reservedSMEM_allocation_mask,@object
	.size		__nv_reservedSMEM_allocation_mask,(.L_2 - __nv_reservedSMEM_allocation_mask)
__nv_reservedSMEM_allocation_mask:
	.zero		4
.L_2:


//--------------------- .nv.constant0.attn_fwd    --------------------------
	.section	.nv.constant0.attn_fwd,"a",@progbits
	.sectionflags	@""
	.align	4
.nv.constant0.attn_fwd:
	.zero		1032


//--------------------- SYMBOLS --------------------------

	.type		.nv.reservedSmem.offset0,@object
	.size		.nv.reservedSmem.offset0,0x4
	.type		.nv.reservedSmem.cap,@object
	.size		.nv.reservedSmem.cap,0x4
